def matmul_kernel(
    a_ptr,
    b_ptr,
    c_ptr,
    M,
    N,
    K,
    stride_am,
    stride_ak,
    stride_bk,
    stride_bn,
    stride_cm,
    stride_cn,
    BLOCK_M: tl.constexpr,
    BLOCK_N: tl.constexpr,
    BLOCK_K: tl.constexpr,
    GROUP_M: tl.constexpr,
):
    pid = tl.program_id(axis=0)
    num_pid_m = tl.cdiv(M, BLOCK_M)
    num_pid_n = tl.cdiv(N, BLOCK_N)
    num_pid_in_group = GROUP_M * num_pid_n
    group_id = pid // num_pid_in_group
    first_pid_m = group_id * GROUP_M
    group_size_m = min(num_pid_m - first_pid_m, GROUP_M)
    pid_m = first_pid_m + ((pid % num_pid_in_group) % group_size_m)
    pid_n = (pid % num_pid_in_group) // group_size_m

    offs_am = (pid_m * BLOCK_M + tl.arange(0, BLOCK_M)) % M
    offs_bn = (pid_n * BLOCK_N + tl.arange(0, BLOCK_N)) % N
    offs_k = tl.arange(0, BLOCK_K)
    a_ptrs = a_ptr + offs_am[:, None] * stride_am + offs_k[None, :] * stride_ak
    b_ptrs = b_ptr + offs_k[:, None] * stride_bk + offs_bn[None, :] * stride_bn

    acc = tl.zeros((BLOCK_M, BLOCK_N), dtype=tl.float32)
    for kk in range(0, tl.cdiv(K, BLOCK_K)):
        a = tl.load(a_ptrs, mask=offs_k[None, :] < K - kk * BLOCK_K, other=0.0)
        b = tl.load(b_ptrs, mask=offs_k[:, None] < K - kk * BLOCK_K, other=0.0)
        acc = tl.dot(a, b, acc)
        a_ptrs += BLOCK_K * stride_ak
        b_ptrs += BLOCK_K * stride_bk

    c = acc.to(c_ptr.dtype.element_ty)
    offs_cm = pid_m * BLOCK_M + tl.arange(0, BLOCK_M)
    offs_cn = pid_n * BLOCK_N + tl.arange(0, BLOCK_N)
    c_ptrs = c_ptr + offs_cm[:, None] * stride_cm + offs_cn[None, :] * stride_cn
    mask = (offs_cm[:, None] < M) & (offs_cn[None, :] < N)
    tl.store(c_ptrs, c, mask=mask)

# config = {"BLOCK_K": 128, "BLOCK_M": 256, "BLOCK_N": 64, "GROUP_M": 8, "arch": "sm_100", "dtype": "fp32", "num_ctas": 1, "num_stages": 7, "num_warps": 4}
# arch = sm_100


// ===== COMPILED SASS (sm_100a) =====

	.target	sm_100a

	.elftype	@"ET_EXEC"


//--------------------- .note.nv.tkinfo           --------------------------
	.section	.note.nv.tkinfo,"",@"SHT_NOTE"
	.sectionflags	@"SHF_NOTE_NV_TKINFO"
	.tkinfo
        /*0018*/ 	.word	0x00000081
        /*0030*/ 	.string	""
        /*0030*/ 	.string	"ptxas-blackwell"
        /*0030*/ 	.string	"Cuda compilation tools, release 12.9, V12.9.86"
        /*0030*/ 	.string	"Build cuda_12.9.r12.9/compiler.36037853_0"
        /*0030*/ 	.string	"-v  -suppress-debug-info  -lineinfo  -arch sm_100a "



//--------------------- .note.nv.cuver            --------------------------
	.section	.note.nv.cuver,"",@"SHT_NOTE"
	.sectionflags	@"SHF_NOTE_NV_CUVER"
        /*0018*/ 	.short	0x0001
        /*001a*/ 	.short	0x0064
        /*001c*/ 	.short	0x0001
        /*001e*/ 	.short	0x0000
        /*0020*/ 	.short	0x0001
        /*0022*/ 	.short	0x0000


//--------------------- .nv.info                  --------------------------
	.section	.nv.info,"",@"SHT_CUDA_INFO"
	.align	4


	//----- nvinfo : EIATTR_REGCOUNT
	.align		4
        /*0000*/ 	.byte	0x04, 0x2f
        /*0002*/ 	.short	(.L_4 - .L_3)
	.align		4
.L_3:
        /*0004*/ 	.word	index@(matmul_kernel)
        /*0008*/ 	.word	0x000000ff


	//----- nvinfo : EIATTR_FRAME_SIZE
	.align		4
.L_4:
        /*000c*/ 	.byte	0x04, 0x11
        /*000e*/ 	.short	(.L_6 - .L_5)
	.align		4
.L_5:
        /*0010*/ 	.word	index@($__internal_2_$__cuda_sm10x_tcgen05_guardrail_trap_unallocated_columns_being_dealloced)
        /*0014*/ 	.word	0x000011e0


	//----- nvinfo : EIATTR_FRAME_SIZE
	.align		4
.L_6:
        /*0018*/ 	.byte	0x04, 0x11
        /*001a*/ 	.short	(.L_8 - .L_7)
	.align		4
.L_7:
        /*001c*/ 	.word	index@($__internal_1_$__cuda_sm10x_tcgen05_guardrail_trap_phase_invalid_during_alloc)
        /*0020*/ 	.word	0x000011e0


	//----- nvinfo : EIATTR_FRAME_SIZE
	.align		4
.L_8:
        /*0024*/ 	.byte	0x04, 0x11
        /*0026*/ 	.short	(.L_10 - .L_9)
	.align		4
.L_9:
        /*0028*/ 	.word	index@($__internal_0_$__cuda_sm10x_tcgen05_guardrail_trap_col_being_dealloced_not_returned_by_alloc)
        /*002c*/ 	.word	0x000011e0


	//----- nvinfo : EIATTR_FRAME_SIZE
	.align		4
.L_10:
        /*0030*/ 	.byte	0x04, 0x11
        /*0032*/ 	.short	(.L_12 - .L_11)
	.align		4
.L_11:
        /*0034*/ 	.word	index@(matmul_kernel)
        /*0038*/ 	.word	0x000011e0


	//----- nvinfo : EIATTR_MIN_STACK_SIZE
	.align		4
.L_12:
        /*003c*/ 	.byte	0x04, 0x12
        /*003e*/ 	.short	(.L_14 - .L_13)
	.align		4
.L_13:
        /*0040*/ 	.word	index@(matmul_kernel)
        /*0044*/ 	.word	0x000011e0
.L_14:


//--------------------- .nv.info.matmul_kernel    --------------------------
	.section	.nv.info.matmul_kernel,"",@"SHT_CUDA_INFO"
	.sectionflags	@""
	.align	4


	//----- nvinfo : EIATTR_CUDA_API_VERSION
	.align		4
        /*0000*/ 	.byte	0x04, 0x37
        /*0002*/ 	.short	(.L_16 - .L_15)
.L_15:
        /*0004*/ 	.word	0x00000081


	//----- nvinfo : EIATTR_KPARAM_INFO
	.align		4
.L_16:
        /*0008*/ 	.byte	0x04, 0x17
        /*000a*/ 	.short	(.L_18 - .L_17)
.L_17:
        /*000c*/ 	.word	0x00000000
        /*0010*/ 	.short	0x000d
        /*0012*/ 	.short	0x0048
        /*0014*/ 	.byte	0x00, 0xf4, 0x21, 0x00


	//----- nvinfo : EIATTR_KPARAM_INFO
	.align		4
.L_18:
        /*0018*/ 	.byte	0x04, 0x17
        /*001a*/ 	.short	(.L_20 - .L_19)
.L_19:
        /*001c*/ 	.word	0x00000000
        /*0020*/ 	.short	0x000c
        /*0022*/ 	.short	0x0040
        /*0024*/ 	.byte	0x00, 0xf4, 0x21, 0x00


	//----- nvinfo : EIATTR_KPARAM_INFO
	.align		4
.L_20:
        /*0028*/ 	.byte	0x04, 0x17
        /*002a*/ 	.short	(.L_22 - .L_21)
.L_21:
        /*002c*/ 	.word	0x00000000
        /*0030*/ 	.short	0x000b
        /*0032*/ 	.short	0x0038
        /*0034*/ 	.byte	0x00, 0xf0, 0x11, 0x00


	//----- nvinfo : EIATTR_KPARAM_INFO
	.align		4
.L_22:
        /*0038*/ 	.byte	0x04, 0x17
        /*003a*/ 	.short	(.L_24 - .L_23)
.L_23:
        /*003c*/ 	.word	0x00000000
        /*0040*/ 	.short	0x000a
        /*0042*/ 	.short	0x0034
        /*0044*/ 	.byte	0x00, 0xf0, 0x11, 0x00


	//----- nvinfo : EIATTR_KPARAM_INFO
	.align		4
.L_24:
        /*0048*/ 	.byte	0x04, 0x17
        /*004a*/ 	.short	(.L_26 - .L_25)
.L_25:
        /*004c*/ 	.word	0x00000000
        /*0050*/ 	.short	0x0009
        /*0052*/ 	.short	0x0030
        /*0054*/ 	.byte	0x00, 0xf0, 0x11, 0x00


	//----- nvinfo : EIATTR_KPARAM_INFO
	.align		4
.L_26:
        /*0058*/ 	.byte	0x04, 0x17
        /*005a*/ 	.short	(.L_28 - .L_27)
.L_27:
        /*005c*/ 	.word	0x00000000
        /*0060*/ 	.short	0x0008
        /*0062*/ 	.short	0x002c
        /*0064*/ 	.byte	0x00, 0xf0, 0x11, 0x00


	//----- nvinfo : EIATTR_KPARAM_INFO
	.align		4
.L_28:
        /*0068*/ 	.byte	0x04, 0x17
        /*006a*/ 	.short	(.L_30 - .L_29)
.L_29:
        /*006c*/ 	.word	0x00000000
        /*0070*/ 	.short	0x0007
        /*0072*/ 	.short	0x0028
        /*0074*/ 	.byte	0x00, 0xf0, 0x11, 0x00


	//----- nvinfo : EIATTR_KPARAM_INFO
	.align		4
.L_30:
        /*0078*/ 	.byte	0x04, 0x17
        /*007a*/ 	.short	(.L_32 - .L_31)
.L_31:
        /*007c*/ 	.word	0x00000000
        /*0080*/ 	.short	0x0006
        /*0082*/ 	.short	0x0024
        /*0084*/ 	.byte	0x00, 0xf0, 0x11, 0x00


	//----- nvinfo : EIATTR_KPARAM_INFO
	.align		4
.L_32:
        /*0088*/ 	.byte	0x04, 0x17
        /*008a*/ 	.short	(.L_34 - .L_33)
.L_33:
        /*008c*/ 	.word	0x00000000
        /*0090*/ 	.short	0x0005
        /*0092*/ 	.short	0x0020
        /*0094*/ 	.byte	0x00, 0xf0, 0x11, 0x00


	//----- nvinfo : EIATTR_KPARAM_INFO
	.align		4
.L_34:
        /*0098*/ 	.byte	0x04, 0x17
        /*009a*/ 	.short	(.L_36 - .L_35)
.L_35:
        /*009c*/ 	.word	0x00000000
        /*00a0*/ 	.short	0x0004
        /*00a2*/ 	.short	0x001c
        /*00a4*/ 	.byte	0x00, 0xf0, 0x11, 0x00


	//----- nvinfo : EIATTR_KPARAM_INFO
	.align		4
.L_36:
        /*00a8*/ 	.byte	0x04, 0x17
        /*00aa*/ 	.short	(.L_38 - .L_37)
.L_37:
        /*00ac*/ 	.word	0x00000000
        /*00b0*/ 	.short	0x0003
        /*00b2*/ 	.short	0x0018
        /*00b4*/ 	.byte	0x00, 0xf0, 0x11, 0x00


	//----- nvinfo : EIATTR_KPARAM_INFO
	.align		4
.L_38:
        /*00b8*/ 	.byte	0x04, 0x17
        /*00ba*/ 	.short	(.L_40 - .L_39)
.L_39:
        /*00bc*/ 	.word	0x00000000
        /*00c0*/ 	.short	0x0002
        /*00c2*/ 	.short	0x0010
        /*00c4*/ 	.byte	0x00, 0xf4, 0x21, 0x00


	//----- nvinfo : EIATTR_KPARAM_INFO
	.align		4
.L_40:
        /*00c8*/ 	.byte	0x04, 0x17
        /*00ca*/ 	.short	(.L_42 - .L_41)
.L_41:
        /*00cc*/ 	.word	0x00000000
        /*00d0*/ 	.short	0x0001
        /*00d2*/ 	.short	0x0008
        /*00d4*/ 	.byte	0x00, 0xf4, 0x21, 0x00


	//----- nvinfo : EIATTR_KPARAM_INFO
	.align		4
.L_42:
        /*00d8*/ 	.byte	0x04, 0x17
        /*00da*/ 	.short	(.L_44 - .L_43)
.L_43:
        /*00dc*/ 	.word	0x00000000
        /*00e0*/ 	.short	0x0000
        /*00e2*/ 	.short	0x0000
        /*00e4*/ 	.byte	0x00, 0xf4, 0x21, 0x00


	//----- nvinfo : EIATTR_AT_ENTRY_FRAGMENTS
	.align		4
.L_44:
        /*00e8*/ 	.byte	0x04, 0x4f
        /*00ea*/ 	.short	(.L_46 - .L_45)


	//   ....[0]....
.L_45:
        /*00ec*/ 	.word	0x00000004


	//----- nvinfo : EIATTR_RESERVED_SMEM_USED
	.align		4
.L_46:
        /*00f0*/ 	.byte	0x01, 0x41
	.zero		2


	//----- nvinfo : EIATTR_SPARSE_MMA_MASK
	.align		4
        /*00f4*/ 	.byte	0x03, 0x50
        /*00f6*/ 	.short	0x0000


	//----- nvinfo : EIATTR_TCGEN05_1CTA_USED
	.align		4
        /*00f8*/ 	.byte	0x01, 0x51
	.zero		2


	//----- nvinfo : EIATTR_MAXREG_COUNT
	.align		4
        /*00fc*/ 	.byte	0x03, 0x1b
        /*00fe*/ 	.short	0x00ff


	//----- nvinfo : EIATTR_NUM_BARRIERS
	.align		4
        /*0100*/ 	.byte	0x02, 0x4c
        /*0102*/ 	.byte	0x01
	.zero		1


	//----- nvinfo : EIATTR_ANNOTATIONS
	.align		4
        /*0104*/ 	.byte	0x04, 0x55
        /*0106*/ 	.short	(.L_48 - .L_47)


	//   ....[0]....
.L_47:
        /*0108*/ 	.word	0x00000001
        /*010c*/ 	.byte	0xe0, 0x37, 0x00, 0x00, 0x01, 0x00, 0x00, 0x00, 0xe0, 0x38, 0x00, 0x00, 0x01, 0x00, 0x00, 0x00
        /* <DEDUP_REMOVED lines=2898> */
        /*b63c*/ 	.byte	0xa0, 0x6e, 0x04, 0x00


	//----- nvinfo : EIATTR_INT_WARP_WIDE_INSTR_OFFSETS
	.align		4
.L_48:
        /*b640*/ 	.byte	0x04, 0x31
        /*b642*/ 	.short	(.L_50 - .L_49)


	//   ....[0]....
.L_49:
        /*b644*/ 	.word	0x00004dd0


	//   ....[1]....
        /*b648*/ 	.word	0x00004e00


	//   ....[2]....
        /*b64c*/ 	.word	0x00004f00


	//   ....[3]....
        /*b650*/ 	.word	0x00049510


	//   ....[4]....
        /*b654*/ 	.word	0x00049560


	//----- nvinfo : EIATTR_COOP_GROUP_MASK_REGIDS
	.align		4
.L_50:
        /*b658*/ 	.byte	0x04, 0x29
        /*b65a*/ 	.short	(.L_52 - .L_51)


	//   ....[0]....
.L_51:
        /*b65c*/ 	.word	0xffffffff


	//   ....[1]....
        /*b660*/ 	.word	0xffffffff


	//   ....[2]....
        /*b664*/ 	.word	0xffffffff


	//   ....[3]....
        /*b668*/ 	.word	0xffffffff


	//----- nvinfo : EIATTR_COOP_GROUP_INSTR_OFFSETS
	.align		4
.L_52:
        /*b66c*/ 	.byte	0x04, 0x28
        /*b66e*/ 	.short	(.L_54 - .L_53)


	//   ....[0]....
.L_53:
        /*b670*/ 	.word	0x00000070


	//   ....[1]....
        /*b674*/ 	.word	0x00000330


	//   ....[2]....
        /*b678*/ 	.word	0x000493a0


	//   ....[3]....
        /*b67c*/ 	.word	0x00049610


	//----- nvinfo : EIATTR_VRC_CTA_INIT_COUNT
	.align		4
.L_54:
        /*b680*/ 	.byte	0x02, 0x4a
        /*b682*/ 	.byte	0x80
	.zero		1


	//----- nvinfo : EIATTR_MBARRIER_INSTR_OFFSETS
	.align		4
        /*b684*/ 	.byte	0x04, 0x39
        /*b686*/ 	.short	(.L_56 - .L_55)


	//   ....[0]....
.L_55:
        /*b688*/ 	.word	0x00004ff0
        /*b68c*/ 	.word	0x000000ff
        /*b690*/ 	.word	0x00000000
        /*b694*/ 	.short	0x0100
        /*b696*/ 	.byte	0x08
	.zero		1


	//   ....[1]....
        /*b698*/ 	.word	0x000050a0
        /*b69c*/ 	.word	0x000000ff
        /*b6a0*/ 	.word	0x000f8008
        /*b6a4*/ 	.short	0x0100
        /*b6a6*/ 	.byte	0x07
	.zero		1


	//   ....[2]....
        /*b6a8*/ 	.word	0x00037c40
        /*b6ac*/ 	.word	0x000000ff
        /*b6b0*/ 	.word	0x00000000
        /*b6b4*/ 	.short	0x010a
        /*b6b6*/ 	.byte	0x08
	.zero		1


	//   ....[3]....
        /*b6b8*/ 	.word	0x00046e60
        /*b6bc*/ 	.word	0x000000ff
        /*b6c0*/ 	.word	0x00000000
        /*b6c4*/ 	.short	0x010a
        /*b6c6*/ 	.byte	0x08
	.zero		1


	//   ....[4]....
        /*b6c8*/ 	.word	0x00046f40
        /*b6cc*/ 	.word	0x000000ff
        /*b6d0*/ 	.word	0x000f8000
        /*b6d4*/ 	.short	0x0108
        /*b6d6*/ 	.byte	0x07
	.zero		1


	//   ....[5]....
        /*b6d8*/ 	.word	0x00046f70
        /*b6dc*/ 	.word	0x000000ff
        /*b6e0*/ 	.word	0x000f8008
        /*b6e4*/ 	.short	0x0108
        /*b6e6*/ 	.byte	0x07
	.zero		1


	//   ....[6]....
        /*b6e8*/ 	.word	0x00049630
        /*b6ec*/ 	.word	0x000000ff
        /*b6f0*/ 	.word	0x00000000
        /*b6f4*/ 	.short	0x010a
        /*b6f6*/ 	.byte	0x08
	.zero		1


	//   ....[7]....
        /*b6f8*/ 	.word	0x00049660
        /*b6fc*/ 	.word	0x000000ff
        /*b700*/ 	.word	0x00000000
        /*b704*/ 	.short	0x010a
        /*b706*/ 	.byte	0x08
	.zero		1


	//----- nvinfo : EIATTR_NUM_MBARRIERS
	.align		4
.L_56:
        /*b708*/ 	.byte	0x03, 0x38
        /*b70a*/ 	.short	0x0002


	//----- nvinfo : EIATTR_EXIT_INSTR_OFFSETS
	.align		4
        /*b70c*/ 	.byte	0x04, 0x1c
        /*b70e*/ 	.short	(.L_58 - .L_57)


	//   ....[0]....
.L_57:
        /*b710*/ 	.word	0x00049620


	//----- nvinfo : EIATTR_REQNTID
	.align		4
.L_58:
        /*b714*/ 	.byte	0x04, 0x10
        /*b716*/ 	.short	(.L_60 - .L_59)
.L_59:
        /*b718*/ 	.word	0x00000080
        /*b71c*/ 	.word	0x00000001
        /*b720*/ 	.word	0x00000001


	//----- nvinfo : EIATTR_CRS_STACK_SIZE
	.align		4
.L_60:
        /*b724*/ 	.byte	0x04, 0x1e
        /*b726*/ 	.short	(.L_62 - .L_61)
.L_61:
        /*b728*/ 	.word	0x00000000


	//----- nvinfo : EIATTR_CBANK_PARAM_SIZE
	.align		4
.L_62:
        /*b72c*/ 	.byte	0x03, 0x19
        /*b72e*/ 	.short	0x0050


	//----- nvinfo : EIATTR_PARAM_CBANK
	.align		4
        /*b730*/ 	.byte	0x04, 0x0a
        /*b732*/ 	.short	(.L_64 - .L_63)
	.align		4
.L_63:
        /*b734*/ 	.word	index@(.nv.constant0.matmul_kernel)
        /*b738*/ 	.short	0x0380
        /*b73a*/ 	.short	0x0050


	//----- nvinfo : EIATTR_SW_WAR
	.align		4
.L_64:
        /*b73c*/ 	.byte	0x04, 0x36
        /*b73e*/ 	.short	(.L_66 - .L_65)
.L_65:
        /*b740*/ 	.word	0x00000008
.L_66:


//--------------------- .nv.compat                --------------------------
	.section	.nv.compat,"",@"SHT_CUDA_COMPAT_INFO"
	.align	4
        /*0000*/ 	.byte	0x02, 0x02, 0x02, 0x00, 0x02, 0x05, 0x05, 0x00, 0x02, 0x03, 0x00, 0x00, 0x02, 0x06, 0x01, 0x00


//--------------------- .nv.callgraph             --------------------------
	.section	.nv.callgraph,"",@"SHT_CUDA_CALLGRAPH"
	.align	4
	.sectionentsize	8
	.align		4
        /*0000*/ 	.word	0x00000000
	.align		4
        /*0004*/ 	.word	0xffffffff
	.align		4
        /*0008*/ 	.word	0x00000000
	.align		4
        /*000c*/ 	.word	0xfffffffe
	.align		4
        /*0010*/ 	.word	0x00000000
	.align		4
        /*0014*/ 	.word	0xfffffffd
	.align		4
        /*0018*/ 	.word	0x00000000
	.align		4
        /*001c*/ 	.word	0xfffffffc


//--------------------- .text.matmul_kernel       --------------------------
	.section	.text.matmul_kernel,"ax",@progbits
	.align	128
        .global         matmul_kernel
        .type           matmul_kernel,@function
        .size           matmul_kernel,(.L_x_22 - matmul_kernel)
        .other          matmul_kernel,@"STO_CUDA_ENTRY STV_DEFAULT"
matmul_kernel:
.text.matmul_kernel:
[----:B------:R-:W1:Y:S01]  /*0000*/  LDC R1, c[0x0][0x37c] ;  /* 0x0000df00ff017b82 */ /* 0x000e620000000800 */
[----:B------:R-:W2:Y:S01]  /*0010*/  S2R R0, SR_TID.X ;  /* 0x0000000000007919 */ /* 0x000ea20000002100 */
[----:B-1----:R-:W-:Y:S01]  /*0020*/  VIADD R1, R1, 0xffffee20 ;  /* 0xffffee2001017836 */ /* 0x002fe20000000000 */
[----:B--2---:R-:W-:-:S13]  /*0030*/  ISETP.GE.U32.AND P0, PT, R0, 0x20, PT ;  /* 0x000000200000780c */ /* 0x004fda0003f06070 */
[----:B------:R-:W-:Y:S02]  /*0040*/  VOTEU.ANY UP0, P0 ;  /* 0x0000000000ff7886 */ /* 0x000fe40000000100 */
[----:B------:R-:W-:Y:S05]  /*0050*/  BRA.U UP0, `(.L_x_0) ;  /* 0x0000000100b87547 */ /* 0x000fea000b800000 */
[----:B------:R-:W1:Y:S01]  /*0060*/  S2UR UR6, SR_CgaCtaId ;  /* 0x00000000000679c3 */ /* 0x000e620000008800 */
[----:B------:R-:W-:Y:S01]  /*0070*/  NOP ;  /* 0x0000000000007918 */ /* 0x000fe20000000000 */
[----:B------:R-:W-:Y:S02]  /*0080*/  UMOV UR4, 0x40 ;  /* 0x0000004000047882 */ /* 0x000fe40000000000 */
[----:B-1----:R-:W-:-:S09]  /*0090*/  ULEA UR4, UR6, UR4, 0x18 ;  /* 0x0000000406047291 */ /* 0x002fd2000f8ec0ff */
[----:B------:R-:W1:Y:S01]  /*00a0*/  LDS.U8 R0, [UR4] ;  /* 0x00000004ff007984 */ /* 0x000e620008000000 */
[----:B------:R-:W-:Y:S02]  /*00b0*/  UMOV UR4, 0x400 ;  /* 0x0000040000047882 */ /* 0x000fe40000000000 */
[----:B------:R-:W-:Y:S01]  /*00c0*/  ULEA UR4, UR6, UR4, 0x18 ;  /* 0x0000000406047291 */ /* 0x000fe2000f8ec0ff */
[----:B-1----:R-:W-:-:S13]  /*00d0*/  ISETP.NE.AND P0, PT, R0, RZ, PT ;  /* 0x000000ff0000720c */ /* 0x002fda0003f05270 */
[----:B------:R-:W-:Y:S05]  /*00e0*/  @P0 BRA `(.L_x_1) ;  /* 0x00000000007c0947 */ /* 0x000fea0003800000 */
[----:B------:R-:W-:-:S13]  /*00f0*/  ELECT P0, URZ, PT ;  /* 0x0000000000ff782f */ /* 0x000fda0003800000 */
[----:B------:R-:W-:Y:S05]  /*0100*/  @!P0 BRA `(.L_x_2) ;  /* 0x0000000000848947 */ /* 0x000fea0003800000 */
[----:B------:R-:W-:Y:S01]  /*0110*/  UMOV UR5, 0x10 ;  /* 0x0000001000057882 */ /* 0x000fe20000000000 */
[----:B------:R-:W-:Y:S01]  /*0120*/  IMAD.MOV.U32 R4, RZ, RZ, 0x1 ;  /* 0x00000001ff047424 */ /* 0x000fe200078e00ff */
[----:B------:R-:W-:-:S03]  /*0130*/  MOV R5, 0xffff ;  /* 0x0000ffff00057802 */ /* 0x000fc60000000f00 */
[----:B------:R-:W-:Y:S04]  /*0140*/  DEPBAR.LE SB1, 0x36 ;  /* 0x00009d800000791a */ /* 0x000fe80000000000 */
[----:B------:R-:W1:Y:S02]  /*0150*/  UTCATOMSWS.FIND_AND_SET.ALIGN UP1, UR5, UR5 ;  /* 0x00000005000575e3 */ /* 0x000e640008020800 */
[----:B-1----:R-:W-:-:S04]  /*0160*/  PLOP3.LUT P0, PT, PT, PT, UP1, 0x80, 0x8 ;  /* 0x000000000008781c */ /* 0x002fc80003f0f018 */
[----:B------:R-:W-:-:S04]  /*0170*/  SEL R0, RZ, 0xffffffff, !P0 ;  /* 0xffffffffff007807 */ /* 0x000fc80004000000 */
[----:B------:R-:W-:Y:S01]  /*0180*/  ISETP.NE.AND P0, PT, R0, RZ, PT ;  /* 0x000000ff0000720c */ /* 0x000fe20003f05270 */
[----:B------:R-:W-:-:S12]  /*0190*/  IMAD.U32 R0, RZ, RZ, UR5 ;  /* 0x00000005ff007e24 */ /* 0x000fd8000f8e00ff */
[----:B------:R-:W-:Y:S05]  /*01a0*/  @P0 BRA `(.L_x_3) ;  /* 0x0000000000240947 */ /* 0x000fea0003800000 */
.L_x_4:
[----:B------:R-:W-:Y:S05]  /*01b0*/  NANOSLEEP 0x64 ;  /* 0x000000640000795d */ /* 0x000fea0003800000 */
[----:B------:R-:W-:-:S05]  /*01c0*/  UMOV UR5, 0x10 ;  /* 0x0000001000057882 */ /* 0x000fca0000000000 */
[----:B------:R-:W-:Y:S04]  /*01d0*/  DEPBAR.LE SB1, 0x36 ;  /* 0x00009d800000791a */ /* 0x000fe80000000000 */
[----:B------:R-:W1:Y:S02]  /*01e0*/  UTCATOMSWS.FIND_AND_SET.ALIGN UP1, UR5, UR5 ;  /* 0x00000005000575e3 */ /* 0x000e640008020800 */
[----:B-1----:R-:W-:-:S04]  /*01f0*/  PLOP3.LUT P0, PT, PT, PT, UP1, 0x80, 0x8 ;  /* 0x000000000008781c */ /* 0x002fc80003f0f018 */
[----:B------:R-:W-:-:S04]  /*0200*/  SEL R0, RZ, 0xffffffff, !P0 ;  /* 0xffffffffff007807 */ /* 0x000fc80004000000 */
[----:B------:R-:W-:Y:S01]  /*0210*/  ISETP.NE.AND P0, PT, R0, RZ, PT ;  /* 0x000000ff0000720c */ /* 0x000fe20003f05270 */
[----:B------:R-:W-:-:S12]  /*0220*/  IMAD.U32 R0, RZ, RZ, UR5 ;  /* 0x00000005ff007e24 */ /* 0x000fd8000f8e00ff */
[----:B------:R-:W-:Y:S05]  /*0230*/  @!P0 BRA `(.L_x_4) ;  /* 0xfffffffc00dc8947 */ /* 0x000fea000383ffff */
.L_x_3:
[----:B------:R-:W-:Y:S01]  /*0240*/  IADD3 R3, PT, PT, R0, 0x10, RZ ;  /* 0x0000001000037810 */ /* 0x000fe20007ffe0ff */
[----:B------:R-:W-:Y:S01]  /*0250*/  UMOV UR5, 0x50 ;  /* 0x0000005000057882 */ /* 0x000fe20000000000 */
[----:B------:R-:W-:Y:S01]  /*0260*/  SHF.L.U32 R2, R5, R0, RZ ;  /* 0x0000000005027219 */ /* 0x000fe200000006ff */
[----:B------:R-:W-:Y:S01]  /*0270*/  ULEA UR5, UR6, UR5, 0x18 ;  /* 0x0000000506057291 */ /* 0x000fe2000f8ec0ff */
[----:B------:R-:W-:Y:S01]  /*0280*/  SHF.L.U32 R3, R4, R3, RZ ;  /* 0x0000000304037219 */ /* 0x000fe200000006ff */
[----:B------:R-:W-:-:S03]  /*0290*/  IMAD.SHL.U32 R0, R0, 0x20, RZ ;  /* 0x0000002000007824 */ /* 0x000fc600078e00ff */
[----:B------:R-:W-:-:S05]  /*02a0*/  LOP3.LUT R2, R3, R2, RZ, 0xfc, !PT ;  /* 0x0000000203027212 */ /* 0x000fca00078efcff */
[----:B------:R1:W-:Y:S04]  /*02b0*/  ATOMS.OR RZ, [UR5], R2 ;  /* 0x00000002ffff798c */ /* 0x0003e8000b000005 */
[----:B------:R1:W-:Y:S01]  /*02c0*/  STS [UR4], R0 ;  /* 0x00000000ff007988 */ /* 0x0003e20008000804 */
[----:B------:R-:W-:Y:S05]  /*02d0*/  BRA `(.L_x_2) ;  /* 0x0000000000107947 */ /* 0x000fea0003800000 */
.L_x_1:
[----:B------:R-:W-:Y:S01]  /*02e0*/  IMAD.MOV.U32 R0, RZ, RZ, -0x1 ;  /* 0xffffffffff007424 */ /* 0x000fe200078e00ff */
[----:B------:R-:W-:-:S04]  /*02f0*/  MOV R2, 0x320 ;  /* 0x0000032000027802 */ /* 0x000fc80000000f00 */
[----:B------:R1:W-:Y:S03]  /*0300*/  STS [UR4], R0 ;  /* 0x00000000ff007988 */ /* 0x0003e60008000804 */
[----:B-1----:R-:W-:Y:S05]  /*0310*/  CALL.REL.NOINC `($__internal_1_$__cuda_sm10x_tcgen05_guardrail_trap_phase_invalid_during_alloc) ;  /* 0x0000049000e87944 */ /* 0x002fea0003c00000 */
.L_x_2:
[----:B------:R-:W-:Y:S05]  /*0320*/  WARPSYNC.ALL ;  /* 0x0000000000007948 */ /* 0x000fea0003800000 */
[----:B------:R-:W-:Y:S01]  /*0330*/  NOP ;  /* 0x0000000000007918 */ /* 0x000fe20000000000 */
.L_x_0:
[----:B------:R-:W2:Y:S01]  /*0340*/  LDC.64 R4, c[0x0][0x398] ;  /* 0x0000e600ff047b82 */ /* 0x000ea20000000a00 */
[----:B------:R-:W3:Y:S01]  /*0350*/  S2R R9, SR_CTAID.X ;  /* 0x0000000000097919 */ /* 0x000ee20000002500 */
[----:B------:R-:W-:Y:S01]  /*0360*/  UMOV UR7, 0x400 ;  /* 0x0000040000077882 */ /* 0x000fe20000000000 */
[----:B------:R-:W4:Y:S01]  /*0370*/  LDCU UR8, c[0x0][0x3b0] ;  /* 0x00007600ff0877ac */ /* 0x000f220008000800 */
[----:B------:R-:W5:Y:S01]  /*0380*/  S2R R133, SR_TID.X ;  /* 0x0000000000857919 */ /* 0x000f620000002100 */
[----:B------:R-:W1:Y:S03]  /*0390*/  LDCU.128 UR12, c[0x0][0x380] ;  /* 0x00007000ff0c77ac */ /* 0x000e660008000c00 */
[----:B------:R-:W1:Y:S01]  /*03a0*/  S2UR UR5, SR_CgaCtaId ;  /* 0x00000000000579c3 */ /* 0x000e620000008800 */
[----:B------:R-:W1:Y:S01]  /*03b0*/  LDCU UR35, c[0x0][0x3b0] ;  /* 0x00007600ff2377ac */ /* 0x000e620008000800 */
[----:B------:R-:W1:Y:S01]  /*03c0*/  LDCU UR28, c[0x0][0x3b0] ;  /* 0x00007600ff1c77ac */ /* 0x000e620008000800 */
[----:B------:R-:W1:Y:S01]  /*03d0*/  LDCU UR36, c[0x0][0x3b0] ;  /* 0x00007600ff2477ac */ /* 0x000e620008000800 */
[----:B------:R-:W1:Y:S02]  /*03e0*/  LDCU UR32, c[0x0][0x3b0] ;  /* 0x00007600ff2077ac */ /* 0x000e640008000800 */
[----:B-12---:R-:W-:Y:S01]  /*03f0*/  IADD3 R0, PT, PT, R5, 0x3f, RZ ;  /* 0x0000003f05007810 */ /* 0x006fe20007ffe0ff */
[----:B------:R-:W1:Y:S03]  /*0400*/  LDCU UR27, c[0x0][0x3b0] ;  /* 0x00007600ff1b77ac */ /* 0x000e660008000800 */
[----:B------:R-:W-:Y:S01]  /*0410*/  SHF.R.S32.HI R3, RZ, 0x1f, R0 ;  /* 0x0000001fff037819 */ /* 0x000fe20000011400 */
[----:B------:R-:W2:Y:S03]  /*0420*/  LDCU UR34, c[0x0][0x3b0] ;  /* 0x00007600ff2277ac */ /* 0x000ea60008000800 */
[----:B------:R-:W-:-:S02]  /*0430*/  LEA.HI R3, R3, R0, RZ, 0x6 ;  /* 0x0000000003037211 */ /* 0x000fc400078f30ff */
[----:B---3--:R-:W-:Y:S01]  /*0440*/  IABS R10, R9 ;  /* 0x00000009000a7213 */ /* 0x008fe20000000000 */
[----:B------:R-:W-:Y:S01]  /*0450*/  ULEA UR7, UR5, UR7, 0x18 ;  /* 0x0000000705077291 */ /* 0x000fe2000f8ec0ff */
[----:B------:R-:W-:Y:S01]  /*0460*/  SHF.R.S32.HI R3, RZ, 0x6, R3 ;  /* 0x00000006ff037819 */ /* 0x000fe20000011403 */
[----:B------:R-:W-:Y:S04]  /*0470*/  BAR.SYNC.DEFER_BLOCKING 0x0 ;  /* 0x0000000000007b1d */ /* 0x000fe80000010000 */
[----:B------:R-:W-:Y:S02]  /*0480*/  IMAD.SHL.U32 R6, R3, 0x8, RZ ;  /* 0x0000000803067824 */ /* 0x000fe400078e00ff */
[----:B------:R-:W3:Y:S03]  /*0490*/  LDCU UR39, c[0x0][0x3b0] ;  /* 0x00007600ff2777ac */ /* 0x000ee60008000800 */
[-C--:B------:R-:W-:Y:S01]  /*04a0*/  IABS R7, R6.reuse ;  /* 0x0000000600077213 */ /* 0x080fe20000000000 */
[----:B------:R-:W1:Y:S01]  /*04b0*/  LDCU UR40, c[0x0][0x3b0] ;  /* 0x00007600ff2877ac */ /* 0x000e620008000800 */
[----:B------:R-:W-:-:S02]  /*04c0*/  IABS R12, R6 ;  /* 0x00000006000c7213 */ /* 0x000fc40000000000 */
[----:B------:R-:W1:Y:S01]  /*04d0*/  I2F.RP R0, R7 ;  /* 0x0000000700007306 */ /* 0x000e620000209400 */
[----:B------:R-:W2:Y:S01]  /*04e0*/  LDCU UR19, c[0x0][0x3b0] ;  /* 0x00007600ff1377ac */ /* 0x000ea20008000800 */
[----:B------:R-:W2:Y:S01]  /*04f0*/  LDCU UR9, c[0x0][0x3b0] ;  /* 0x00007600ff0977ac */ /* 0x000ea20008000800 */
[----:B------:R-:W2:Y:S01]  /*0500*/  LDCU UR11, c[0x0][0x3b0] ;  /* 0x00007600ff0b77ac */ /* 0x000ea20008000800 */
[----:B------:R-:W2:Y:S01]  /*0510*/  LDS R15, [UR7] ;  /* 0x00000007ff0f7984 */ /* 0x000ea20008000800 */
[----:B------:R-:W2:Y:S03]  /*0520*/  LDCU UR22, c[0x0][0x3b0] ;  /* 0x00007600ff1677ac */ /* 0x000ea60008000800 */
[----:B-1----:R-:W1:Y:S01]  /*0530*/  MUFU.RCP R0, R0 ;  /* 0x0000000000007308 */ /* 0x002e620000001000 */
[----:B------:R-:W2:Y:S01]  /*0540*/  LDCU UR25, c[0x0][0x3b0] ;  /* 0x00007600ff1977ac */ /* 0x000ea20008000800 */
[----:B------:R-:W2:Y:S01]  /*0550*/  LDCU UR20, c[0x0][0x3b0] ;  /* 0x00007600ff1477ac */ /* 0x000ea20008000800 */
[----:B------:R-:W2:Y:S01]  /*0560*/  LDCU UR26, c[0x0][0x3b0] ;  /* 0x00007600ff1a77ac */ /* 0x000ea20008000800 */
[----:B------:R-:W2:Y:S01]  /*0570*/  LDCU UR21, c[0x0][0x3b0] ;  /* 0x00007600ff1577ac */ /* 0x000ea20008000800 */
[----:B-1----:R-:W-:Y:S01]  /*0580*/  VIADD R2, R0, 0xffffffe ;  /* 0x0ffffffe00027836 */ /* 0x002fe20000000000 */
[----:B------:R-:W-:Y:S01]  /*0590*/  IADD3 R0, PT, PT, RZ, -R12, RZ ;  /* 0x8000000cff007210 */ /* 0x000fe20007ffe0ff */
[----:B------:R-:W1:Y:S02]  /*05a0*/  LDCU UR45, c[0x0][0x3b0] ;  /* 0x00007600ff2d77ac */ /* 0x000e640008000800 */
[----:B------:R2:W3:Y:S01]  /*05b0*/  F2I.FTZ.U32.TRUNC.NTZ R3, R2 ;  /* 0x0000000200037305 */ /* 0x0004e2000021f000 */
[----:B------:R-:W1:Y:S01]  /*05c0*/  LDCU UR41, c[0x0][0x3b0] ;  /* 0x00007600ff2977ac */ /* 0x000e620008000800 */
[----:B------:R-:W1:Y:S01]  /*05d0*/  LDCU UR23, c[0x0][0x3b0] ;  /* 0x00007600ff1777ac */ /* 0x000e620008000800 */
[----:B--2---:R-:W-:Y:S01]  /*05e0*/  IMAD.MOV.U32 R2, RZ, RZ, RZ ;  /* 0x000000ffff027224 */ /* 0x004fe200078e00ff */
[----:B------:R-:W2:Y:S01]  /*05f0*/  LDCU UR31, c[0x0][0x3b0] ;  /* 0x00007600ff1f77ac */ /* 0x000ea20008000800 */
[----:B------:R-:W1:Y:S01]  /*0600*/  LDCU UR24, c[0x0][0x3b0] ;  /* 0x00007600ff1877ac */ /* 0x000e620008000800 */
[----:B---3--:R-:W-:-:S02]  /*0610*/  IADD3 R8, PT, PT, RZ, -R3, RZ ;  /* 0x80000003ff087210 */ /* 0x008fc40007ffe0ff */
[----:B------:R-:W-:Y:S01]  /*0620*/  R2UR UR10, R15 ;  /* 0x000000000f0a72ca */ /* 0x000fe200000e0000 */
[----:B------:R-:W3:Y:S02]  /*0630*/  LDCU UR33, c[0x0][0x3b0] ;  /* 0x00007600ff2177ac */ /* 0x000ee40008000800 */
[----:B------:R-:W-:Y:S02]  /*0640*/  IMAD R11, R8, R7, RZ ;  /* 0x00000007080b7224 */ /* 0x000fe400078e02ff */
[----:B------:R-:W-:Y:S01]  /*0650*/  IMAD.MOV.U32 R8, RZ, RZ, R10 ;  /* 0x000000ffff087224 */ /* 0x000fe200078e000a */
[----:B------:R-:W1:Y:S01]  /*0660*/  LDCU UR46, c[0x0][0x3b0] ;  /* 0x00007600ff2e77ac */ /* 0x000e620008000800 */
[----:B------:R-:W-:Y:S01]  /*0670*/  IMAD.HI.U32 R3, R3, R11, R2 ;  /* 0x0000000b03037227 */ /* 0x000fe200078e0002 */
[----:B------:R-:W1:Y:S05]  /*0680*/  LDCU UR47, c[0x0][0x3b0] ;  /* 0x00007600ff2f77ac */ /* 0x000e6a0008000800 */
[----:B------:R-:W-:Y:S01]  /*0690*/  IMAD.HI.U32 R3, R3, R8, RZ ;  /* 0x0000000803037227 */ /* 0x000fe200078e00ff */
[----:B------:R-:W1:Y:S03]  /*06a0*/  LDCU UR29, c[0x0][0x3b0] ;  /* 0x00007600ff1d77ac */ /* 0x000e660008000800 */
[----:B------:R-:W-:Y:S01]  /*06b0*/  IMAD R0, R3, R0, R8 ;  /* 0x0000000003007224 */ /* 0x000fe200078e0208 */
[----:B------:R-:W1:Y:S04]  /*06c0*/  LDCU UR38, c[0x0][0x3b0] ;  /* 0x00007600ff2677ac */ /* 0x000e680008000800 */
[----:B------:R-:W-:Y:S01]  /*06d0*/  ISETP.GT.U32.AND P1, PT, R7, R0, PT ;  /* 0x000000000700720c */ /* 0x000fe20003f24070 */
[----:B------:R-:W1:Y:S01]  /*06e0*/  LDCU UR30, c[0x0][0x3b0] ;  /* 0x00007600ff1e77ac */ /* 0x000e620008000800 */
[----:B------:R-:W1:Y:S01]  /*06f0*/  LDCU UR43, c[0x0][0x3b0] ;  /* 0x00007600ff2b77ac */ /* 0x000e620008000800 */
[----:B------:R-:W1:Y:S10]  /*0700*/  LDCU UR44, c[0x0][0x3b0] ;  /* 0x00007600ff2c77ac */ /* 0x000e740008000800 */
[----:B------:R-:W-:Y:S01]  /*0710*/  @!P1 IMAD.IADD R0, R0, 0x1, -R7 ;  /* 0x0000000100009824 */ /* 0x000fe200078e0a07 */
[----:B------:R-:W1:Y:S01]  /*0720*/  LDCU UR42, c[0x0][0x3b0] ;  /* 0x00007600ff2a77ac */ /* 0x000e620008000800 */
[----:B------:R-:W-:Y:S01]  /*0730*/  @!P1 VIADD R3, R3, 0x1 ;  /* 0x0000000103039836 */ /* 0x000fe20000000000 */
[----:B------:R-:W-:-:S02]  /*0740*/  ISETP.NE.AND P1, PT, R6, RZ, PT ;  /* 0x000000ff0600720c */ /* 0x000fc40003f25270 */
[----:B------:R-:W-:Y:S01]  /*0750*/  ISETP.GE.U32.AND P0, PT, R0, R7, PT ;  /* 0x000000070000720c */ /* 0x000fe20003f06070 */
[----:B------:R-:W1:Y:S01]  /*0760*/  LDCU UR37, c[0x0][0x3b0] ;  /* 0x00007600ff2577ac */ /* 0x000e620008000800 */
[-C--:B------:R-:W-:Y:S01]  /*0770*/  LOP3.LUT R0, R9, R6.reuse, RZ, 0x3c, !PT ;  /* 0x0000000609007212 */ /* 0x080fe200078e3cff */
[----:B------:R-:W1:Y:S03]  /*0780*/  LDCU UR50, c[0x0][0x3b0] ;  /* 0x00007600ff3277ac */ /* 0x000e660008000800 */
[----:B------:R-:W-:Y:S01]  /*0790*/  ISETP.GE.AND P2, PT, R0, RZ, PT ;  /* 0x000000ff0000720c */ /* 0x000fe20003f46270 */
[----:B------:R-:W-:Y:S01]  /*07a0*/  VIADD R0, R4, 0xff ;  /* 0x000000ff04007836 */ /* 0x000fe20000000000 */
[----:B------:R-:W1:Y:S05]  /*07b0*/  LDCU UR51, c[0x0][0x3b0] ;  /* 0x00007600ff3377ac */ /* 0x000e6a0008000800 */
[----:B------:R-:W-:Y:S01]  /*07c0*/  @P0 IADD3 R3, PT, PT, R3, 0x1, RZ ;  /* 0x0000000103030810 */ /* 0x000fe20007ffe0ff */
[----:B------:R-:W1:Y:S04]  /*07d0*/  LDCU UR48, c[0x0][0x3b0] ;  /* 0x00007600ff3077ac */ /* 0x000e680008000800 */
[----:B------:R-:W-:Y:S01]  /*07e0*/  IMAD.MOV.U32 R2, RZ, RZ, R3 ;  /* 0x000000ffff027224 */ /* 0x000fe200078e0003 */
[----:B------:R-:W-:Y:S01]  /*07f0*/  SHF.R.S32.HI R3, RZ, 0x1f, R0 ;  /* 0x0000001fff037819 */ /* 0x000fe20000011400 */
[----:B------:R-:W1:Y:S03]  /*0800*/  LDCU UR54, c[0x0][0x3b0] ;  /* 0x00007600ff3677ac */ /* 0x000e660008000800 */
[----:B------:R-:W-:Y:S01]  /*0810*/  @!P2 IADD3 R2, PT, PT, -R2, RZ, RZ ;  /* 0x000000ff0202a210 */ /* 0x000fe20007ffe1ff */
[----:B------:R-:W1:Y:S01]  /*0820*/  LDCU UR49, c[0x0][0x3b0] ;  /* 0x00007600ff3177ac */ /* 0x000e620008000800 */
[----:B------:R-:W-:-:S02]  /*0830*/  @!P1 LOP3.LUT R2, RZ, R6, RZ, 0x33, !PT ;  /* 0x00000006ff029212 */ /* 0x000fc400078e33ff */
[----:B------:R-:W-:Y:S01]  /*0840*/  LEA.HI R3, R3, R0, RZ, 0x8 ;  /* 0x0000000003037211 */ /* 0x000fe200078f40ff */
[----:B------:R-:W1:Y:S01]  /*0850*/  LDCU UR55, c[0x0][0x3b0] ;  /* 0x00007600ff3777ac */ /* 0x000e620008000800 */
[----:B------:R-:W-:Y:S01]  /*0860*/  IABS R0, R5 ;  /* 0x0000000500007213 */ /* 0x000fe20000000000 */
[C---:B------:R-:W-:Y:S01]  /*0870*/  IMAD.SHL.U32 R14, R2.reuse, 0x8, RZ ;  /* 0x00000008020e7824 */ /* 0x040fe200078e00ff */
[----:B------:R-:W-:Y:S01]  /*0880*/  IADD3 R2, PT, PT, -R2, RZ, RZ ;  /* 0x000000ff02027210 */ /* 0x000fe20007ffe1ff */
[----:B------:R-:W1:Y:S03]  /*0890*/  LDCU UR52, c[0x0][0x3b0] ;  /* 0x00007600ff3477ac */ /* 0x000e660008000800 */
[----:B------:R-:W-:Y:S01]  /*08a0*/  LEA.HI.SX32 R3, R3, -R14, 0x18 ;  /* 0x8000000e03037211 */ /* 0x000fe200078fc2ff */
[----:B------:R-:W-:Y:S01]  /*08b0*/  IMAD R13, R6, R2, R9 ;  /* 0x00000002060d7224 */ /* 0x000fe200078e0209 */
[----:B------:R-:W-:Y:S01]  /*08c0*/  IABS R6, R4 ;  /* 0x0000000400067213 */ /* 0x000fe20000000000 */
[----:B------:R-:W-:Y:S01]  /*08d0*/  IMAD.MOV.U32 R2, RZ, RZ, RZ ;  /* 0x000000ffff027224 */ /* 0x000fe200078e00ff */
[----:B------:R-:W-:Y:S01]  /*08e0*/  VIMNMX R12, PT, PT, R3, 0x8, PT ;  /* 0x00000008030c7848 */ /* 0x000fe20003fe0100 */
[----:B------:R-:W1:Y:S01]  /*08f0*/  I2F.RP R9, R0 ;  /* 0x0000000000097306 */ /* 0x000e620000209400 */
[----:B------:R-:W-:Y:S01]  /*0900*/  IABS R10, R13 ;  /* 0x0000000d000a7213 */ /* 0x000fe20000000000 */
[----:B------:R-:W2:Y:S01]  /*0910*/  LDCU UR53, c[0x0][0x3b0] ;  /* 0x00007600ff3577ac */ /* 0x000ea20008000800 */
[----:B------:R-:W-:Y:S01]  /*0920*/  IABS R8, R12 ;  /* 0x0000000c00087213 */ /* 0x000fe20000000000 */
[----:B------:R-:W2:Y:S04]  /*0930*/  LDCU UR56, c[0x0][0x3b0] ;  /* 0x00007600ff3877ac */ /* 0x000ea80008000800 */
[----:B------:R-:W2:Y:S01]  /*0940*/  I2F.RP R7, R8 ;  /* 0x0000000800077306 */ /* 0x000ea20000209400 */
[----:B------:R-:W3:Y:S01]  /*0950*/  LDCU UR57, c[0x0][0x3b0] ;  /* 0x00007600ff3977ac */ /* 0x000ee20008000800 */
[----:B------:R-:W3:Y:S06]  /*0960*/  LDCU UR58, c[0x0][0x3b0] ;  /* 0x00007600ff3a77ac */ /* 0x000eec0008000800 */
[----:B-1----:R-:W-:Y:S01]  /*0970*/  MUFU.RCP R9, R9 ;  /* 0x0000000900097308 */ /* 0x002fe20000001000 */
[----:B------:R-:W1:Y:S01]  /*0980*/  LDCU UR59, c[0x0][0x3b0] ;  /* 0x00007600ff3b77ac */ /* 0x000e620008000800 */
[----:B------:R-:W1:Y:S06]  /*0990*/  LDCU UR60, c[0x0][0x3b0] ;  /* 0x00007600ff3c77ac */ /* 0x000e6c0008000800 */
[----:B--2---:R-:W2:Y:S01]  /*09a0*/  MUFU.RCP R7, R7 ;  /* 0x0000000700077308 */ /* 0x004ea20000001000 */
[----:B------:R-:W1:Y:S01]  /*09b0*/  LDCU UR61, c[0x0][0x3b0] ;  /* 0x00007600ff3d77ac */ /* 0x000e620008000800 */
[----:B------:R-:W1:Y:S01]  /*09c0*/  LDCU UR64, c[0x0][0x3b0] ;  /* 0x00007600ff4077ac */ /* 0x000e620008000800 */
[----:B------:R-:W1:Y:S01]  /*09d0*/  LDCU UR62, c[0x0][0x3b0] ;  /* 0x00007600ff3e77ac */ /* 0x000e620008000800 */
[----:B------:R-:W1:Y:S01]  /*09e0*/  LDCU UR65, c[0x0][0x3b0] ;  /* 0x00007600ff4177ac */ /* 0x000e620008000800 */
[----:B--2---:R-:W-:Y:S01]  /*09f0*/  VIADD R3, R7, 0xffffffe ;  /* 0x0ffffffe07037836 */ /* 0x004fe20000000000 */
[----:B------:R-:W2:Y:S01]  /*0a00*/  LDCU UR63, c[0x0][0x3b0] ;  /* 0x00007600ff3f77ac */ /* 0x000ea20008000800 */
[----:B------:R-:W1:Y:S04]  /*0a10*/  LDCU UR66, c[0x0][0x3b0] ;  /* 0x00007600ff4277ac */ /* 0x000e680008000800 */
[----:B------:R-:W1:Y:S01]  /*0a20*/  F2I.FTZ.U32.TRUNC.NTZ R3, R3 ;  /* 0x0000000300037305 */ /* 0x000e62000021f000 */
[----:B------:R-:W2:Y:S01]  /*0a30*/  LDCU UR6, c[0x0][0x3a4] ;  /* 0x00007480ff0677ac */ /* 0x000ea20008000800 */
[----:B------:R-:W2:Y:S01]  /*0a40*/  LDCU.64 UR16, c[0x0][0x358] ;  /* 0x00006b00ff1077ac */ /* 0x000ea20008000a00 */
[----:B-1----:R-:W-:-:S04]  /*0a50*/  IMAD.MOV R11, RZ, RZ, -R3 ;  /* 0x000000ffff0b7224 */ /* 0x002fc800078e0a03 */
[----:B------:R-:W-:Y:S01]  /*0a60*/  IMAD R7, R11, R8, RZ ;  /* 0x000000080b077224 */ /* 0x000fe200078e02ff */
[----:B------:R-:W-:-:S03]  /*0a70*/  IABS R11, R12 ;  /* 0x0000000c000b7213 */ /* 0x000fc60000000000 */
[----:B------:R-:W-:Y:S01]  /*0a80*/  IMAD.HI.U32 R2, R3, R7, R2 ;  /* 0x0000000703027227 */ /* 0x000fe200078e0002 */
[----:B------:R-:W-:Y:S02]  /*0a90*/  MOV R3, R10 ;  /* 0x0000000a00037202 */ /* 0x000fe40000000f00 */
[----:B------:R-:W1:Y:S01]  /*0aa0*/  I2F.RP R10, R6 ;  /* 0x00000006000a7306 */ /* 0x000e620000209400 */
[----:B------:R-:W-:Y:S01]  /*0ab0*/  IMAD.MOV R7, RZ, RZ, -R11 ;  /* 0x000000ffff077224 */ /* 0x000fe200078e0a0b */
[----:B------:R-:W-:Y:S01]  /*0ac0*/  IADD3 R11, PT, PT, R9, 0xffffffe, RZ ;  /* 0x0ffffffe090b7810 */ /* 0x000fe20007ffe0ff */
[----:B------:R-:W-:-:S04]  /*0ad0*/  IMAD.HI.U32 R2, R2, R3, RZ ;  /* 0x0000000302027227 */ /* 0x000fc800078e00ff */
[----:B------:R-:W-:Y:S01]  /*0ae0*/  IMAD R3, R2, R7, R3 ;  /* 0x0000000702037224 */ /* 0x000fe200078e0203 */
[----:B------:R-:W-:Y:S01]  /*0af0*/  LOP3.LUT R7, R13, R12, RZ, 0x3c, !PT ;  /* 0x0000000c0d077212 */ /* 0x000fe200078e3cff */
[----:B------:R-:W-:Y:S03]  /*0b00*/  BAR.SYNC.DEFER_BLOCKING 0x0 ;  /* 0x0000000000007b1d */ /* 0x000fe60000010000 */
[----:B------:R-:W-:Y:S02]  /*0b10*/  ISETP.GT.U32.AND P1, PT, R8, R3, PT ;  /* 0x000000030800720c */ /* 0x000fe40003f24070 */
[----:B------:R-:W-:Y:S01]  /*0b20*/  ISETP.GE.AND P2, PT, R7, RZ, PT ;  /* 0x000000ff0700720c */ /* 0x000fe20003f46270 */
[----:B-1----:R-:W1:Y:S10]  /*0b30*/  MUFU.RCP R10, R10 ;  /* 0x0000000a000a7308 */ /* 0x002e740000001000 */
[----:B------:R-:W-:-:S02]  /*0b40*/  @!P1 IMAD.IADD R3, R3, 0x1, -R8 ;  /* 0x0000000103039824 */ /* 0x000fc400078e0a08 */
[----:B------:R-:W-:Y:S01]  /*0b50*/  @!P1 VIADD R2, R2, 0x1 ;  /* 0x0000000102029836 */ /* 0x000fe20000000000 */
[----:B------:R-:W-:Y:S02]  /*0b60*/  ISETP.NE.AND P1, PT, R12, RZ, PT ;  /* 0x000000ff0c00720c */ /* 0x000fe40003f25270 */
[----:B------:R-:W-:Y:S02]  /*0b70*/  ISETP.GE.U32.AND P0, PT, R3, R8, PT ;  /* 0x000000080300720c */ /* 0x000fe40003f06070 */
[----:B------:R-:W2:Y:S01]  /*0b80*/  F2I.FTZ.U32.TRUNC.NTZ R3, R11 ;  /* 0x0000000b00037305 */ /* 0x000ea2000021f000 */
[----:B-1----:R-:W-:-:S07]  /*0b90*/  VIADD R8, R10, 0xffffffe ;  /* 0x0ffffffe0a087836 */ /* 0x002fce0000000000 */
[----:B------:R-:W1:Y:S03]  /*0ba0*/  F2I.FTZ.U32.TRUNC.NTZ R9, R8 ;  /* 0x0000000800097305 */ /* 0x000e66000021f000 */
[----:B------:R-:W-:Y:S01]  /*0bb0*/  @P0 IADD3 R2, PT, PT, R2, 0x1, RZ ;  /* 0x0000000102020810 */ /* 0x000fe20007ffe0ff */
[----:B--2---:R-:W-:-:S04]  /*0bc0*/  IMAD.MOV R11, RZ, RZ, -R3 ;  /* 0x000000ffff0b7224 */ /* 0x004fc800078e0a03 */
[----:B------:R-:W-:Y:S01]  /*0bd0*/  IMAD.MOV.U32 R7, RZ, RZ, R2 ;  /* 0x000000ffff077224 */ /* 0x000fe200078e0002 */
[----:B-----5:R-:W-:Y:S01]  /*0be0*/  SHF.R.U32.HI R2, RZ, 0x5, R133 ;  /* 0x00000005ff027819 */ /* 0x020fe20000011685 */
[----:B------:R-:W-:-:S03]  /*0bf0*/  IMAD R11, R11, R0, RZ ;  /* 0x000000000b0b7224 */ /* 0x000fc600078e02ff */
[----:B------:R-:W-:Y:S01]  /*0c00*/  @!P2 IADD3 R7, PT, PT, -R7, RZ, RZ ;  /* 0x000000ff0707a210 */ /* 0x000fe20007ffe1ff */
[----:B-1----:R-:W-:Y:S01]  /*0c10*/  IMAD.MOV R8, RZ, RZ, -R9 ;  /* 0x000000ffff087224 */ /* 0x002fe200078e0a09 */
[----:B------:R-:W-:Y:S02]  /*0c20*/  @!P1 LOP3.LUT R7, RZ, R12, RZ, 0x33, !PT ;  /* 0x0000000cff079212 */ /* 0x000fe400078e33ff */
[----:B------:R-:W-:Y:S01]  /*0c30*/  R2UR UR18, R2 ;  /* 0x00000000021272ca */ /* 0x000fe200000e0000 */
[----:B------:R-:W-:Y:S01]  /*0c40*/  IMAD.MOV.U32 R2, RZ, RZ, RZ ;  /* 0x000000ffff027224 */ /* 0x000fe200078e00ff */
[----:B------:R-:W-:Y:S01]  /*0c50*/  SHF.L.U32 R132, R7, 0x6, RZ ;  /* 0x0000000607847819 */ /* 0x000fe200000006ff */
[----:B------:R-:W-:Y:S02]  /*0c60*/  IMAD.MOV R7, RZ, RZ, -R7 ;  /* 0x000000ffff077224 */ /* 0x000fe400078e0a07 */
[----:B------:R-:W-:Y:S01]  /*0c70*/  IMAD.HI.U32 R3, R3, R11, R2 ;  /* 0x0000000b03037227 */ /* 0x000fe200078e0002 */
[----:B------:R-:W-:-:S02]  /*0c80*/  IADD3 R15, PT, PT, R132, 0x1, RZ ;  /* 0x00000001840f7810 */ /* 0x000fc40007ffe0ff */
[C---:B------:R-:W-:Y:S01]  /*0c90*/  IADD3 R21, PT, PT, R132.reuse, 0x3, RZ ;  /* 0x0000000384157810 */ /* 0x040fe20007ffe0ff */
[----:B------:R-:W-:Y:S01]  /*0ca0*/  IMAD.MOV.U32 R11, RZ, RZ, R8 ;  /* 0x000000ffff0b7224 */ /* 0x000fe200078e0008 */
[----:B------:R-:W-:Y:S01]  /*0cb0*/  IABS R10, R15 ;  /* 0x0000000f000a7213 */ /* 0x000fe20000000000 */
[----:B------:R-:W-:Y:S01]  /*0cc0*/  IMAD.MOV.U32 R8, RZ, RZ, RZ ;  /* 0x000000ffff087224 */ /* 0x000fe200078e00ff */
[C---:B------:R-:W-:Y:S01]  /*0cd0*/  IADD3 R22, PT, PT, R132.reuse, 0x4, RZ ;  /* 0x0000000484167810 */ /* 0x040fe20007ffe0ff */
[----:B------:R-:W-:Y:S01]  /*0ce0*/  IMAD R11, R11, R6, RZ ;  /* 0x000000060b0b7224 */ /* 0x000fe200078e02ff */
[----:B------:R-:W-:Y:S01]  /*0cf0*/  ISETP.GE.AND P3, PT, R15, RZ, PT ;  /* 0x000000ff0f00720c */ /* 0x000fe20003f66270 */
[C---:B------:R-:W-:Y:S01]  /*0d00*/  VIADD R16, R132.reuse, 0x2 ;  /* 0x0000000284107836 */ /* 0x040fe20000000000 */
[----:B------:R-:W-:Y:S01]  /*0d10*/  IADD3 R26, PT, PT, R132, 0x8, RZ ;  /* 0x00000008841a7810 */ /* 0x000fe20007ffe0ff */
[----:B------:R-:W-:Y:S01]  /*0d20*/  IMAD R7, R12, R7, R13 ;  /* 0x000000070c077224 */ /* 0x000fe200078e020d */
[----:B------:R-:W-:Y:S01]  /*0d30*/  IADD3 R31, PT, PT, R132, 0xf, RZ ;  /* 0x0000000f841f7810 */ /* 0x000fe20007ffe0ff */
[----:B------:R-:W-:Y:S01]  /*0d40*/  IMAD.HI.U32 R2, R9, R11, R8 ;  /* 0x0000000b09027227 */ /* 0x000fe200078e0008 */
[----:B------:R-:W-:Y:S01]  /*0d50*/  IABS R12, R16 ;  /* 0x00000010000c7213 */ /* 0x000fe20000000000 */
[----:B------:R-:W-:Y:S01]  /*0d60*/  USHF.L.U32 UR4, UR18, 0x15, URZ ;  /* 0x0000001512047899 */ /* 0x000fe200080006ff */
[----:B------:R-:W-:Y:S01]  /*0d70*/  ISETP.GE.AND P0, PT, R16, RZ, PT ;  /* 0x000000ff1000720c */ /* 0x000fe20003f06270 */
[----:B------:R-:W-:Y:S01]  /*0d80*/  IMAD.IADD R8, R14, 0x1, R7 ;  /* 0x000000010e087824 */ /* 0x000fe200078e0207 */
[----:B------:R-:W-:Y:S01]  /*0d90*/  IABS R14, R21 ;  /* 0x00000015000e7213 */ /* 0x000fe20000000000 */
[----:B------:R-:W-:Y:S01]  /*0da0*/  IMAD.HI.U32 R7, R3, R10, RZ ;  /* 0x0000000a03077227 */ /* 0x000fe200078e00ff */
[C---:B------:R-:W-:Y:S01]  /*0db0*/  IADD3 R34, PT, PT, R132.reuse, 0x12, RZ ;  /* 0x0000001284227810 */ /* 0x040fe20007ffe0ff */
[----:B------:R-:W-:Y:S01]  /*0dc0*/  ULOP3.LUT UR4, UR4, 0x600000, URZ, 0xc0, !UPT ;  /* 0x0060000004047892 */ /* 0x000fe2000f8ec0ff */
[C---:B------:R-:W-:Y:S01]  /*0dd0*/  IADD3 R50, PT, PT, R132.reuse, 0x24, RZ ;  /* 0x0000002484327810 */ /* 0x040fe20007ffe0ff */
[----:B------:R-:W-:Y:S01]  /*0de0*/  VIADD R28, R132, 0x3f ;  /* 0x0000003f841c7836 */ /* 0x000fe20000000000 */
[----:B------:R-:W-:Y:S01]  /*0df0*/  IADD3 R11, PT, PT, -R7, RZ, RZ ;  /* 0x000000ff070b7210 */ /* 0x000fe20007ffe1ff */
[----:B------:R-:W-:Y:S01]  /*0e00*/  IMAD.HI.U32 R9, R3, R12, RZ ;  /* 0x0000000c03097227 */ /* 0x000fe200078e00ff */
[----:B------:R-:W-:-:S02]  /*0e10*/  IABS R47, R50 ;  /* 0x00000032002f7213 */ /* 0x000fc40000000000 */
[----:B------:R-:W-:Y:S01]  /*0e20*/  IABS R17, R28 ;  /* 0x0000001c00117213 */ /* 0x000fe20000000000 */
[----:B------:R-:W-:Y:S01]  /*0e30*/  IMAD.HI.U32 R7, R3, R14, RZ ;  /* 0x0000000e03077227 */ /* 0x000fe200078e00ff */
[----:B------:R-:W-:-:S03]  /*0e40*/  IADD3 R52, PT, PT, R132, 0x27, RZ ;  /* 0x0000002784347810 */ /* 0x000fc60007ffe0ff */
[----:B------:R-:W-:Y:S02]  /*0e50*/  IMAD.MOV R13, RZ, RZ, -R9 ;  /* 0x000000ffff0d7224 */ /* 0x000fe400078e0a09 */
[C---:B------:R-:W-:Y:S02]  /*0e60*/  IMAD R9, R0.reuse, R11, R10 ;  /* 0x0000000b00097224 */ /* 0x040fe400078e020a */
[----:B------:R-:W-:Y:S02]  /*0e70*/  IMAD.MOV R11, RZ, RZ, -R7 ;  /* 0x000000ffff0b7224 */ /* 0x000fe400078e0a07 */
[----:B------:R-:W-:Y:S01]  /*0e80*/  IMAD.HI.U32 R7, R3, R17, RZ ;  /* 0x0000001103077227 */ /* 0x000fe200078e00ff */
[----:B------:R-:W-:-:S03]  /*0e90*/  ISETP.GT.U32.AND P5, PT, R0, R9, PT ;  /* 0x000000090000720c */ /* 0x000fc60003fa4070 */
[----:B------:R-:W-:Y:S01]  /*0ea0*/  VIADD R23, R132, 0x5 ;  /* 0x0000000584177836 */ /* 0x000fe20000000000 */
[----:B------:R-:W-:Y:S01]  /*0eb0*/  IADD3 R7, PT, PT, -R7, RZ, RZ ;  /* 0x000000ff07077210 */ /* 0x000fe20007ffe1ff */
[C---:B------:R-:W-:Y:S01]  /*0ec0*/  IMAD R11, R0.reuse, R11, R14 ;  /* 0x0000000b000b7224 */ /* 0x040fe200078e020e */
[----:B------:R-:W-:Y:S01]  /*0ed0*/  IABS R14, R22 ;  /* 0x00000016000e7213 */ /* 0x000fe20000000000 */
[C---:B------:R-:W-:Y:S01]  /*0ee0*/  IMAD R10, R0.reuse, R13, R12 ;  /* 0x0000000d000a7224 */ /* 0x040fe200078e020c */
[----:B------:R-:W-:Y:S01]  /*0ef0*/  IABS R15, R23 ;  /* 0x00000017000f7213 */ /* 0x000fe20000000000 */
[C---:B------:R-:W-:Y:S01]  /*0f00*/  IMAD R17, R0.reuse, R7, R17 ;  /* 0x0000000700117224 */ /* 0x040fe200078e0211 */
[C---:B------:R-:W-:Y:S01]  /*0f10*/  ISETP.GT.U32.AND P2, PT, R0.reuse, R11, PT ;  /* 0x0000000b0000720c */ /* 0x040fe20003f44070 */
[----:B------:R-:W-:Y:S01]  /*0f20*/  IMAD.HI.U32 R7, R3, R14, RZ ;  /* 0x0000000e03077227 */ /* 0x000fe200078e00ff */
[C---:B------:R-:W-:Y:S02]  /*0f30*/  ISETP.GT.U32.AND P1, PT, R0.reuse, R10, PT ;  /* 0x0000000a0000720c */ /* 0x040fe40003f24070 */
[----:B------:R-:W-:Y:S01]  /*0f40*/  ISETP.GT.U32.AND P6, PT, R0, R17, PT ;  /* 0x000000110000720c */ /* 0x000fe20003fc4070 */
[----:B------:R-:W-:Y:S01]  /*0f50*/  VIADD R24, R132, 0x6 ;  /* 0x0000000684187836 */ /* 0x000fe20000000000 */
[----:B------:R-:W-:Y:S01]  /*0f60*/  @!P5 IADD3 R9, PT, PT, R9, -R0, RZ ;  /* 0x800000000909d210 */ /* 0x000fe20007ffe0ff */
[----:B------:R-:W-:-:S03]  /*0f70*/  IMAD.HI.U32 R12, R3, R15, RZ ;  /* 0x0000000f030c7227 */ /* 0x000fc600078e00ff */
[----:B------:R-:W-:Y:S01]  /*0f80*/  IABS R18, R24 ;  /* 0x0000001800127213 */ /* 0x000fe20000000000 */
[----:B------:R-:W-:Y:S01]  /*0f90*/  IMAD.MOV R7, RZ, RZ, -R7 ;  /* 0x000000ffff077224 */ /* 0x000fe200078e0a07 */
[----:B------:R-:W-:Y:S01]  /*0fa0*/  IADD3 R16, PT, PT, -R12, RZ, RZ ;  /* 0x000000ff0c107210 */ /* 0x000fe20007ffe1ff */
[----:B------:R-:W-:Y:S01]  /*0fb0*/  VIADD R25, R132, 0x7 ;  /* 0x0000000784197836 */ /* 0x000fe20000000000 */
[----:B------:R-:W-:Y:S01]  /*0fc0*/  @!P2 IADD3 R11, PT, PT, R11, -R0, RZ ;  /* 0x800000000b0ba210 */ /* 0x000fe20007ffe0ff */
[C---:B------:R-:W-:Y:S02]  /*0fd0*/  IMAD R12, R0.reuse, R7, R14 ;  /* 0x00000007000c7224 */ /* 0x040fe400078e020e */
[----:B------:R-:W-:Y:S01]  /*0fe0*/  @!P6 IMAD.IADD R17, R17, 0x1, -R0 ;  /* 0x000000011111e824 */ /* 0x000fe200078e0a00 */
[----:B------:R-:W-:Y:S01]  /*0ff0*/  IABS R20, R25 ;  /* 0x0000001900147213 */ /* 0x000fe20000000000 */
[----:B------:R-:W-:Y:S01]  /*1000*/  IMAD.HI.U32 R13, R3, R18, RZ ;  /* 0x00000012030d7227 */ /* 0x000fe200078e00ff */
[----:B------:R-:W-:-:S02]  /*1010*/  ISETP.GT.U32.AND P4, PT, R0, R12, PT ;  /* 0x0000000c0000720c */ /* 0x000fc40003f84070 */
[C---:B------:R-:W-:Y:S01]  /*1020*/  ISETP.GT.U32.AND P6, PT, R0.reuse, R17, PT ;  /* 0x000000110000720c */ /* 0x040fe20003fc4070 */
[----:B------:R-:W-:Y:S01]  /*1030*/  IMAD.MOV R19, RZ, RZ, -R13 ;  /* 0x000000ffff137224 */ /* 0x000fe200078e0a0d */
[C---:B------:R-:W-:Y:S01]  /*1040*/  ISETP.GT.U32.AND P5, PT, R0.reuse, R11, PT ;  /* 0x0000000b0000720c */ /* 0x040fe20003fa4070 */
[----:B------:R-:W-:Y:S02]  /*1050*/  IMAD R13, R0, R16, R15 ;  /* 0x00000010000d7224 */ /* 0x000fe400078e020f */
[----:B------:R-:W-:Y:S02]  /*1060*/  IMAD.MOV.U32 R15, RZ, RZ, R20 ;  /* 0x000000ffff0f7224 */ /* 0x000fe400078e0014 */
[----:B------:R-:W-:Y:S02]  /*1070*/  VIADD R27, R132, 0x9 ;  /* 0x00000009841b7836 */ /* 0x000fe40000000000 */
[----:B------:R-:W-:-:S04]  /*1080*/  IMAD.HI.U32 R7, R3, R15, RZ ;  /* 0x0000000f03077227 */ /* 0x000fc800078e00ff */
[--C-:B------:R-:W-:Y:S01]  /*1090*/  @!P6 IMAD.IADD R17, R17, 0x1, -R0.reuse ;  /* 0x000000011111e824 */ /* 0x100fe200078e0a00 */
[----:B------:R-:W-:Y:S01]  /*10a0*/  ISETP.GT.U32.AND P6, PT, R0, R13, PT ;  /* 0x0000000d0000720c */ /* 0x000fe20003fc4070 */
[----:B------:R-:W-:Y:S01]  /*10b0*/  @!P1 IMAD.IADD R10, R10, 0x1, -R0 ;  /* 0x000000010a0a9824 */ /* 0x000fe200078e0a00 */
[C---:B------:R-:W-:Y:S01]  /*10c0*/  ISETP.GT.U32.AND P1, PT, R0.reuse, R9, PT ;  /* 0x000000090000720c */ /* 0x040fe20003f24070 */
[----:B------:R-:W-:Y:S01]  /*10d0*/  IMAD R14, R0, R19, R18 ;  /* 0x00000013000e7224 */ /* 0x000fe200078e0212 */
[----:B------:R-:W-:Y:S01]  /*10e0*/  IABS R18, R26 ;  /* 0x0000001a00127213 */ /* 0x000fe20000000000 */
[--C-:B------:R-:W-:Y:S01]  /*10f0*/  @!P4 IMAD.IADD R12, R12, 0x1, -R0.reuse ;  /* 0x000000010c0cc824 */ /* 0x100fe200078e0a00 */
[----:B------:R-:W-:Y:S01]  /*1100*/  IABS R19, R27 ;  /* 0x0000001b00137213 */ /* 0x000fe20000000000 */
[----:B------:R-:W-:Y:S01]  /*1110*/  IMAD.MOV R7, RZ, RZ, -R7 ;  /* 0x000000ffff077224 */ /* 0x000fe200078e0a07 */
[C---:B------:R-:W-:Y:S01]  /*1120*/  ISETP.GT.U32.AND P2, PT, R0.reuse, R10, PT ;  /* 0x0000000a0000720c */ /* 0x040fe20003f44070 */
[----:B------:R-:W-:Y:S01]  /*1130*/  @!P5 IMAD.IADD R11, R11, 0x1, -R0 ;  /* 0x000000010b0bd824 */ /* 0x000fe200078e0a00 */
[C---:B------:R-:W-:Y:S01]  /*1140*/  ISETP.GT.U32.AND P4, PT, R0.reuse, R12, PT ;  /* 0x0000000c0000720c */ /* 0x040fe20003f84070 */
[----:B------:R-:W-:-:S02]  /*1150*/  IMAD R15, R0, R7, R15 ;  /* 0x00000007000f7224 */ /* 0x000fc400078e020f */
[----:B------:R-:W-:Y:S02]  /*1160*/  IMAD.HI.U32 R7, R3, R18, RZ ;  /* 0x0000001203077227 */ /* 0x000fe400078e00ff */
[----:B------:R-:W-:Y:S02]  /*1170*/  @!P1 IADD3 R9, PT, PT, R9, -R0, RZ ;  /* 0x8000000009099210 */ /* 0x000fe40007ffe0ff */
[----:B------:R-:W-:Y:S01]  /*1180*/  IMAD.HI.U32 R16, R3, R19, RZ ;  /* 0x0000001303107227 */ /* 0x000fe200078e00ff */
[C---:B------:R-:W-:Y:S02]  /*1190*/  ISETP.GT.U32.AND P1, PT, R0.reuse, R14, PT ;  /* 0x0000000e0000720c */ /* 0x040fe40003f24070 */
[----:B------:R-:W-:Y:S01]  /*11a0*/  ISETP.GT.U32.AND P5, PT, R0, R15, PT ;  /* 0x0000000f0000720c */ /* 0x000fe20003fa4070 */
[----:B------:R-:W-:Y:S01]  /*11b0*/  @!P6 IMAD.IADD R13, R13, 0x1, -R0 ;  /* 0x000000010d0de824 */ /* 0x000fe200078e0a00 */
[----:B------:R-:W-:Y:S01]  /*11c0*/  ISETP.GE.AND P6, PT, R22, RZ, PT ;  /* 0x000000ff1600720c */ /* 0x000fe20003fc6270 */
[----:B------:R-:W-:Y:S01]  /*11d0*/  IMAD.MOV R7, RZ, RZ, -R7 ;  /* 0x000000ffff077224 */ /* 0x000fe200078e0a07 */
[----:B------:R-:W-:Y:S01]  /*11e0*/  IADD3 R20, PT, PT, -R16, RZ, RZ ;  /* 0x000000ff10147210 */ /* 0x000fe20007ffe1ff */
[----:B------:R-:W-:Y:S01]  /*11f0*/  @!P3 IMAD.MOV R9, RZ, RZ, -R9 ;  /* 0x000000ffff09b224 */ /* 0x000fe200078e0a09 */
[----:B------:R-:W-:Y:S01]  /*1200*/  @!P4 IADD3 R12, PT, PT, R12, -R0, RZ ;  /* 0x800000000c0cc210 */ /* 0x000fe20007ffe0ff */
[----:B------:R-:W-:Y:S01]  /*1210*/  IMAD R16, R0, R7, R18 ;  /* 0x0000000700107224 */ /* 0x000fe200078e0212 */
[----:B------:R-:W-:Y:S01]  /*1220*/  ISETP.GE.AND P4, PT, R21, RZ, PT ;  /* 0x000000ff1500720c */ /* 0x000fe20003f86270 */
[----:B------:R-:W-:-:S02]  /*1230*/  IMAD.MOV.U32 R7, RZ, RZ, R17 ;  /* 0x000000ffff077224 */ /* 0x000fc400078e0011 */
[C---:B------:R-:W-:Y:S01]  /*1240*/  IMAD R17, R0.reuse, R20, R19 ;  /* 0x0000001400117224 */ /* 0x040fe200078e0213 */
[----:B------:R-:W-:Y:S01]  /*1250*/  ISETP.GT.U32.AND P3, PT, R0, R16, PT ;  /* 0x000000100000720c */ /* 0x000fe20003f64070 */
[--C-:B------:R-:W-:Y:S01]  /*1260*/  @!P2 IMAD.IADD R10, R10, 0x1, -R0.reuse ;  /* 0x000000010a0aa824 */ /* 0x100fe200078e0a00 */
[----:B------:R-:W-:Y:S01]  /*1270*/  ISETP.GE.AND P2, PT, R28, RZ, PT ;  /* 0x000000ff1c00720c */ /* 0x000fe20003f46270 */
[----:B------:R-:W-:Y:S01]  /*1280*/  VIADD R18, R132, 0xa ;  /* 0x0000000a84127836 */ /* 0x000fe20000000000 */
[----:B------:R-:W-:Y:S01]  /*1290*/  @!P6 IADD3 R12, PT, PT, -R12, RZ, RZ ;  /* 0x000000ff0c0ce210 */ /* 0x000fe20007ffe1ff */
[----:B------:R-:W-:Y:S01]  /*12a0*/  VIADD R20, R132, 0xb ;  /* 0x0000000b84147836 */ /* 0x000fe20000000000 */
[----:B------:R-:W-:Y:S01]  /*12b0*/  ISETP.GT.U32.AND P6, PT, R0, R17, PT ;  /* 0x000000110000720c */ /* 0x000fe20003fc4070 */
[--C-:B------:R-:W-:Y:S01]  /*12c0*/  @!P1 IMAD.IADD R14, R14, 0x1, -R0.reuse ;  /* 0x000000010e0e9824 */ /* 0x100fe200078e0a00 */
[----:B------:R-:W-:Y:S01]  /*12d0*/  IABS R19, R18 ;  /* 0x0000001200137213 */ /* 0x000fe20000000000 */
[----:B------:R-:W-:Y:S01]  /*12e0*/  VIADD R28, R132, 0xd ;  /* 0x0000000d841c7836 */ /* 0x000fe20000000000 */
[----:B------:R-:W-:Y:S01]  /*12f0*/  ISETP.GE.AND P1, PT, R23, RZ, PT ;  /* 0x000000ff1700720c */ /* 0x000fe20003f26270 */
[----:B------:R-:W-:Y:S01]  /*1300*/  @!P4 IMAD.MOV R11, RZ, RZ, -R11 ;  /* 0x000000ffff0bc224 */ /* 0x000fe200078e0a0b */
[----:B------:R-:W-:Y:S01]  /*1310*/  @!P5 IADD3 R15, PT, PT, R15, -R0, RZ ;  /* 0x800000000f0fd210 */ /* 0x000fe20007ffe0ff */
[----:B------:R-:W-:Y:S01]  /*1320*/  @!P3 IMAD.IADD R16, R16, 0x1, -R0 ;  /* 0x000000011010b824 */ /* 0x000fe200078e0a00 */
[----:B------:R-:W-:Y:S01]  /*1330*/  ISETP.GE.AND P3, PT, R18, RZ, PT ;  /* 0x000000ff1200720c */ /* 0x000fe20003f66270 */
[----:B------:R-:W-:Y:S01]  /*1340*/  IMAD.HI.U32 R18, R3, R19, RZ ;  /* 0x0000001303127227 */ /* 0x000fe200078e00ff */
[----:B------:R-:W-:-:S02]  /*1350*/  IABS R21, R20 ;  /* 0x0000001400157213 */ /* 0x000fc40000000000 */
[----:B------:R-:W-:Y:S01]  /*1360*/  @!P0 IADD3 R10, PT, PT, -R10, RZ, RZ ;  /* 0x000000ff0a0a8210 */ /* 0x000fe20007ffe1ff */
[----:B------:R-:W-:Y:S01]  /*1370*/  @!P2 IMAD.MOV R7, RZ, RZ, -R7 ;  /* 0x000000ffff07a224 */ /* 0x000fe200078e0a07 */
[----:B------:R-:W-:Y:S01]  /*1380*/  @!P6 IADD3 R17, PT, PT, R17, -R0, RZ ;  /* 0x800000001111e210 */ /* 0x000fe20007ffe0ff */
[----:B------:R-:W-:Y:S01]  /*1390*/  IMAD.MOV R18, RZ, RZ, -R18 ;  /* 0x000000ffff127224 */ /* 0x000fe200078e0a12 */
[----:B------:R-:W-:Y:S01]  /*13a0*/  ISETP.GT.U32.AND P6, PT, R0, R16, PT ;  /* 0x000000100000720c */ /* 0x000fe20003fc4070 */
[----:B------:R-:W-:Y:S01]  /*13b0*/  VIADD R29, R132, 0xe ;  /* 0x0000000e841d7836 */ /* 0x000fe20000000000 */
[C---:B------:R-:W-:Y:S01]  /*13c0*/  ISETP.GT.U32.AND P2, PT, R0.reuse, R13, PT ;  /* 0x0000000d0000720c */ /* 0x040fe20003f44070 */
[C---:B------:R-:W-:Y:S01]  /*13d0*/  IMAD R18, R0.reuse, R18, R19 ;  /* 0x0000001200127224 */ /* 0x040fe200078e0213 */
[C---:B------:R-:W-:Y:S01]  /*13e0*/  ISETP.GT.U32.AND P0, PT, R0.reuse, R15, PT ;  /* 0x0000000f0000720c */ /* 0x040fe20003f04070 */
[----:B------:R-:W-:Y:S01]  /*13f0*/  IMAD.HI.U32 R19, R3, R21, RZ ;  /* 0x0000001503137227 */ /* 0x000fe200078e00ff */
[----:B------:R-:W-:-:S02]  /*1400*/  ISETP.GT.U32.AND P5, PT, R0, R14, PT ;  /* 0x0000000e0000720c */ /* 0x000fc40003fa4070 */
[----:B------:R-:W-:Y:S01]  /*1410*/  ISETP.GE.AND P4, PT, R24, RZ, PT ;  /* 0x000000ff1800720c */ /* 0x000fe20003f86270 */
[----:B------:R-:W-:Y:S01]  /*1420*/  IMAD.MOV R19, RZ, RZ, -R19 ;  /* 0x000000ffff137224 */ /* 0x000fe200078e0a13 */
[----:B------:R-:W-:Y:S01]  /*1430*/  IABS R24, R28 ;  /* 0x0000001c00187213 */ /* 0x000fe20000000000 */
[----:B------:R-:W-:Y:S02]  /*1440*/  VIADD R32, R132, 0x10 ;  /* 0x0000001084207836 */ /* 0x000fe40000000000 */
[----:B------:R-:W-:Y:S01]  /*1450*/  @!P6 IADD3 R16, PT, PT, R16, -R0, RZ ;  /* 0x800000001010e210 */ /* 0x000fe20007ffe0ff */
[C---:B------:R-:W-:Y:S01]  /*1460*/  IMAD R19, R0.reuse, R19, R21 ;  /* 0x0000001300137224 */ /* 0x040fe200078e0215 */
[----:B------:R-:W-:Y:S01]  /*1470*/  ISETP.GT.U32.AND P6, PT, R0, R18, PT ;  /* 0x000000120000720c */ /* 0x000fe20003fc4070 */
[----:B------:R-:W-:Y:S01]  /*1480*/  @!P2 IMAD.IADD R13, R13, 0x1, -R0 ;  /* 0x000000010d0da824 */ /* 0x000fe200078e0a00 */
[----:B------:R-:W-:Y:S01]  /*1490*/  @!P0 IADD3 R15, PT, PT, R15, -R0, RZ ;  /* 0x800000000f0f8210 */ /* 0x000fe20007ffe0ff */
[----:B------:R-:W-:Y:S01]  /*14a0*/  IMAD.HI.U32 R21, R3, R24, RZ ;  /* 0x0000001803157227 */ /* 0x000fe200078e00ff */
[----:B------:R-:W-:-:S02]  /*14b0*/  ISETP.GE.AND P0, PT, R27, RZ, PT ;  /* 0x000000ff1b00720c */ /* 0x000fc40003f06270 */
[----:B------:R-:W-:Y:S01]  /*14c0*/  IADD3 R27, PT, PT, R132, 0xc, RZ ;  /* 0x0000000c841b7810 */ /* 0x000fe20007ffe0ff */
[----:B------:R-:W-:Y:S01]  /*14d0*/  @!P1 IMAD.MOV R13, RZ, RZ, -R13 ;  /* 0x000000ffff0d9224 */ /* 0x000fe200078e0a0d */
[----:B------:R-:W-:Y:S01]  /*14e0*/  ISETP.GT.U32.AND P1, PT, R0, R17, PT ;  /* 0x000000110000720c */ /* 0x000fe20003f24070 */
[--C-:B------:R-:W-:Y:S01]  /*14f0*/  @!P5 IMAD.IADD R14, R14, 0x1, -R0.reuse ;  /* 0x000000010e0ed824 */ /* 0x100fe200078e0a00 */
[----:B------:R-:W-:Y:S01]  /*1500*/  IABS R23, R27 ;  /* 0x0000001b00177213 */ /* 0x000fe20000000000 */
[----:B------:R-:W-:Y:S01]  /*1510*/  VIADD R33, R132, 0x11 ;  /* 0x0000001184217836 */ /* 0x000fe20000000000 */
[----:B------:R-:W-:Y:S01]  /*1520*/  ISETP.GE.AND P2, PT, R25, RZ, PT ;  /* 0x000000ff1900720c */ /* 0x000fe20003f46270 */
[----:B------:R-:W-:Y:S01]  /*1530*/  @!P6 IMAD.IADD R18, R18, 0x1, -R0 ;  /* 0x000000011212e824 */ /* 0x000fe200078e0a00 */
[----:B------:R-:W-:Y:S01]  /*1540*/  ISETP.GT.U32.AND P6, PT, R0, R19, PT ;  /* 0x000000130000720c */ /* 0x000fe20003fc4070 */
[----:B------:R-:W-:Y:S01]  /*1550*/  @!P4 IMAD.MOV R14, RZ, RZ, -R14 ;  /* 0x000000ffff0ec224 */ /* 0x000fe200078e0a0e */
[----:B------:R-:W-:Y:S01]  /*1560*/  ISETP.GE.AND P5, PT, R26, RZ, PT ;  /* 0x000000ff1a00720c */ /* 0x000fe20003fa6270 */
[C---:B------:R-:W-:Y:S01]  /*1570*/  VIADD R35, R132.reuse, 0x13 ;  /* 0x0000001384237836 */ /* 0x040fe20000000000 */
[----:B------:R-:W-:Y:S01]  /*1580*/  IABS R25, R29 ;  /* 0x0000001d00197213 */ /* 0x000fe20000000000 */
[----:B------:R-:W-:Y:S01]  /*1590*/  VIADD R36, R132, 0x14 ;  /* 0x0000001484247836 */ /* 0x000fe20000000000 */
[----:B------:R-:W-:Y:S01]  /*15a0*/  IADD3 R21, PT, PT, -R21, RZ, RZ ;  /* 0x000000ff15157210 */ /* 0x000fe20007ffe1ff */
[----:B------:R-:W-:Y:S01]  /*15b0*/  @!P1 IMAD.IADD R17, R17, 0x1, -R0 ;  /* 0x0000000111119824 */ /* 0x000fe200078e0a00 */
[----:B------:R-:W-:Y:S01]  /*15c0*/  ISETP.GE.AND P1, PT, R20, RZ, PT ;  /* 0x000000ff1400720c */ /* 0x000fe20003f26270 */
[----:B------:R-:W-:Y:S01]  /*15d0*/  IMAD.HI.U32 R20, R3, R23, RZ ;  /* 0x0000001703147227 */ /* 0x000fe200078e00ff */
[----:B------:R-:W-:-:S02]  /*15e0*/  IABS R26, R32 ;  /* 0x00000020001a7213 */ /* 0x000fc40000000000 */
[----:B------:R-:W-:Y:S01]  /*15f0*/  @!P2 IADD3 R15, PT, PT, -R15, RZ, RZ ;  /* 0x000000ff0f0fa210 */ /* 0x000fe20007ffe1ff */
[----:B------:R-:W-:Y:S01]  /*1600*/  IMAD.MOV R20, RZ, RZ, -R20 ;  /* 0x000000ffff147224 */ /* 0x000fe200078e0a14 */
[----:B------:R-:W-:Y:S01]  /*1610*/  IABS R30, R35 ;  /* 0x00000023001e7213 */ /* 0x000fe20000000000 */
[----:B------:R-:W-:Y:S01]  /*1620*/  @!P6 IMAD.IADD R19, R19, 0x1, -R0 ;  /* 0x000000011313e824 */ /* 0x000fe200078e0a00 */
[----:B------:R-:W-:Y:S01]  /*1630*/  ISETP.GT.U32.AND P6, PT, R0, R18, PT ;  /* 0x000000120000720c */ /* 0x000fe20003fc4070 */
[----:B------:R-:W-:-:S03]  /*1640*/  IMAD.HI.U32 R22, R3, R25, RZ ;  /* 0x0000001903167227 */ /* 0x000fc600078e00ff */
[C---:B------:R-:W-:Y:S01]  /*1650*/  ISETP.GT.U32.AND P4, PT, R0.reuse, R19, PT ;  /* 0x000000130000720c */ /* 0x040fe20003f84070 */
[C---:B------:R-:W-:Y:S01]  /*1660*/  IMAD R20, R0.reuse, R20, R23 ;  /* 0x0000001400147224 */ /* 0x040fe200078e0217 */
[----:B------:R-:W-:Y:S01]  /*1670*/  IABS R23, R31 ;  /* 0x0000001f00177213 */ /* 0x000fe20000000000 */
[----:B------:R-:W-:Y:S02]  /*1680*/  IMAD.MOV R22, RZ, RZ, -R22 ;  /* 0x000000ffff167224 */ /* 0x000fe400078e0a16 */
[C---:B------:R-:W-:Y:S01]  /*1690*/  IMAD R21, R0.reuse, R21, R24 ;  /* 0x0000001500157224 */ /* 0x040fe200078e0218 */
[C---:B------:R-:W-:Y:S01]  /*16a0*/  ISETP.GT.U32.AND P2, PT, R0.reuse, R20, PT ;  /* 0x000000140000720c */ /* 0x040fe20003f44070 */
[C---:B------:R-:W-:Y:S01]  /*16b0*/  IMAD R22, R0.reuse, R22, R25 ;  /* 0x0000001600167224 */ /* 0x040fe200078e0219 */
[----:B------:R-:W-:Y:S01]  /*16c0*/  MOV R25, R23 ;  /* 0x0000001700197202 */ /* 0x000fe20000000f00 */
[----:B------:R-:W-:Y:S01]  /*16d0*/  @!P5 IMAD.MOV R16, RZ, RZ, -R16 ;  /* 0x000000ffff10d224 */ /* 0x000fe200078e0a10 */
[----:B------:R-:W-:Y:S01]  /*16e0*/  ISETP.GT.U32.AND P5, PT, R0, R21, PT ;  /* 0x000000150000720c */ /* 0x000fe20003fa4070 */
[----:B------:R-:W-:Y:S01]  /*16f0*/  @!P6 IMAD.IADD R18, R18, 0x1, -R0 ;  /* 0x000000011212e824 */ /* 0x000fe200078e0a00 */
[----:B------:R-:W-:Y:S01]  /*1700*/  ISETP.GT.U32.AND P6, PT, R0, R22, PT ;  /* 0x000000160000720c */ /* 0x000fe20003fc4070 */
[----:B------:R-:W-:-:S04]  /*1710*/  IMAD.HI.U32 R23, R3, R25, RZ ;  /* 0x0000001903177227 */ /* 0x000fc800078e00ff */
[----:B------:R-:W-:Y:S01]  /*1720*/  IMAD.HI.U32 R24, R3, R26, RZ ;  /* 0x0000001a03187227 */ /* 0x000fe200078e00ff */
[----:B------:R-:W-:Y:S02]  /*1730*/  IADD3 R23, PT, PT, -R23, RZ, RZ ;  /* 0x000000ff17177210 */ /* 0x000fe40007ffe1ff */
[-C--:B------:R-:W-:Y:S01]  /*1740*/  @!P2 IADD3 R20, PT, PT, R20, -R0.reuse, RZ ;  /* 0x800000001414a210 */ /* 0x080fe20007ffe0ff */
[--C-:B------:R-:W-:Y:S01]  /*1750*/  @!P4 IMAD.IADD R19, R19, 0x1, -R0.reuse ;  /* 0x000000011313c824 */ /* 0x100fe200078e0a00 */
[----:B------:R-:W-:Y:S01]  /*1760*/  ISETP.GE.AND P4, PT, R28, RZ, PT ;  /* 0x000000ff1c00720c */ /* 0x000fe20003f86270 */
[----:B------:R-:W-:Y:S01]  /*1770*/  IMAD R23, R0, R23, R25 ;  /* 0x0000001700177224 */ /* 0x000fe200078e0219 */
[----:B------:R-:W-:Y:S01]  /*1780*/  @!P5 IADD3 R21, PT, PT, R21, -R0, RZ ;  /* 0x800000001515d210 */ /* 0x000fe20007ffe0ff */
[----:B------:R-:W-:Y:S01]  /*1790*/  @!P6 IMAD.IADD R22, R22, 0x1, -R0 ;  /* 0x000000011616e824 */ /* 0x000fe200078e0a00 */
[C---:B------:R-:W-:Y:S01]  /*17a0*/  ISETP.GT.U32.AND P5, PT, R0.reuse, R20, PT ;  /* 0x000000140000720c */ /* 0x040fe20003fa4070 */
[----:B------:R-:W-:Y:S01]  /*17b0*/  IMAD.MOV R25, RZ, RZ, -R24 ;  /* 0x000000ffff197224 */ /* 0x000fe200078e0a18 */
[C---:B------:R-:W-:Y:S01]  /*17c0*/  ISETP.GT.U32.AND P6, PT, R0.reuse, R21, PT ;  /* 0x000000150000720c */ /* 0x040fe20003fc4070 */
[----:B------:R-:W-:Y:S01]  /*17d0*/  @!P3 IMAD.MOV R18, RZ, RZ, -R18 ;  /* 0x000000ffff12b224 */ /* 0x000fe200078e0a12 */
[C---:B------:R-:W-:Y:S01]  /*17e0*/  ISETP.GT.U32.AND P3, PT, R0.reuse, R22, PT ;  /* 0x000000160000720c */ /* 0x040fe20003f64070 */
[----:B------:R-:W-:Y:S01]  /*17f0*/  IMAD R24, R0, R25, R26 ;  /* 0x0000001900187224 */ /* 0x000fe200078e021a */
[----:B------:R-:W-:Y:S01]  /*1800*/  IABS R26, R33 ;  /* 0x00000021001a7213 */ /* 0x000fe20000000000 */
[----:B------:R-:W-:Y:S01]  /*1810*/  @!P0 IMAD.MOV R17, RZ, RZ, -R17 ;  /* 0x000000ffff118224 */ /* 0x000fe200078e0a11 */
[----:B------:R-:W-:Y:S01]  /*1820*/  IABS R28, R34 ;  /* 0x00000022001c7213 */ /* 0x000fe20000000000 */
[----:B------:R-:W-:Y:S01]  /*1830*/  VIADD R37, R132, 0x15 ;  /* 0x0000001584257836 */ /* 0x000fe20000000000 */
[----:B------:R-:W-:Y:S01]  /*1840*/  ISETP.GE.AND P0, PT, R27, RZ, PT ;  /* 0x000000ff1b00720c */ /* 0x000fe20003f06270 */
[----:B------:R-:W-:Y:S01]  /*1850*/  IMAD.HI.U32 R25, R3, R26, RZ ;  /* 0x0000001a03197227 */ /* 0x000fe200078e00ff */
[----:B------:R-:W-:-:S02]  /*1860*/  ISETP.GE.AND P2, PT, R29, RZ, PT ;  /* 0x000000ff1d00720c */ /* 0x000fc40003f46270 */
[----:B------:R-:W-:Y:S01]  /*1870*/  @!P5 IADD3 R20, PT, PT, R20, -R0, RZ ;  /* 0x800000001414d210 */ /* 0x000fe20007ffe0ff */
[----:B------:R-:W-:Y:S01]  /*1880*/  @!P6 IMAD.IADD R21, R21, 0x1, -R0 ;  /* 0x000000011515e824 */ /* 0x000fe200078e0a00 */
[C---:B------:R-:W-:Y:S01]  /*1890*/  ISETP.GT.U32.AND P5, PT, R0.reuse, R23, PT ;  /* 0x000000170000720c */ /* 0x040fe20003fa4070 */
[----:B------:R-:W-:Y:S01]  /*18a0*/  IMAD.MOV R25, RZ, RZ, -R25 ;  /* 0x000000ffff197224 */ /* 0x000fe200078e0a19 */
[----:B------:R-:W-:Y:S01]  /*18b0*/  ISETP.GT.U32.AND P6, PT, R0, R24, PT ;  /* 0x000000180000720c */ /* 0x000fe20003fc4070 */
[----:B------:R-:W-:Y:S01]  /*18c0*/  IMAD.HI.U32 R27, R3, R30, RZ ;  /* 0x0000001e031b7227 */ /* 0x000fe200078e00ff */
[----:B------:R-:W-:Y:S02]  /*18d0*/  @!P3 IADD3 R22, PT, PT, R22, -R0, RZ ;  /* 0x800000001616b210 */ /* 0x000fe40007ffe0ff */
[----:B------:R-:W-:Y:S01]  /*18e0*/  ISETP.GE.AND P3, PT, R31, RZ, PT ;  /* 0x000000ff1f00720c */ /* 0x000fe20003f66270 */
[----:B------:R-:W-:Y:S01]  /*18f0*/  IMAD R25, R0, R25, R26 ;  /* 0x0000001900197224 */ /* 0x000fe200078e021a */
[----:B------:R-:W-:Y:S01]  /*1900*/  IABS R31, R36 ;  /* 0x00000024001f7213 */ /* 0x000fe20000000000 */
[----:B------:R-:W-:Y:S01]  /*1910*/  IMAD.HI.U32 R26, R3, R28, RZ ;  /* 0x0000001c031a7227 */ /* 0x000fe200078e00ff */
[----:B------:R-:W-:-:S02]  /*1920*/  IADD3 R27, PT, PT, -R27, RZ, RZ ;  /* 0x000000ff1b1b7210 */ /* 0x000fc40007ffe1ff */
[----:B------:R-:W-:Y:S01]  /*1930*/  @!P4 IADD3 R21, PT, PT, -R21, RZ, RZ ;  /* 0x000000ff1515c210 */ /* 0x000fe20007ffe1ff */
[----:B------:R-:W-:Y:S01]  /*1940*/  @!P5 IMAD.IADD R23, R23, 0x1, -R0 ;  /* 0x000000011717d824 */ /* 0x000fe200078e0a00 */
[----:B------:R-:W-:Y:S01]  /*1950*/  ISETP.GT.U32.AND P5, PT, R0, R25, PT ;  /* 0x000000190000720c */ /* 0x000fe20003fa4070 */
[----:B------:R-:W-:Y:S01]  /*1960*/  IMAD.MOV R29, RZ, RZ, -R26 ;  /* 0x000000ffff1d7224 */ /* 0x000fe200078e0a1a */
[----:B------:R-:W-:Y:S01]  /*1970*/  @!P6 IADD3 R24, PT, PT, R24, -R0, RZ ;  /* 0x800000001818e210 */ /* 0x000fe20007ffe0ff */
[----:B------:R-:W-:Y:S01]  /*1980*/  @!P0 IMAD.MOV R20, RZ, RZ, -R20 ;  /* 0x000000ffff148224 */ /* 0x000fe200078e0a14 */
[C---:B------:R-:W-:Y:S01]  /*1990*/  ISETP.GT.U32.AND P6, PT, R0.reuse, R23, PT ;  /* 0x000000170000720c */ /* 0x040fe20003fc4070 */
[C---:B------:R-:W-:Y:S01]  /*19a0*/  IMAD R26, R0.reuse, R29, R28 ;  /* 0x0000001d001a7224 */ /* 0x040fe200078e021c */
[----:B------:R-:W-:Y:S01]  /*19b0*/  ISETP.GT.U32.AND P0, PT, R0, R24, PT ;  /* 0x000000180000720c */ /* 0x000fe20003f04070 */
[----:B------:R-:W-:-:S04]  /*19c0*/  IMAD.HI.U32 R28, R3, R31, RZ ;  /* 0x0000001f031c7227 */ /* 0x000fc800078e00ff */
[----:B------:R-:W-:Y:S01]  /*19d0*/  @!P1 IMAD.MOV R19, RZ, RZ, -R19 ;  /* 0x000000ffff139224 */ /* 0x000fe200078e0a13 */
[----:B------:R-:W-:Y:S01]  /*19e0*/  ISETP.GE.AND P1, PT, R32, RZ, PT ;  /* 0x000000ff2000720c */ /* 0x000fe20003f26270 */
[----:B------:R-:W-:Y:S01]  /*19f0*/  @!P5 IMAD.IADD R25, R25, 0x1, -R0 ;  /* 0x000000011919d824 */ /* 0x000fe200078e0a00 */
[----:B------:R-:W-:Y:S01]  /*1a00*/  IABS R32, R37 ;  /* 0x0000002500207213 */ /* 0x000fe20000000000 */
[----:B------:R-:W-:Y:S02]  /*1a10*/  IMAD.MOV R28, RZ, RZ, -R28 ;  /* 0x000000ffff1c7224 */ /* 0x000fe400078e0a1c */
[----:B------:R-:W-:Y:S01]  /*1a20*/  @!P6 IADD3 R23, PT, PT, R23, -R0, RZ ;  /* 0x800000001717e210 */ /* 0x000fe20007ffe0ff */
[C---:B------:R-:W-:Y:S01]  /*1a30*/  IMAD R27, R0.reuse, R27, R30 ;  /* 0x0000001b001b7224 */ /* 0x040fe200078e021e */
[----:B------:R-:W-:Y:S01]  /*1a40*/  ISETP.GT.U32.AND P5, PT, R0, R25, PT ;  /* 0x000000190000720c */ /* 0x000fe20003fa4070 */
[----:B------:R-:W-:Y:S01]  /*1a50*/  VIADD R38, R132, 0x16 ;  /* 0x0000001684267836 */ /* 0x000fe20000000000 */
[C---:B------:R-:W-:Y:S01]  /*1a60*/  ISETP.GT.U32.AND P6, PT, R0.reuse, R26, PT ;  /* 0x0000001a0000720c */ /* 0x040fe20003fc4070 */
[----:B------:R-:W-:Y:S01]  /*1a70*/  IMAD R28, R0, R28, R31 ;  /* 0x0000001c001c7224 */ /* 0x000fe200078e021f */
[----:B------:R-:W-:Y:S01]  /*1a80*/  @!P0 IADD3 R24, PT, PT, R24, -R0, RZ ;  /* 0x8000000018188210 */ /* 0x000fe20007ffe0ff */
[----:B------:R-:W-:Y:S01]  /*1a90*/  IMAD.HI.U32 R29, R3, R32, RZ ;  /* 0x00000020031d7227 */ /* 0x000fe200078e00ff */
[----:B------:R-:W-:-:S02]  /*1aa0*/  ISETP.GT.U32.AND P0, PT, R0, R27, PT ;  /* 0x0000001b0000720c */ /* 0x000fc40003f04070 */
[----:B------:R-:W-:Y:S01]  /*1ab0*/  IABS R31, R38 ;  /* 0x00000026001f7213 */ /* 0x000fe20000000000 */
[----:B------:R-:W-:Y:S01]  /*1ac0*/  IMAD.MOV R29, RZ, RZ, -R29 ;  /* 0x000000ffff1d7224 */ /* 0x000fe200078e0a1d */
[----:B------:R-:W-:Y:S01]  /*1ad0*/  @!P1 IADD3 R24, PT, PT, -R24, RZ, RZ ;  /* 0x000000ff18189210 */ /* 0x000fe20007ffe1ff */
[----:B------:R-:W-:Y:S01]  /*1ae0*/  VIADD R39, R132, 0x17 ;  /* 0x0000001784277836 */ /* 0x000fe20000000000 */
[----:B------:R-:W-:Y:S01]  /*1af0*/  ISETP.GE.AND P1, PT, R35, RZ, PT ;  /* 0x000000ff2300720c */ /* 0x000fe20003f26270 */
[----:B------:R-:W-:Y:S01]  /*1b00*/  @!P5 IMAD.IADD R25, R25, 0x1, -R0 ;  /* 0x000000011919d824 */ /* 0x000fe200078e0a00 */
[C---:B------:R-:W-:Y:S01]  /*1b10*/  ISETP.GT.U32.AND P5, PT, R0.reuse, R28, PT ;  /* 0x0000001c0000720c */ /* 0x040fe20003fa4070 */
[----:B------:R-:W-:Y:S01]  /*1b20*/  IMAD R29, R0, R29, R32 ;  /* 0x0000001d001d7224 */ /* 0x000fe200078e0220 */
[----:B------:R-:W-:Y:S01]  /*1b30*/  @!P6 IADD3 R26, PT, PT, R26, -R0, RZ ;  /* 0x800000001a1ae210 */ /* 0x000fe20007ffe0ff */
[----:B------:R-:W-:Y:S01]  /*1b40*/  IMAD.HI.U32 R30, R3, R31, RZ ;  /* 0x0000001f031e7227 */ /* 0x000fe200078e00ff */
[----:B------:R-:W-:-:S02]  /*1b50*/  ISETP.GE.AND P6, PT, R33, RZ, PT ;  /* 0x000000ff2100720c */ /* 0x000fc40003fc6270 */
[C---:B------:R-:W-:Y:S01]  /*1b60*/  ISETP.GT.U32.AND P4, PT, R0.reuse, R26, PT ;  /* 0x0000001a0000720c */ /* 0x040fe20003f84070 */
[----:B------:R-:W-:Y:S01]  /*1b70*/  @!P3 IMAD.MOV R23, RZ, RZ, -R23 ;  /* 0x000000ffff17b224 */ /* 0x000fe200078e0a17 */
[----:B------:R-:W-:Y:S01]  /*1b80*/  IABS R33, R39 ;  /* 0x0000002700217213 */ /* 0x000fe20000000000 */
[----:B------:R-:W-:Y:S01]  /*1b90*/  IMAD.MOV R30, RZ, RZ, -R30 ;  /* 0x000000ffff1e7224 */ /* 0x000fe200078e0a1e */
[C---:B------:R-:W-:Y:S01]  /*1ba0*/  ISETP.GT.U32.AND P3, PT, R0.reuse, R29, PT ;  /* 0x0000001d0000720c */ /* 0x040fe20003f64070 */
[--C-:B------:R-:W-:Y:S01]  /*1bb0*/  @!P0 IMAD.IADD R27, R27, 0x1, -R0.reuse ;  /* 0x000000011b1b8824 */ /* 0x100fe200078e0a00 */
[----:B------:R-:W-:Y:S01]  /*1bc0*/  MOV R32, R33 ;  /* 0x0000002100207202 */ /* 0x000fe20000000f00 */
[----:B------:R-:W-:Y:S01]  /*1bd0*/  IMAD R30, R0, R30, R31 ;  /* 0x0000001e001e7224 */ /* 0x000fe200078e021f */
[----:B------:R-:W-:Y:S01]  /*1be0*/  ISETP.GE.AND P0, PT, R34, RZ, PT ;  /* 0x000000ff2200720c */ /* 0x000fe20003f06270 */
[----:B------:R-:W-:Y:S02]  /*1bf0*/  @!P5 IMAD.IADD R28, R28, 0x1, -R0 ;  /* 0x000000011c1cd824 */ /* 0x000fe400078e0a00 */
[----:B------:R-:W-:Y:S01]  /*1c00*/  @!P2 IMAD.MOV R22, RZ, RZ, -R22 ;  /* 0x000000ffff16a224 */ /* 0x000fe200078e0a16 */
[C---:B------:R-:W-:Y:S01]  /*1c10*/  ISETP.GT.U32.AND P2, PT, R0.reuse, R27, PT ;  /* 0x0000001b0000720c */ /* 0x040fe20003f44070 */
[----:B------:R-:W-:Y:S01]  /*1c20*/  IMAD.HI.U32 R31, R3, R32, RZ ;  /* 0x00000020031f7227 */ /* 0x000fe200078e00ff */
[----:B------:R-:W-:-:S03]  /*1c30*/  ISETP.GT.U32.AND P5, PT, R0, R28, PT ;  /* 0x0000001c0000720c */ /* 0x000fc60003fa4070 */
[----:B------:R-:W-:Y:S01]  /*1c40*/  @!P4 IMAD.IADD R26, R26, 0x1, -R0 ;  /* 0x000000011a1ac824 */ /* 0x000fe200078e0a00 */
[----:B------:R-:W-:Y:S01]  /*1c50*/  ISETP.GT.U32.AND P4, PT, R0, R30, PT ;  /* 0x0000001e0000720c */ /* 0x000fe20003f84070 */
[----:B------:R-:W-:Y:S01]  /*1c60*/  IMAD.MOV R31, RZ, RZ, -R31 ;  /* 0x000000ffff1f7224 */ /* 0x000fe200078e0a1f */
[-C--:B------:R-:W-:Y:S01]  /*1c70*/  @!P3 IADD3 R29, PT, PT, R29, -R0.reuse, RZ ;  /* 0x800000001d1db210 */ /* 0x080fe20007ffe0ff */
[----:B------:R-:W-:Y:S01]  /*1c80*/  @!P6 IMAD.MOV R25, RZ, RZ, -R25 ;  /* 0x000000ffff19e224 */ /* 0x000fe200078e0a19 */
[----:B------:R-:W-:Y:S01]  /*1c90*/  ISETP.GE.AND P6, PT, R36, RZ, PT ;  /* 0x000000ff2400720c */ /* 0x000fe20003fc6270 */
[----:B------:R-:W-:Y:S01]  /*1ca0*/  IMAD R31, R0, R31, R32 ;  /* 0x0000001f001f7224 */ /* 0x000fe200078e0220 */
[----:B------:R-:W-:Y:S01]  /*1cb0*/  ISETP.GE.AND P3, PT, R39, RZ, PT ;  /* 0x000000ff2700720c */ /* 0x000fe20003f66270 */
[----:B------:R-:W-:Y:S01]  /*1cc0*/  VIADD R32, R132, 0x18 ;  /* 0x0000001884207836 */ /* 0x000fe20000000000 */
[----:B------:R-:W-:Y:S01]  /*1cd0*/  @!P2 IADD3 R27, PT, PT, R27, -R0, RZ ;  /* 0x800000001b1ba210 */ /* 0x000fe20007ffe0ff */
[----:B------:R-:W-:Y:S01]  /*1ce0*/  @!P0 IMAD.MOV R26, RZ, RZ, -R26 ;  /* 0x000000ffff1a8224 */ /* 0x000fe200078e0a1a */
[----:B------:R-:W-:Y:S01]  /*1cf0*/  ISETP.GT.U32.AND P0, PT, R0, R29, PT ;  /* 0x0000001d0000720c */ /* 0x000fe20003f04070 */
[----:B------:R-:W-:Y:S01]  /*1d00*/  VIADD R33, R132, 0x19 ;  /* 0x0000001984217836 */ /* 0x000fe20000000000 */
[----:B------:R-:W-:Y:S01]  /*1d10*/  IABS R34, R32 ;  /* 0x0000002000227213 */ /* 0x000fe20000000000 */
[----:B------:R-:W-:Y:S01]  /*1d20*/  @!P5 IMAD.IADD R28, R28, 0x1, -R0 ;  /* 0x000000011c1cd824 */ /* 0x000fe200078e0a00 */
[----:B------:R-:W-:Y:S01]  /*1d30*/  @!P4 IADD3 R30, PT, PT, R30, -R0, RZ ;  /* 0x800000001e1ec210 */ /* 0x000fe20007ffe0ff */
[----:B------:R-:W-:Y:S01]  /*1d40*/  @!P1 IMAD.MOV R27, RZ, RZ, -R27 ;  /* 0x000000ffff1b9224 */ /* 0x000fe200078e0a1b */
[----:B------:R-:W-:Y:S01]  /*1d50*/  ISETP.GE.AND P4, PT, R32, RZ, PT ;  /* 0x000000ff2000720c */ /* 0x000fe20003f86270 */
[----:B------:R-:W-:Y:S01]  /*1d60*/  IMAD.HI.U32 R32, R3, R34, RZ ;  /* 0x0000002203207227 */ /* 0x000fe200078e00ff */
[----:B------:R-:W-:-:S02]  /*1d70*/  ISETP.GT.U32.AND P1, PT, R0, R30, PT ;  /* 0x0000001e0000720c */ /* 0x000fc40003f24070 */
[----:B------:R-:W-:Y:S01]  /*1d80*/  ISETP.GE.AND P2, PT, R37, RZ, PT ;  /* 0x000000ff2500720c */ /* 0x000fe20003f46270 */
[----:B------:R-:W-:Y:S01]  /*1d90*/  @!P6 IMAD.MOV R28, RZ, RZ, -R28 ;  /* 0x000000ffff1ce224 */ /* 0x000fe200078e0a1c */
[----:B------:R-:W-:Y:S01]  /*1da0*/  IABS R36, R33 ;  /* 0x0000002100247213 */ /* 0x000fe20000000000 */
[----:B------:R-:W-:Y:S01]  /*1db0*/  @!P0 IMAD.IADD R29, R29, 0x1, -R0 ;  /* 0x000000011d1d8824 */ /* 0x000fe200078e0a00 */
[----:B------:R-:W-:Y:S01]  /*1dc0*/  ISETP.GT.U32.AND P6, PT, R0, R31, PT ;  /* 0x0000001f0000720c */ /* 0x000fe20003fc4070 */
[----:B------:R-:W-:Y:S01]  /*1dd0*/  VIADD R43, R132, 0x1d ;  /* 0x0000001d842b7836 */ /* 0x000fe20000000000 */
[----:B------:R-:W-:Y:S01]  /*1de0*/  ISETP.GE.AND P5, PT, R38, RZ, PT ;  /* 0x000000ff2600720c */ /* 0x000fe20003fa6270 */
[----:B------:R-:W-:Y:S01]  /*1df0*/  VIADD R44, R132, 0x1e ;  /* 0x0000001e842c7836 */ /* 0x000fe20000000000 */
[----:B------:R-:W-:Y:S01]  /*1e00*/  ISETP.GE.AND P0, PT, R33, RZ, PT ;  /* 0x000000ff2100720c */ /* 0x000fe20003f06270 */
[----:B------:R-:W-:Y:S01]  /*1e10*/  IMAD.HI.U32 R33, R3, R36, RZ ;  /* 0x0000002403217227 */ /* 0x000fe200078e00ff */
[----:B------:R-:W-:-:S02]  /*1e20*/  IADD3 R35, PT, PT, -R32, RZ, RZ ;  /* 0x000000ff20237210 */ /* 0x000fc40007ffe1ff */
[----:B------:R-:W-:Y:S01]  /*1e30*/  IADD3 R38, PT, PT, R132, 0x1a, RZ ;  /* 0x0000001a84267810 */ /* 0x000fe20007ffe0ff */
[----:B------:R-:W-:Y:S01]  /*1e40*/  IMAD.MOV R33, RZ, RZ, -R33 ;  /* 0x000000ffff217224 */ /* 0x000fe200078e0a21 */
[----:B------:R-:W-:Y:S01]  /*1e50*/  IABS R40, R43 ;  /* 0x0000002b00287213 */ /* 0x000fe20000000000 */
[----:B------:R-:W-:Y:S01]  /*1e60*/  IMAD R32, R0, R35, R34 ;  /* 0x0000002300207224 */ /* 0x000fe200078e0222 */
[----:B------:R-:W-:Y:S01]  /*1e70*/  IABS R37, R38 ;  /* 0x0000002600257213 */ /* 0x000fe20000000000 */
[----:B------:R-:W-:Y:S01]  /*1e80*/  @!P1 IMAD.IADD R30, R30, 0x1, -R0 ;  /* 0x000000011e1e9824 */ /* 0x000fe200078e0a00 */
[----:B------:R-:W-:Y:S01]  /*1e90*/  @!P6 IADD3 R31, PT, PT, R31, -R0, RZ ;  /* 0x800000001f1fe210 */ /* 0x000fe20007ffe0ff */
[----:B------:R-:W-:Y:S01]  /*1ea0*/  IMAD R33, R0, R33, R36 ;  /* 0x0000002100217224 */ /* 0x000fe200078e0224 */
[----:B------:R-:W-:Y:S01]  /*1eb0*/  ISETP.GE.AND P1, PT, R38, RZ, PT ;  /* 0x000000ff2600720c */ /* 0x000fe20003f26270 */
[----:B------:R-:W-:Y:S01]  /*1ec0*/  @!P2 IMAD.MOV R29, RZ, RZ, -R29 ;  /* 0x000000ffff1da224 */ /* 0x000fe200078e0a1d */
[----:B------:R-:W-:Y:S01]  /*1ed0*/  ISETP.GT.U32.AND P2, PT, R0, R32, PT ;  /* 0x000000200000720c */ /* 0x000fe20003f44070 */
[----:B------:R-:W-:Y:S01]  /*1ee0*/  IMAD.HI.U32 R34, R3, R37, RZ ;  /* 0x0000002503227227 */ /* 0x000fe200078e00ff */
[----:B------:R-:W-:-:S02]  /*1ef0*/  @!P5 IADD3 R30, PT, PT, -R30, RZ, RZ ;  /* 0x000000ff1e1ed210 */ /* 0x000fc40007ffe1ff */
[----:B------:R-:W-:Y:S01]  /*1f00*/  ISETP.GT.U32.AND P6, PT, R0, R31, PT ;  /* 0x0000001f0000720c */ /* 0x000fe20003fc4070 */
[----:B------:R-:W-:Y:S01]  /*1f10*/  VIADD R35, R132, 0x1b ;  /* 0x0000001b84237836 */ /* 0x000fe20000000000 */
[----:B------:R-:W-:Y:S01]  /*1f20*/  ISETP.GT.U32.AND P5, PT, R0, R33, PT ;  /* 0x000000210000720c */ /* 0x000fe20003fa4070 */
[----:B------:R-:W-:Y:S01]  /*1f30*/  VIADD R42, R132, 0x1c ;  /* 0x0000001c842a7836 */ /* 0x000fe20000000000 */
[----:B------:R-:W-:Y:S01]  /*1f40*/  IADD3 R34, PT, PT, -R34, RZ, RZ ;  /* 0x000000ff22227210 */ /* 0x000fe20007ffe1ff */
[C---:B------:R-:W-:Y:S01]  /*1f50*/  VIADD R45, R132.reuse, 0x1f ;  /* 0x0000001f842d7836 */ /* 0x040fe20000000000 */
[----:B------:R-:W-:Y:S01]  /*1f60*/  IABS R38, R35 ;  /* 0x0000002300267213 */ /* 0x000fe20000000000 */
[----:B------:R-:W-:Y:S01]  /*1f70*/  VIADD R48, R132, 0x22 ;  /* 0x0000002284307836 */ /* 0x000fe20000000000 */
[----:B------:R-:W-:Y:S01]  /*1f80*/  IABS R39, R42 ;  /* 0x0000002a00277213 */ /* 0x000fe20000000000 */
[----:B------:R-:W-:Y:S01]  /*1f90*/  IMAD R34, R0, R34, R37 ;  /* 0x0000002200227224 */ /* 0x000fe200078e0225 */
[----:B------:R-:W-:Y:S01]  /*1fa0*/  IABS R41, R45 ;  /* 0x0000002d00297213 */ /* 0x000fe20000000000 */
[--C-:B------:R-:W-:Y:S01]  /*1fb0*/  @!P2 IMAD.IADD R32, R32, 0x1, -R0.reuse ;  /* 0x000000012020a824 */ /* 0x100fe200078e0a00 */
[----:B------:R-:W-:Y:S01]  /*1fc0*/  ISETP.GE.AND P2, PT, R35, RZ, PT ;  /* 0x000000ff2300720c */ /* 0x000fe20003f46270 */
[----:B------:R-:W-:Y:S01]  /*1fd0*/  @!P6 IMAD.IADD R31, R31, 0x1, -R0 ;  /* 0x000000011f1fe824 */ /* 0x000fe200078e0a00 */
[----:B------:R-:W-:Y:S01]  /*1fe0*/  ISETP.GT.U32.AND P6, PT, R0, R34, PT ;  /* 0x000000220000720c */ /* 0x000fe20003fc4070 */
[----:B------:R-:W-:Y:S01]  /*1ff0*/  IMAD.HI.U32 R35, R3, R38, RZ ;  /* 0x0000002603237227 */ /* 0x000fe200078e00ff */
[----:B------:R-:W-:-:S02]  /*2000*/  @!P5 IADD3 R33, PT, PT, R33, -R0, RZ ;  /* 0x800000002121d210 */ /* 0x000fc40007ffe0ff */
[----:B------:R-:W-:Y:S01]  /*2010*/  ISETP.GT.U32.AND P5, PT, R0, R32, PT ;  /* 0x000000200000720c */ /* 0x000fe20003fa4070 */
[----:B------:R-:W-:Y:S01]  /*2020*/  IMAD.MOV R35, RZ, RZ, -R35 ;  /* 0x000000ffff237224 */ /* 0x000fe200078e0a23 */
[----:B------:R-:W-:Y:S01]  /*2030*/  @!P3 IADD3 R31, PT, PT, -R31, RZ, RZ ;  /* 0x000000ff1f1fb210 */ /* 0x000fe20007ffe1ff */
[----:B------:R-:W-:-:S04]  /*2040*/  IMAD.HI.U32 R37, R3, R40, RZ ;  /* 0x0000002803257227 */ /* 0x000fc800078e00ff */
[----:B------:R-:W-:Y:S01]  /*2050*/  IMAD R35, R0, R35, R38 ;  /* 0x0000002300237224 */ /* 0x000fe200078e0226 */
[----:B------:R-:W-:Y:S01]  /*2060*/  IADD3 R37, PT, PT, -R37, RZ, RZ ;  /* 0x000000ff25257210 */ /* 0x000fe20007ffe1ff */
[----:B------:R-:W-:Y:S01]  /*2070*/  @!P6 IMAD.IADD R34, R34, 0x1, -R0 ;  /* 0x000000012222e824 */ /* 0x000fe200078e0a00 */
[----:B------:R-:W-:Y:S01]  /*2080*/  ISETP.GT.U32.AND P6, PT, R0, R33, PT ;  /* 0x000000210000720c */ /* 0x000fe20003fc4070 */
[----:B------:R-:W-:-:S03]  /*2090*/  IMAD.HI.U32 R36, R3, R39, RZ ;  /* 0x0000002703247227 */ /* 0x000fc600078e00ff */
[----:B------:R-:W-:Y:S01]  /*20a0*/  ISETP.GT.U32.AND P3, PT, R0, R34, PT ;  /* 0x000000220000720c */ /* 0x000fe20003f64070 */
[----:B------:R-:W-:Y:S01]  /*20b0*/  @!P5 IMAD.IADD R32, R32, 0x1, -R0 ;  /* 0x000000012020d824 */ /* 0x000fe200078e0a00 */
[C---:B------:R-:W-:Y:S01]  /*20c0*/  ISETP.GT.U32.AND P5, PT, R0.reuse, R35, PT ;  /* 0x000000230000720c */ /* 0x040fe20003fa4070 */
[----:B------:R-:W-:Y:S01]  /*20d0*/  IMAD R38, R0, R37, R40 ;  /* 0x0000002500267224 */ /* 0x000fe200078e0228 */
[----:B------:R-:W-:Y:S01]  /*20e0*/  IABS R40, R44 ;  /* 0x0000002c00287213 */ /* 0x000fe20000000000 */
[----:B------:R-:W-:Y:S01]  /*20f0*/  IMAD.MOV R36, RZ, RZ, -R36 ;  /* 0x000000ffff247224 */ /* 0x000fe200078e0a24 */
[----:B------:R-:W-:Y:S01]  /*2100*/  @!P4 IADD3 R32, PT, PT, -R32, RZ, RZ ;  /* 0x000000ff2020c210 */ /* 0x000fe20007ffe1ff */
[----:B------:R-:W-:Y:S01]  /*2110*/  VIADD R49, R132, 0x23 ;  /* 0x0000002384317836 */ /* 0x000fe20000000000 */
[----:B------:R-:W-:Y:S01]  /*2120*/  ISETP.GE.AND P4, PT, R42, RZ, PT ;  /* 0x000000ff2a00720c */ /* 0x000fe20003f86270 */
[----:B------:R-:W-:Y:S01]  /*2130*/  IMAD.HI.U32 R37, R3, R40, RZ ;  /* 0x0000002803257227 */ /* 0x000fe200078e00ff */
[----:B------:R-:W-:-:S02]  /*2140*/  @!P6 IADD3 R33, PT, PT, R33, -R0, RZ ;  /* 0x800000002121e210 */ /* 0x000fc40007ffe0ff */
[----:B------:R-:W-:Y:S01]  /*2150*/  IABS R46, R49 ;  /* 0x00000031002e7213 */ /* 0x000fe20000000000 */
[--C-:B------:R-:W-:Y:S01]  /*2160*/  @!P3 IMAD.IADD R34, R34, 0x1, -R0.reuse ;  /* 0x000000012222b824 */ /* 0x100fe200078e0a00 */
[C---:B------:R-:W-:Y:S01]  /*2170*/  ISETP.GT.U32.AND P3, PT, R0.reuse, R38, PT ;  /* 0x000000260000720c */ /* 0x040fe20003f64070 */
[----:B------:R-:W-:Y:S02]  /*2180*/  @!P5 IMAD.IADD R35, R35, 0x1, -R0 ;  /* 0x000000012323d824 */ /* 0x000fe400078e0a00 */
[----:B------:R-:W-:Y:S02]  /*2190*/  IMAD.MOV R37, RZ, RZ, -R37 ;  /* 0x000000ffff257224 */ /* 0x000fe400078e0a25 */
[C---:B------:R-:W-:Y:S01]  /*21a0*/  IMAD R36, R0.reuse, R36, R39 ;  /* 0x0000002400247224 */ /* 0x040fe200078e0227 */
[C---:B------:R-:W-:Y:S01]  /*21b0*/  ISETP.GT.U32.AND P5, PT, R0.reuse, R35, PT ;  /* 0x000000230000720c */ /* 0x040fe20003fa4070 */
[C---:B------:R-:W-:Y:S02]  /*21c0*/  IMAD R37, R0.reuse, R37, R40 ;  /* 0x0000002500257224 */ /* 0x040fe400078e0228 */
[----:B------:R-:W-:Y:S01]  /*21d0*/  IMAD.HI.U32 R39, R3, R41, RZ ;  /* 0x0000002903277227 */ /* 0x000fe200078e00ff */
[----:B------:R-:W-:-:S03]  /*21e0*/  ISETP.GT.U32.AND P6, PT, R0, R36, PT ;  /* 0x000000240000720c */ /* 0x000fc60003fc4070 */
[----:B------:R-:W-:Y:S01]  /*21f0*/  @!P3 IMAD.IADD R38, R38, 0x1, -R0 ;  /* 0x000000012626b824 */ /* 0x000fe200078e0a00 */
[----:B------:R-:W-:Y:S01]  /*2200*/  IADD3 R39, PT, PT, -R39, RZ, RZ ;  /* 0x000000ff27277210 */ /* 0x000fe20007ffe1ff */
[----:B------:R-:W-:Y:S02]  /*2210*/  @!P0 IMAD.MOV R33, RZ, RZ, -R33 ;  /* 0x000000ffff218224 */ /* 0x000fe400078e0a21 */
[----:B------:R-:W-:Y:S01]  /*2220*/  VIADD R40, R132, 0x20 ;  /* 0x0000002084287836 */ /* 0x000fe20000000000 */
[C---:B------:R-:W-:Y:S01]  /*2230*/  ISETP.GT.U32.AND P0, PT, R0.reuse, R38, PT ;  /* 0x000000260000720c */ /* 0x040fe20003f04070 */
[C---:B------:R-:W-:Y:S01]  /*2240*/  IMAD R39, R0.reuse, R39, R41 ;  /* 0x0000002700277224 */ /* 0x040fe200078e0229 */
[----:B------:R-:W-:Y:S01]  /*2250*/  @!P5 IADD3 R35, PT, PT, R35, -R0, RZ ;  /* 0x800000002323d210 */ /* 0x000fe20007ffe0ff */
[----:B------:R-:W-:Y:S01]  /*2260*/  @!P1 IMAD.MOV R34, RZ, RZ, -R34 ;  /* 0x000000ffff229224 */ /* 0x000fe200078e0a22 */
[----:B------:R-:W-:Y:S01]  /*2270*/  ISETP.GT.U32.AND P5, PT, R0, R37, PT ;  /* 0x000000250000720c */ /* 0x000fe20003fa4070 */
[--C-:B------:R-:W-:Y:S01]  /*2280*/  @!P6 IMAD.IADD R36, R36, 0x1, -R0.reuse ;  /* 0x000000012424e824 */ /* 0x100fe200078e0a00 */
[----:B------:R-:W-:Y:S01]  /*2290*/  IABS R41, R40 ;  /* 0x0000002800297213 */ /* 0x000fe20000000000 */
[----:B------:R-:W-:Y:S01]  /*22a0*/  VIADD R51, R132, 0x26 ;  /* 0x0000002684337836 */ /* 0x000fe20000000000 */
[----:B------:R-:W-:Y:S01]  /*22b0*/  ISETP.GT.U32.AND P1, PT, R0, R39, PT ;  /* 0x000000270000720c */ /* 0x000fe20003f24070 */
[----:B------:R-:W-:Y:S01]  /*22c0*/  VIADD R54, R132, 0x2a ;  /* 0x0000002a84367836 */ /* 0x000fe20000000000 */
[----:B------:R-:W-:Y:S01]  /*22d0*/  ISETP.GT.U32.AND P3, PT, R0, R36, PT ;  /* 0x000000240000720c */ /* 0x000fe20003f64070 */
[----:B------:R-:W-:Y:S01]  /*22e0*/  VIADD R56, R132, 0x2e ;  /* 0x0000002e84387836 */ /* 0x000fe20000000000 */
[----:B------:R-:W-:Y:S01]  /*22f0*/  ISETP.GE.AND P6, PT, R43, RZ, PT ;  /* 0x000000ff2b00720c */ /* 0x000fe20003fc6270 */
[----:B------:R-:W-:Y:S01]  /*2300*/  @!P0 IMAD.IADD R38, R38, 0x1, -R0 ;  /* 0x0000000126268824 */ /* 0x000fe200078e0a00 */
[----:B------:R-:W-:Y:S01]  /*2310*/  ISETP.GE.AND P0, PT, R40, RZ, PT ;  /* 0x000000ff2800720c */ /* 0x000fe20003f06270 */
[----:B------:R-:W-:Y:S01]  /*2320*/  IMAD.HI.U32 R40, R3, R41, RZ ;  /* 0x0000002903287227 */ /* 0x000fe200078e00ff */
[----:B------:R-:W-:-:S02]  /*2330*/  IADD3 R43, PT, PT, R132, 0x21, RZ ;  /* 0x00000021842b7810 */ /* 0x000fc40007ffe0ff */
[----:B------:R-:W-:Y:S01]  /*2340*/  @!P2 IADD3 R35, PT, PT, -R35, RZ, RZ ;  /* 0x000000ff2323a210 */ /* 0x000fe20007ffe1ff */
[----:B------:R-:W-:Y:S01]  /*2350*/  @!P5 IMAD.IADD R37, R37, 0x1, -R0 ;  /* 0x000000012525d824 */ /* 0x000fe200078e0a00 */
[----:B------:R-:W-:Y:S01]  /*2360*/  ISETP.GE.AND P2, PT, R44, RZ, PT ;  /* 0x000000ff2c00720c */ /* 0x000fe20003f46270 */
[----:B------:R-:W-:Y:S01]  /*2370*/  IMAD.MOV R40, RZ, RZ, -R40 ;  /* 0x000000ffff287224 */ /* 0x000fe200078e0a28 */
[----:B------:R-:W-:Y:S01]  /*2380*/  @!P1 IADD3 R39, PT, PT, R39, -R0, RZ ;  /* 0x8000000027279210 */ /* 0x000fe20007ffe0ff */
[----:B------:R-:W-:Y:S01]  /*2390*/  @!P3 IMAD.IADD R36, R36, 0x1, -R0 ;  /* 0x000000012424b824 */ /* 0x000fe200078e0a00 */
[C---:B------:R-:W-:Y:S01]  /*23a0*/  ISETP.GT.U32.AND P5, PT, R0.reuse, R37, PT ;  /* 0x000000250000720c */ /* 0x040fe20003fa4070 */
[----:B------:R-:W-:Y:S01]  /*23b0*/  IMAD R40, R0, R40, R41 ;  /* 0x0000002800287224 */ /* 0x000fe200078e0229 */
[----:B------:R-:W-:Y:S01]  /*23c0*/  ISETP.GE.AND P3, PT, R45, RZ, PT ;  /* 0x000000ff2d00720c */ /* 0x000fe20003f66270 */
[----:B------:R-:W-:Y:S01]  /*23d0*/  @!P4 IMAD.MOV R36, RZ, RZ, -R36 ;  /* 0x000000ffff24c224 */ /* 0x000fe200078e0a24 */
[----:B------:R-:W-:Y:S01]  /*23e0*/  IABS R45, R48 ;  /* 0x00000030002d7213 */ /* 0x000fe20000000000 */
[----:B------:R-:W-:Y:S01]  /*23f0*/  VIADD R58, R132, 0x2f ;  /* 0x0000002f843a7836 */ /* 0x000fe20000000000 */
[----:B------:R-:W-:-:S02]  /*2400*/  ISETP.GT.U32.AND P1, PT, R0, R39, PT ;  /* 0x000000270000720c */ /* 0x000fc40003f24070 */
[----:B------:R-:W-:Y:S01]  /*2410*/  IABS R44, R43 ;  /* 0x0000002b002c7213 */ /* 0x000fe20000000000 */
[----:B------:R-:W-:Y:S01]  /*2420*/  IMAD.HI.U32 R42, R3, R45, RZ ;  /* 0x0000002d032a7227 */ /* 0x000fe200078e00ff */
[----:B------:R-:W-:Y:S02]  /*2430*/  @!P6 IADD3 R38, PT, PT, -R38, RZ, RZ ;  /* 0x000000ff2626e210 */ /* 0x000fe40007ffe1ff */
[----:B------:R-:W-:Y:S01]  /*2440*/  IABS R53, R54 ;  /* 0x0000003600357213 */ /* 0x000fe20000000000 */
[----:B------:R-:W-:Y:S01]  /*2450*/  @!P5 IMAD.IADD R37, R37, 0x1, -R0 ;  /* 0x000000012525d824 */ /* 0x000fe200078e0a00 */
[----:B------:R-:W-:Y:S01]  /*2460*/  ISETP.GT.U32.AND P5, PT, R0, R40, PT ;  /* 0x000000280000720c */ /* 0x000fe20003fa4070 */
[----:B------:R-:W-:Y:S01]  /*2470*/  IMAD.HI.U32 R41, R3, R44, RZ ;  /* 0x0000002c03297227 */ /* 0x000fe200078e00ff */
[----:B------:R-:W-:-:S03]  /*2480*/  IADD3 R42, PT, PT, -R42, RZ, RZ ;  /* 0x000000ff2a2a7210 */ /* 0x000fc60007ffe1ff */
[----:B------:R-:W-:Y:S01]  /*2490*/  @!P1 IMAD.IADD R39, R39, 0x1, -R0 ;  /* 0x0000000127279824 */ /* 0x000fe200078e0a00 */
[----:B------:R-:W-:Y:S01]  /*24a0*/  ISETP.GE.AND P1, PT, R43, RZ, PT ;  /* 0x000000ff2b00720c */ /* 0x000fe20003f26270 */
[----:B------:R-:W-:-:S04]  /*24b0*/  IMAD.HI.U32 R43, R3, R46, RZ ;  /* 0x0000002e032b7227 */ /* 0x000fc800078e00ff */
[----:B------:R-:W-:Y:S01]  /*24c0*/  IMAD R42, R0, R42, R45 ;  /* 0x0000002a002a7224 */ /* 0x000fe200078e022d */
[----:B------:R-:W-:Y:S01]  /*24d0*/  IADD3 R43, PT, PT, -R43, RZ, RZ ;  /* 0x000000ff2b2b7210 */ /* 0x000fe20007ffe1ff */
[----:B------:R-:W-:Y:S02]  /*24e0*/  @!P5 IMAD.IADD R40, R40, 0x1, -R0 ;  /* 0x000000012828d824 */ /* 0x000fe400078e0a00 */
[----:B------:R-:W-:Y:S01]  /*24f0*/  IMAD.MOV R41, RZ, RZ, -R41 ;  /* 0x000000ffff297224 */ /* 0x000fe200078e0a29 */
[C---:B------:R-:W-:Y:S01]  /*2500*/  ISETP.GT.U32.AND P6, PT, R0.reuse, R42, PT ;  /* 0x0000002a0000720c */ /* 0x040fe20003fc4070 */
[----:B------:R-:W-:Y:S01]  /*2510*/  IMAD.MOV.U32 R45, RZ, RZ, R47 ;  /* 0x000000ffff2d7224 */ /* 0x000fe200078e002f */
[C---:B------:R-:W-:Y:S01]  /*2520*/  ISETP.GT.U32.AND P5, PT, R0.reuse, R40, PT ;  /* 0x000000280000720c */ /* 0x040fe20003fa4070 */
[C---:B------:R-:W-:Y:S02]  /*2530*/  IMAD R41, R0.reuse, R41, R44 ;  /* 0x0000002900297224 */ /* 0x040fe400078e022c */
[----:B------:R-:W-:-:S02]  /*2540*/  IMAD R43, R0, R43, R46 ;  /* 0x0000002b002b7224 */ /* 0x000fc400078e022e */
[----:B------:R-:W-:Y:S01]  /*2550*/  IMAD.HI.U32 R44, R3, R45, RZ ;  /* 0x0000002d032c7227 */ /* 0x000fe200078e00ff */
[----:B------:R-:W-:-:S03]  /*2560*/  ISETP.GT.U32.AND P4, PT, R0, R41, PT ;  /* 0x000000290000720c */ /* 0x000fc60003f84070 */
[----:B------:R-:W-:Y:S01]  /*2570*/  @!P3 IMAD.MOV R39, RZ, RZ, -R39 ;  /* 0x000000ffff27b224 */ /* 0x000fe200078e0a27 */
[----:B------:R-:W-:Y:S01]  /*2580*/  IADD3 R44, PT, PT, -R44, RZ, RZ ;  /* 0x000000ff2c2c7210 */ /* 0x000fe20007ffe1ff */
[--C-:B------:R-:W-:Y:S01]  /*2590*/  @!P6 IMAD.IADD R42, R42, 0x1, -R0.reuse ;  /* 0x000000012a2ae824 */ /* 0x100fe200078e0a00 */
[----:B------:R-:W-:Y:S01]  /*25a0*/  ISETP.GE.AND P3, PT, R49, RZ, PT ;  /* 0x000000ff3100720c */ /* 0x000fe20003f66270 */
[----:B------:R-:W-:Y:S01]  /*25b0*/  @!P5 IMAD.IADD R40, R40, 0x1, -R0 ;  /* 0x000000012828d824 */ /* 0x000fe200078e0a00 */
[----:B------:R-:W-:Y:S01]  /*25c0*/  ISETP.GT.U32.AND P5, PT, R0, R43, PT ;  /* 0x0000002b0000720c */ /* 0x000fe20003fa4070 */
[----:B------:R-:W-:Y:S01]  /*25d0*/  VIADD R49, R132, 0x25 ;  /* 0x0000002584317836 */ /* 0x000fe20000000000 */
[C---:B------:R-:W-:Y:S01]  /*25e0*/  ISETP.GT.U32.AND P6, PT, R0.reuse, R42, PT ;  /* 0x0000002a0000720c */ /* 0x040fe20003fc4070 */
[----:B------:R-:W-:Y:S02]  /*25f0*/  IMAD R44, R0, R44, R45 ;  /* 0x0000002c002c7224 */ /* 0x000fe400078e022d */
[----:B------:R-:W-:Y:S01]  /*2600*/  @!P4 IADD3 R41, PT, PT, R41, -R0, RZ ;  /* 0x800000002929c210 */ /* 0x000fe20007ffe0ff */
[----:B------:R-:W-:Y:S01]  /*2610*/  @!P2 IMAD.MOV R37, RZ, RZ, -R37 ;  /* 0x000000ffff25a224 */ /* 0x000fe200078e0a25 */
[----:B------:R-:W-:Y:S01]  /*2620*/  ISETP.GE.AND P2, PT, R48, RZ, PT ;  /* 0x000000ff3000720c */ /* 0x000fe20003f46270 */
[----:B------:R-:W-:Y:S01]  /*2630*/  @!P0 IMAD.MOV R40, RZ, RZ, -R40 ;  /* 0x000000ffff288224 */ /* 0x000fe200078e0a28 */
[----:B------:R-:W-:-:S02]  /*2640*/  ISETP.GT.U32.AND P4, PT, R0, R41, PT ;  /* 0x000000290000720c */ /* 0x000fc40003f84070 */
[----:B------:R-:W-:Y:S02]  /*2650*/  IABS R47, R49 ;  /* 0x00000031002f7213 */ /* 0x000fe40000000000 */
[----:B------:R-:W-:Y:S02]  /*2660*/  IABS R48, R51 ;  /* 0x0000003300307213 */ /* 0x000fe40000000000 */
[----:B------:R-:W-:Y:S01]  /*2670*/  ISETP.GT.U32.AND P0, PT, R0, R44, PT ;  /* 0x0000002c0000720c */ /* 0x000fe20003f04070 */
[----:B------:R-:W-:Y:S01]  /*2680*/  IMAD.HI.U32 R45, R3, R47, RZ ;  /* 0x0000002f032d7227 */ /* 0x000fe200078e00ff */
[----:B------:R-:W-:-:S03]  /*2690*/  @!P5 IADD3 R43, PT, PT, R43, -R0, RZ ;  /* 0x800000002b2bd210 */ /* 0x000fc60007ffe0ff */
[----:B------:R-:W-:Y:S01]  /*26a0*/  IMAD.HI.U32 R46, R3, R48, RZ ;  /* 0x00000030032e7227 */ /* 0x000fe200078e00ff */
[----:B------:R-:W-:-:S03]  /*26b0*/  ISETP.GT.U32.AND P5, PT, R0, R43, PT ;  /* 0x0000002b0000720c */ /* 0x000fc60003fa4070 */
[--C-:B------:R-:W-:Y:S01]  /*26c0*/  @!P6 IMAD.IADD R42, R42, 0x1, -R0.reuse ;  /* 0x000000012a2ae824 */ /* 0x100fe200078e0a00 */
[----:B------:R-:W-:Y:S01]  /*26d0*/  ISETP.GE.AND P6, PT, R49, RZ, PT ;  /* 0x000000ff3100720c */ /* 0x000fe20003fc6270 */
[----:B------:R-:W-:Y:S01]  /*26e0*/  IMAD.MOV R45, RZ, RZ, -R45 ;  /* 0x000000ffff2d7224 */ /* 0x000fe200078e0a2d */
[----:B------:R-:W-:Y:S01]  /*26f0*/  IADD3 R49, PT, PT, -R46, RZ, RZ ;  /* 0x000000ff2e317210 */ /* 0x000fe20007ffe1ff */
[--C-:B------:R-:W-:Y:S01]  /*2700*/  @!P4 IMAD.IADD R41, R41, 0x1, -R0.reuse ;  /* 0x000000012929c824 */ /* 0x100fe200078e0a00 */
[----:B------:R-:W-:Y:S01]  /*2710*/  ISETP.GE.AND P4, PT, R50, RZ, PT ;  /* 0x000000ff3200720c */ /* 0x000fe20003f86270 */
[----:B------:R-:W-:Y:S01]  /*2720*/  @!P0 IMAD.IADD R44, R44, 0x1, -R0 ;  /* 0x000000012c2c8824 */ /* 0x000fe200078e0a00 */
[----:B------:R-:W-:Y:S01]  /*2730*/  IABS R50, R52 ;  /* 0x0000003400327213 */ /* 0x000fe20000000000 */
[----:B------:R-:W-:Y:S01]  /*2740*/  IMAD R45, R0, R45, R47 ;  /* 0x0000002d002d7224 */ /* 0x000fe200078e022f */
[----:B------:R-:W-:Y:S01]  /*2750*/  @!P2 IADD3 R42, PT, PT, -R42, RZ, RZ ;  /* 0x000000ff2a2aa210 */ /* 0x000fe20007ffe1ff */
[C---:B------:R-:W-:Y:S01]  /*2760*/  IMAD R46, R0.reuse, R49, R48 ;  /* 0x00000031002e7224 */ /* 0x040fe200078e0230 */
[----:B------:R-:W-:Y:S01]  /*2770*/  @!P5 IADD3 R43, PT, PT, R43, -R0, RZ ;  /* 0x800000002b2bd210 */ /* 0x000fe20007ffe0ff */
[----:B------:R-:W-:Y:S01]  /*2780*/  @!P1 IMAD.MOV R41, RZ, RZ, -R41 ;  /* 0x000000ffff299224 */ /* 0x000fe200078e0a29 */
[C---:B------:R-:W-:Y:S01]  /*2790*/  ISETP.GT.U32.AND P1, PT, R0.reuse, R44, PT ;  /* 0x0000002c0000720c */ /* 0x040fe20003f24070 */
[----:B------:R-:W-:Y:S01]  /*27a0*/  IMAD.HI.U32 R47, R3, R50, RZ ;  /* 0x00000032032f7227 */ /* 0x000fe200078e00ff */
[----:B------:R-:W-:-:S02]  /*27b0*/  ISETP.GT.U32.AND P5, PT, R0, R45, PT ;  /* 0x0000002d0000720c */ /* 0x000fc40003fa4070 */
[----:B------:R-:W-:Y:S01]  /*27c0*/  ISETP.GT.U32.AND P2, PT, R0, R46, PT ;  /* 0x0000002e0000720c */ /* 0x000fe20003f44070 */
[----:B------:R-:W-:Y:S01]  /*27d0*/  IMAD.MOV R47, RZ, RZ, -R47 ;  /* 0x000000ffff2f7224 */ /* 0x000fe200078e0a2f */
[----:B------:R-:W-:Y:S01]  /*27e0*/  ISETP.GE.AND P0, PT, R51, RZ, PT ;  /* 0x000000ff3300720c */ /* 0x000fe20003f06270 */
[----:B------:R-:W-:Y:S02]  /*27f0*/  VIADD R48, R132, 0x28 ;  /* 0x0000002884307836 */ /* 0x000fe40000000000 */
[----:B------:R-:W-:Y:S02]  /*2800*/  IMAD R47, R0, R47, R50 ;  /* 0x0000002f002f7224 */ /* 0x000fe400078e0232 */
[----:B------:R-:W-:Y:S01]  /*2810*/  @!P3 IMAD.MOV R43, RZ, RZ, -R43 ;  /* 0x000000ffff2bb224 */ /* 0x000fe200078e0a2b */
[----:B------:R-:W-:Y:S01]  /*2820*/  IABS R49, R48 ;  /* 0x0000003000317213 */ /* 0x000fe20000000000 */
[----:B------:R-:W-:Y:S01]  /*2830*/  @!P1 IMAD.IADD R44, R44, 0x1, -R0 ;  /* 0x000000012c2c9824 */ /* 0x000fe200078e0a00 */
[----:B------:R-:W-:-:S02]  /*2840*/  ISETP.GE.AND P1, PT, R48, RZ, PT ;  /* 0x000000ff3000720c */ /* 0x000fc40003f26270 */
[----:B------:R-:W-:Y:S01]  /*2850*/  @!P5 IADD3 R45, PT, PT, R45, -R0, RZ ;  /* 0x800000002d2dd210 */ /* 0x000fe20007ffe0ff */
[----:B------:R-:W-:Y:S01]  /*2860*/  @!P2 IMAD.IADD R46, R46, 0x1, -R0 ;  /* 0x000000012e2ea824 */ /* 0x000fe200078e0a00 */
[----:B------:R-:W-:Y:S01]  /*2870*/  @!P4 IADD3 R44, PT, PT, -R44, RZ, RZ ;  /* 0x000000ff2c2cc210 */ /* 0x000fe20007ffe1ff */
[----:B------:R-:W-:Y:S01]  /*2880*/  IMAD.HI.U32 R48, R3, R49, RZ ;  /* 0x0000003103307227 */ /* 0x000fe200078e00ff */
[C---:B------:R-:W-:Y:S02]  /*2890*/  ISETP.GT.U32.AND P5, PT, R0.reuse, R45, PT ;  /* 0x0000002d0000720c */ /* 0x040fe40003fa4070 */
[C---:B------:R-:W-:Y:S01]  /*28a0*/  ISETP.GT.U32.AND P4, PT, R0.reuse, R47, PT ;  /* 0x0000002f0000720c */ /* 0x040fe20003f84070 */
[----:B------:R-:W-:Y:S01]  /*28b0*/  IMAD.MOV R50, RZ, RZ, -R48 ;  /* 0x000000ffff327224 */ /* 0x000fe200078e0a30 */
[----:B------:R-:W-:Y:S02]  /*28c0*/  ISETP.GT.U32.AND P2, PT, R0, R46, PT ;  /* 0x0000002e0000720c */ /* 0x000fe40003f44070 */
[----:B------:R-:W-:Y:S01]  /*28d0*/  ISETP.GE.AND P3, PT, R52, RZ, PT ;  /* 0x000000ff3400720c */ /* 0x000fe20003f66270 */
[----:B------:R-:W-:-:S02]  /*28e0*/  VIADD R52, R132, 0x29 ;  /* 0x0000002984347836 */ /* 0x000fc40000000000 */
[----:B------:R-:W-:Y:S02]  /*28f0*/  IMAD R49, R0, R50, R49 ;  /* 0x0000003200317224 */ /* 0x000fe400078e0231 */
[----:B------:R-:W-:Y:S01]  /*2900*/  VIADD R50, R132, 0x2b ;  /* 0x0000002b84327836 */ /* 0x000fe20000000000 */
[----:B------:R-:W-:Y:S02]  /*2910*/  IABS R51, R52 ;  /* 0x0000003400337213 */ /* 0x000fe40000000000 */
[-C--:B------:R-:W-:Y:S02]  /*2920*/  @!P5 IADD3 R45, PT, PT, R45, -R0.reuse, RZ ;  /* 0x800000002d2dd210 */ /* 0x080fe40007ffe0ff */
[----:B------:R-:W-:Y:S01]  /*2930*/  @!P4 IADD3 R47, PT, PT, R47, -R0, RZ ;  /* 0x800000002f2fc210 */ /* 0x000fe20007ffe0ff */
[----:B------:R-:W-:Y:S01]  /*2940*/  IMAD.HI.U32 R48, R3, R51, RZ ;  /* 0x0000003303307227 */ /* 0x000fe200078e00ff */
[----:B------:R-:W-:Y:S02]  /*2950*/  IABS R61, R50 ;  /* 0x00000032003d7213 */ /* 0x000fe40000000000 */
[----:B------:R-:W-:Y:S01]  /*2960*/  ISETP.GE.AND P5, PT, R52, RZ, PT ;  /* 0x000000ff3400720c */ /* 0x000fe20003fa6270 */
[----:B------:R-:W-:Y:S01]  /*2970*/  @!P2 IMAD.IADD R46, R46, 0x1, -R0 ;  /* 0x000000012e2ea824 */ /* 0x000fe200078e0a00 */
[C---:B------:R-:W-:Y:S01]  /*2980*/  ISETP.GT.U32.AND P2, PT, R0.reuse, R49, PT ;  /* 0x000000310000720c */ /* 0x040fe20003f44070 */
[----:B------:R-:W-:Y:S01]  /*2990*/  @!P6 IMAD.MOV R45, RZ, RZ, -R45 ;  /* 0x000000ffff2de224 */ /* 0x000fe200078e0a2d */
[----:B------:R-:W-:Y:S01]  /*29a0*/  ISETP.GT.U32.AND P6, PT, R0, R47, PT ;  /* 0x0000002f0000720c */ /* 0x000fe20003fc4070 */
[----:B------:R-:W-:Y:S01]  /*29b0*/  IMAD.MOV R48, RZ, RZ, -R48 ;  /* 0x000000ffff307224 */ /* 0x000fe200078e0a30 */
[----:B------:R-:W-:Y:S01]  /*29c0*/  ISETP.GE.AND P4, PT, R54, RZ, PT ;  /* 0x000000ff3600720c */ /* 0x000fe20003f86270 */
[----:B------:R-:W-:Y:S01]  /*29d0*/  @!P0 IMAD.MOV R46, RZ, RZ, -R46 ;  /* 0x000000ffff2e8224 */ /* 0x000fe200078e0a2e */
[----:B------:R-:W-:Y:S01]  /*29e0*/  IABS R54, R58 ;  /* 0x0000003a00367213 */ /* 0x000fe20000000000 */
[----:B------:R-:W-:-:S02]  /*29f0*/  IMAD R51, R0, R48, R51 ;  /* 0x0000003000337224 */ /* 0x000fc400078e0233 */
[----:B------:R-:W-:-:S04]  /*2a00*/  IMAD.HI.U32 R48, R3, R53, RZ ;  /* 0x0000003503307227 */ /* 0x000fc800078e00ff */
[----:B------:R-:W-:Y:S01]  /*2a10*/  IMAD.MOV R48, RZ, RZ, -R48 ;  /* 0x000000ffff307224 */ /* 0x000fe200078e0a30 */
[-C--:B------:R-:W-:Y:S01]  /*2a20*/  @!P2 IADD3 R49, PT, PT, R49, -R0.reuse, RZ ;  /* 0x800000003131a210 */ /* 0x080fe20007ffe0ff */
[----:B------:R-:W-:Y:S01]  /*2a30*/  VIADD R52, R132, 0x2d ;  /* 0x0000002d84347836 */ /* 0x000fe20000000000 */
[----:B------:R-:W-:Y:S01]  /*2a40*/  @!P6 IADD3 R47, PT, PT, R47, -R0, RZ ;  /* 0x800000002f2fe210 */ /* 0x000fe20007ffe0ff */
[C---:B------:R-:W-:Y:S01]  /*2a50*/  IMAD R53, R0.reuse, R48, R53 ;  /* 0x0000003000357224 */ /* 0x040fe200078e0235 */
[C---:B------:R-:W-:Y:S01]  /*2a60*/  ISETP.GT.U32.AND P0, PT, R0.reuse, R49, PT ;  /* 0x000000310000720c */ /* 0x040fe20003f04070 */
[----:B------:R-:W-:Y:S01]  /*2a70*/  IMAD.HI.U32 R48, R3, R61, RZ ;  /* 0x0000003d03307227 */ /* 0x000fe200078e00ff */
[----:B------:R-:W-:Y:S02]  /*2a80*/  @!P3 IADD3 R47, PT, PT, -R47, RZ, RZ ;  /* 0x000000ff2f2fb210 */ /* 0x000fe40007ffe1ff */
[----:B------:R-:W-:Y:S02]  /*2a90*/  ISETP.GT.U32.AND P3, PT, R0, R53, PT ;  /* 0x000000350000720c */ /* 0x000fe40003f64070 */
[----:B------:R-:W-:Y:S01]  /*2aa0*/  ISETP.GE.AND P2, PT, R50, RZ, PT ;  /* 0x000000ff3200720c */ /* 0x000fe20003f46270 */
[----:B------:R-:W-:Y:S01]  /*2ab0*/  VIADD R50, R132, 0x2c ;  /* 0x0000002c84327836 */ /* 0x000fe20000000000 */
[----:B------:R-:W-:-:S02]  /*2ac0*/  ISETP.GT.U32.AND P6, PT, R0, R51, PT ;  /* 0x000000330000720c */ /* 0x000fc40003fc4070 */
[----:B------:R-:W-:Y:S02]  /*2ad0*/  IADD3 R48, PT, PT, -R48, RZ, RZ ;  /* 0x000000ff30307210 */ /* 0x000fe40007ffe1ff */
[----:B------:R-:W-:Y:S01]  /*2ae0*/  IABS R65, R52 ;  /* 0x0000003400417213 */ /* 0x000fe20000000000 */
[--C-:B------:R-:W-:Y:S01]  /*2af0*/  @!P0 IMAD.IADD R49, R49, 0x1, -R0.reuse ;  /* 0x0000000131318824 */ /* 0x100fe200078e0a00 */
[----:B------:R-:W-:Y:S01]  /*2b00*/  ISETP.GE.AND P0, PT, R50, RZ, PT ;  /* 0x000000ff3200720c */ /* 0x000fe20003f06270 */
[C---:B------:R-:W-:Y:S01]  /*2b10*/  IMAD R61, R0.reuse, R48, R61 ;  /* 0x00000030003d7224 */ /* 0x040fe200078e023d */
[----:B------:R-:W-:Y:S01]  /*2b20*/  IABS R50, R50 ;  /* 0x0000003200327213 */ /* 0x000fe20000000000 */
[----:B------:R-:W-:Y:S02]  /*2b30*/  @!P3 IMAD.IADD R53, R53, 0x1, -R0 ;  /* 0x000000013535b824 */ /* 0x000fe400078e0a00 */
[----:B------:R-:W-:Y:S02]  /*2b40*/  IMAD.MOV.U32 R55, RZ, RZ, R49 ;  /* 0x000000ffff377224 */ /* 0x000fe400078e0031 */
[----:B------:R-:W-:Y:S01]  /*2b50*/  IMAD.HI.U32 R48, R3, R50, RZ ;  /* 0x0000003203307227 */ /* 0x000fe200078e00ff */
[----:B------:R-:W-:-:S03]  /*2b60*/  ISETP.GT.U32.AND P3, PT, R0, R53, PT ;  /* 0x000000350000720c */ /* 0x000fc60003f64070 */
[----:B------:R-:W-:Y:S01]  /*2b70*/  IMAD.HI.U32 R49, R3, R65, RZ ;  /* 0x0000004103317227 */ /* 0x000fe200078e00ff */
[----:B------:R-:W-:-:S03]  /*2b80*/  IADD3 R57, PT, PT, -R48, RZ, RZ ;  /* 0x000000ff30397210 */ /* 0x000fc60007ffe1ff */
[----:B------:R-:W-:Y:S01]  /*2b90*/  @!P6 IMAD.IADD R51, R51, 0x1, -R0 ;  /* 0x000000013333e824 */ /* 0x000fe200078e0a00 */
[----:B------:R-:W-:Y:S01]  /*2ba0*/  IADD3 R48, PT, PT, -R49, RZ, RZ ;  /* 0x000000ff31307210 */ /* 0x000fe20007ffe1ff */
[----:B------:R-:W-:Y:S01]  /*2bb0*/  @!P1 IMAD.MOV R55, RZ, RZ, -R55 ;  /* 0x000000ffff379224 */ /* 0x000fe200078e0a37 */
[C---:B------:R-:W-:Y:S01]  /*2bc0*/  ISETP.GT.U32.AND P1, PT, R0.reuse, R61, PT ;  /* 0x0000003d0000720c */ /* 0x040fe20003f24070 */
[C---:B------:R-:W-:Y:S01]  /*2bd0*/  IMAD R49, R0.reuse, R57, R50 ;  /* 0x0000003900317224 */ /* 0x040fe200078e0232 */
[C---:B------:R-:W-:Y:S01]  /*2be0*/  ISETP.GT.U32.AND P6, PT, R0.reuse, R51, PT ;  /* 0x000000330000720c */ /* 0x040fe20003fc4070 */
[C---:B------:R-:W-:Y:S01]  /*2bf0*/  IMAD R65, R0.reuse, R48, R65 ;  /* 0x0000003000417224 */ /* 0x040fe200078e0241 */
[----:B------:R-:W-:Y:S01]  /*2c00*/  @!P3 IADD3 R53, PT, PT, R53, -R0, RZ ;  /* 0x800000003535b210 */ /* 0x000fe20007ffe0ff */
[----:B------:R-:W-:Y:S01]  /*2c10*/  IMAD.HI.U32 R50, R3, R54, RZ ;  /* 0x0000003603327227 */ /* 0x000fe200078e00ff */
[----:B------:R-:W-:Y:S02]  /*2c20*/  ISETP.GT.U32.AND P3, PT, R0, R49, PT ;  /* 0x000000310000720c */ /* 0x000fe40003f64070 */
[----:B------:R-:W-:Y:S01]  /*2c30*/  MOV R59, R53 ;  /* 0x00000035003b7202 */ /* 0x000fe20000000f00 */
[----:B------:R-:W-:-:S02]  /*2c40*/  IMAD.MOV R53, RZ, RZ, -R50 ;  /* 0x000000ffff357224 */ /* 0x000fc400078e0a32 */
[----:B------:R-:W-:Y:S02]  /*2c50*/  VIADD R50, R132, 0x31 ;  /* 0x0000003184327836 */ /* 0x000fe40000000000 */
[--C-:B------:R-:W-:Y:S02]  /*2c60*/  @!P1 IMAD.IADD R61, R61, 0x1, -R0.reuse ;  /* 0x000000013d3d9824 */ /* 0x100fe400078e0a00 */
[----:B------:R-:W-:Y:S01]  /*2c70*/  @!P6 IMAD.IADD R51, R51, 0x1, -R0 ;  /* 0x000000013333e824 */ /* 0x000fe200078e0a00 */
[----:B------:R-:W-:Y:S01]  /*2c80*/  ISETP.GE.AND P6, PT, R52, RZ, PT ;  /* 0x000000ff3400720c */ /* 0x000fe20003fc6270 */
[C---:B------:R-:W-:Y:S01]  /*2c90*/  IMAD R53, R0.reuse, R53, R54 ;  /* 0x0000003500357224 */ /* 0x040fe200078e0236 */
[C---:B------:R-:W-:Y:S01]  /*2ca0*/  ISETP.GT.U32.AND P1, PT, R0.reuse, R61, PT ;  /* 0x0000003d0000720c */ /* 0x040fe20003f24070 */
[----:B------:R-:W-:Y:S01]  /*2cb0*/  IMAD.MOV.U32 R57, RZ, RZ, R51 ;  /* 0x000000ffff397224 */ /* 0x000fe200078e0033 */
[----:B------:R-:W-:Y:S01]  /*2cc0*/  @!P3 IADD3 R49, PT, PT, R49, -R0, RZ ;  /* 0x800000003131b210 */ /* 0x000fe20007ffe0ff */
[----:B------:R-:W-:Y:S01]  /*2cd0*/  @!P4 IMAD.MOV R59, RZ, RZ, -R59 ;  /* 0x000000ffff3bc224 */ /* 0x000fe200078e0a3b */
[----:B------:R-:W-:Y:S01]  /*2ce0*/  IABS R52, R56 ;  /* 0x0000003800347213 */ /* 0x000fe20000000000 */
[----:B------:R-:W-:Y:S01]  /*2cf0*/  @!P5 IMAD.MOV R57, RZ, RZ, -R57 ;  /* 0x000000ffff39d224 */ /* 0x000fe200078e0a39 */
[----:B------:R-:W-:Y:S01]  /*2d00*/  ISETP.GT.U32.AND P3, PT, R0, R49, PT ;  /* 0x000000310000720c */ /* 0x000fe20003f64070 */
[----:B------:R-:W-:Y:S01]  /*2d10*/  VIADD R54, R132, 0x35 ;  /* 0x0000003584367836 */ /* 0x000fe20000000000 */
[----:B------:R-:W-:Y:S01]  /*2d20*/  ISETP.GT.U32.AND P5, PT, R0, R65, PT ;  /* 0x000000410000720c */ /* 0x000fe20003fa4070 */
[----:B------:R-:W-:Y:S01]  /*2d30*/  IMAD.HI.U32 R48, R3, R52, RZ ;  /* 0x0000003403307227 */ /* 0x000fe200078e00ff */
[----:B------:R-:W-:-:S02]  /*2d40*/  IABS R73, R50 ;  /* 0x0000003200497213 */ /* 0x000fc40000000000 */
[----:B------:R-:W-:Y:S01]  /*2d50*/  ISETP.GE.AND P4, PT, R56, RZ, PT ;  /* 0x000000ff3800720c */ /* 0x000fe20003f86270 */
[----:B------:R-:W-:Y:S01]  /*2d60*/  IMAD.MOV R51, RZ, RZ, -R48 ;  /* 0x000000ffff337224 */ /* 0x000fe200078e0a30 */
[----:B------:R-:W-:Y:S01]  /*2d70*/  @!P1 IADD3 R61, PT, PT, R61, -R0, RZ ;  /* 0x800000003d3d9210 */ /* 0x000fe20007ffe0ff */
[----:B------:R-:W-:Y:S01]  /*2d80*/  VIADD R48, R132, 0x30 ;  /* 0x0000003084307836 */ /* 0x000fe20000000000 */
[----:B------:R-:W-:Y:S01]  /*2d90*/  ISETP.GE.AND P1, PT, R58, RZ, PT ;  /* 0x000000ff3a00720c */ /* 0x000fe20003f26270 */
[----:B------:R-:W-:Y:S01]  /*2da0*/  IMAD R51, R0, R51, R52 ;  /* 0x0000003300337224 */ /* 0x000fe200078e0234 */
[----:B------:R-:W-:Y:S01]  /*2db0*/  @!P2 IADD3 R61, PT, PT, -R61, RZ, RZ ;  /* 0x000000ff3d3da210 */ /* 0x000fe20007ffe1ff */
[--C-:B------:R-:W-:Y:S01]  /*2dc0*/  @!P3 IMAD.IADD R49, R49, 0x1, -R0.reuse ;  /* 0x000000013131b824 */ /* 0x100fe200078e0a00 */
[----:B------:R-:W-:Y:S01]  /*2dd0*/  ISETP.GE.AND P2, PT, R48, RZ, PT ;  /* 0x000000ff3000720c */ /* 0x000fe20003f46270 */
[----:B------:R-:W-:Y:S01]  /*2de0*/  @!P5 IMAD.IADD R65, R65, 0x1, -R0 ;  /* 0x000000014141d824 */ /* 0x000fe200078e0a00 */
[----:B------:R-:W-:Y:S01]  /*2df0*/  IABS R48, R48 ;  /* 0x0000003000307213 */ /* 0x000fe20000000000 */
[C---:B------:R-:W-:Y:S01]  /*2e00*/  VIADD R52, R132.reuse, 0x32 ;  /* 0x0000003284347836 */ /* 0x040fe20000000000 */
[----:B------:R-:W-:Y:S01]  /*2e10*/  MOV R63, R49 ;  /* 0x00000031003f7202 */ /* 0x000fe20000000f00 */
[----:B------:R-:W-:Y:S01]  /*2e20*/  VIADD R58, R132, 0x3b ;  /* 0x0000003b843a7836 */ /* 0x000fe20000000000 */
[----:B------:R-:W-:Y:S01]  /*2e30*/  ISETP.GT.U32.AND P5, PT, R0, R65, PT ;  /* 0x000000410000720c */ /* 0x000fe20003fa4070 */
[----:B------:R-:W-:Y:S01]  /*2e40*/  IMAD.MOV.U32 R49, RZ, RZ, R48 ;  /* 0x000000ffff317224 */ /* 0x000fe200078e0030 */
[----:B------:R-:W-:-:S02]  /*2e50*/  IABS R75, R52 ;  /* 0x00000034004b7213 */ /* 0x000fc40000000000 */
[----:B------:R-:W-:Y:S01]  /*2e60*/  ISETP.GT.U32.AND P3, PT, R0, R51, PT ;  /* 0x000000330000720c */ /* 0x000fe20003f64070 */
[----:B------:R-:W-:Y:S01]  /*2e70*/  IMAD.HI.U32 R48, R3, R49, RZ ;  /* 0x0000003103307227 */ /* 0x000fe200078e00ff */
[----:B------:R-:W-:Y:S02]  /*2e80*/  @!P0 IADD3 R63, PT, PT, -R63, RZ, RZ ;  /* 0x000000ff3f3f8210 */ /* 0x000fe40007ffe1ff */
[----:B------:R-:W-:Y:S01]  /*2e90*/  ISETP.GE.AND P0, PT, R50, RZ, PT ;  /* 0x000000ff3200720c */ /* 0x000fe20003f06270 */
[----:B------:R-:W-:Y:S01]  /*2ea0*/  IMAD.HI.U32 R50, R3, R75, RZ ;  /* 0x0000004b03327227 */ /* 0x000fe200078e00ff */
[----:B------:R-:W-:Y:S02]  /*2eb0*/  IADD3 R48, PT, PT, -R48, RZ, RZ ;  /* 0x000000ff30307210 */ /* 0x000fe40007ffe1ff */
[----:B------:R-:W-:Y:S01]  /*2ec0*/  IABS R81, R54 ;  /* 0x0000003600517213 */ /* 0x000fe20000000000 */
[--C-:B------:R-:W-:Y:S01]  /*2ed0*/  @!P5 IMAD.IADD R65, R65, 0x1, -R0.reuse ;  /* 0x000000014141d824 */ /* 0x100fe200078e0a00 */
[C---:B------:R-:W-:Y:S01]  /*2ee0*/  ISETP.GT.U32.AND P5, PT, R0.reuse, R53, PT ;  /* 0x000000350000720c */ /* 0x040fe20003fa4070 */
[----:B------:R-:W-:Y:S01]  /*2ef0*/  IMAD R49, R0, R48, R49 ;  /* 0x0000003000317224 */ /* 0x000fe200078e0231 */
[----:B------:R-:W-:Y:S01]  /*2f00*/  IADD3 R50, PT, PT, -R50, RZ, RZ ;  /* 0x000000ff32327210 */ /* 0x000fe20007ffe1ff */
[----:B------:R-:W-:Y:S01]  /*2f10*/  @!P6 IMAD.MOV R65, RZ, RZ, -R65 ;  /* 0x000000ffff41e224 */ /* 0x000fe200078e0a41 */
[----:B------:R-:W-:Y:S01]  /*2f20*/  IADD3 R56, PT, PT, R132, 0x3a, RZ ;  /* 0x0000003a84387810 */ /* 0x000fe20007ffe0ff */
[----:B------:R-:W-:Y:S01]  /*2f30*/  @!P3 IMAD.IADD R51, R51, 0x1, -R0 ;  /* 0x000000013333b824 */ /* 0x000fe200078e0a00 */
[C---:B------:R-:W-:Y:S01]  /*2f40*/  ISETP.GT.U32.AND P6, PT, R0.reuse, R49, PT ;  /* 0x000000310000720c */ /* 0x040fe20003fc4070 */
[C---:B------:R-:W-:Y:S01]  /*2f50*/  IMAD R75, R0.reuse, R50, R75 ;  /* 0x00000032004b7224 */ /* 0x040fe200078e024b */
[----:B------:R-:W-:Y:S01]  /*2f60*/  IABS R93, R56 ;  /* 0x00000038005d7213 */ /* 0x000fe20000000000 */
[----:B------:R-:W-:Y:S01]  /*2f70*/  IMAD.HI.U32 R48, R3, R73, RZ ;  /* 0x0000004903307227 */ /* 0x000fe200078e00ff */
[----:B------:R-:W-:-:S02]  /*2f80*/  ISETP.GT.U32.AND P3, PT, R0, R51, PT ;  /* 0x000000330000720c */ /* 0x000fc40003f64070 */
[----:B------:R-:W-:Y:S01]  /*2f90*/  IABS R95, R58 ;  /* 0x0000003a005f7213 */ /* 0x000fe20000000000 */
[----:B------:R-:W-:Y:S02]  /*2fa0*/  @!P5 IMAD.IADD R53, R53, 0x1, -R0 ;  /* 0x000000013535d824 */ /* 0x000fe400078e0a00 */
[----:B------:R-:W-:Y:S02]  /*2fb0*/  IMAD.MOV R48, RZ, RZ, -R48 ;  /* 0x000000ffff307224 */ /* 0x000fe400078e0a30 */
[----:B------:R-:W-:Y:S01]  /*2fc0*/  VIADD R50, R132, 0x34 ;  /* 0x0000003484327836 */ /* 0x000fe20000000000 */
[C---:B------:R-:W-:Y:S01]  /*2fd0*/  ISETP.GT.U32.AND P5, PT, R0.reuse, R53, PT ;  /* 0x000000350000720c */ /* 0x040fe20003fa4070 */
[--C-:B------:R-:W-:Y:S02]  /*2fe0*/  @!P6 IMAD.IADD R49, R49, 0x1, -R0.reuse ;  /* 0x000000013131e824 */ /* 0x100fe400078e0a00 */
[C---:B------:R-:W-:Y:S02]  /*2ff0*/  IMAD R73, R0.reuse, R48, R73 ;  /* 0x0000003000497224 */ /* 0x040fe400078e0249 */
[----:B------:R-:W-:Y:S01]  /*3000*/  @!P3 IMAD.IADD R51, R51, 0x1, -R0 ;  /* 0x000000013333b824 */ /* 0x000fe200078e0a00 */
[----:B------:R-:W-:Y:S01]  /*3010*/  ISETP.GT.U32.AND P6, PT, R0, R49, PT ;  /* 0x000000310000720c */ /* 0x000fe20003fc4070 */
[----:B------:R-:W-:Y:S01]  /*3020*/  VIADD R48, R132, 0x33 ;  /* 0x0000003384307836 */ /* 0x000fe20000000000 */
[----:B------:R-:W-:-:S02]  /*3030*/  ISETP.GE.AND P3, PT, R52, RZ, PT ;  /* 0x000000ff3400720c */ /* 0x000fc40003f66270 */
[----:B------:R-:W-:Y:S02]  /*3040*/  MOV R67, R51 ;  /* 0x0000003300437202 */ /* 0x000fe40000000f00 */
[----:B------:R-:W-:Y:S01]  /*3050*/  IABS R51, R48 ;  /* 0x0000003000337213 */ /* 0x000fe20000000000 */
[--C-:B------:R-:W-:Y:S01]  /*3060*/  @!P5 IMAD.IADD R53, R53, 0x1, -R0.reuse ;  /* 0x000000013535d824 */ /* 0x100fe200078e0a00 */
[C---:B------:R-:W-:Y:S02]  /*3070*/  ISETP.GT.U32.AND P5, PT, R0.reuse, R73, PT ;  /* 0x000000490000720c */ /* 0x040fe40003fa4070 */
[----:B------:R-:W-:Y:S02]  /*3080*/  @!P4 IADD3 R67, PT, PT, -R67, RZ, RZ ;  /* 0x000000ff4343c210 */ /* 0x000fe40007ffe1ff */
[----:B------:R-:W-:Y:S01]  /*3090*/  MOV R69, R53 ;  /* 0x0000003500457202 */ /* 0x000fe20000000f00 */
[----:B------:R-:W-:Y:S01]  /*30a0*/  @!P6 IMAD.IADD R49, R49, 0x1, -R0 ;  /* 0x000000013131e824 */ /* 0x000fe200078e0a00 */
[----:B------:R-:W-:-:S02]  /*30b0*/  ISETP.GT.U32.AND P6, PT, R0, R75, PT ;  /* 0x0000004b0000720c */ /* 0x000fc40003fc4070 */
[----:B------:R-:W-:Y:S01]  /*30c0*/  ISETP.GE.AND P4, PT, R48, RZ, PT ;  /* 0x000000ff3000720c */ /* 0x000fe20003f86270 */
[----:B------:R-:W-:Y:S01]  /*30d0*/  @!P1 IMAD.MOV R69, RZ, RZ, -R69 ;  /* 0x000000ffff459224 */ /* 0x000fe200078e0a45 */
[----:B------:R-:W-:Y:S01]  /*30e0*/  ISETP.GE.AND P1, PT, R50, RZ, PT ;  /* 0x000000ff3200720c */ /* 0x000fe20003f26270 */
[C---:B------:R-:W-:Y:S01]  /*30f0*/  IMAD.HI.U32 R48, R3.reuse, R51, RZ ;  /* 0x0000003303307227 */ /* 0x040fe200078e00ff */
[----:B------:R-:W-:Y:S02]  /*3100*/  IABS R53, R50 ;  /* 0x0000003200357213 */ /* 0x000fe40000000000 */
[----:B------:R-:W-:Y:S01]  /*3110*/  MOV R71, R49 ;  /* 0x0000003100477202 */ /* 0x000fe20000000f00 */
[----:B------:R-:W-:Y:S01]  /*3120*/  IMAD.HI.U32 R50, R3, R81, RZ ;  /* 0x0000005103327227 */ /* 0x000fe200078e00ff */
[----:B------:R-:W-:Y:S02]  /*3130*/  @!P5 IADD3 R73, PT, PT, R73, -R0, RZ ;  /* 0x800000004949d210 */ /* 0x000fe40007ffe0ff */
[----:B------:R-:W-:Y:S01]  /*3140*/  @!P2 IADD3 R71, PT, PT, -R71, RZ, RZ ;  /* 0x000000ff4747a210 */ /* 0x000fe20007ffe1ff */
[----:B------:R-:W-:Y:S01]  /*3150*/  @!P6 IMAD.IADD R75, R75, 0x1, -R0 ;  /* 0x000000014b4be824 */ /* 0x000fe200078e0a00 */
[----:B------:R-:W-:Y:S01]  /*3160*/  ISETP.GT.U32.AND P5, PT, R0, R73, PT ;  /* 0x000000490000720c */ /* 0x000fe20003fa4070 */
[----:B------:R-:W-:-:S02]  /*3170*/  IMAD.MOV R52, RZ, RZ, -R48 ;  /* 0x000000ffff347224 */ /* 0x000fc400078e0a30 */
[----:B------:R-:W-:Y:S01]  /*3180*/  IMAD.MOV R50, RZ, RZ, -R50 ;  /* 0x000000ffff327224 */ /* 0x000fe200078e0a32 */
[C---:B------:R-:W-:Y:S01]  /*3190*/  ISETP.GT.U32.AND P6, PT, R0.reuse, R75, PT ;  /* 0x0000004b0000720c */ /* 0x040fe20003fc4070 */
[C---:B------:R-:W-:Y:S02]  /*31a0*/  IMAD R51, R0.reuse, R52, R51 ;  /* 0x0000003400337224 */ /* 0x040fe400078e0233 */
[C---:B------:R-:W-:Y:S02]  /*31b0*/  IMAD R81, R0.reuse, R50, R81 ;  /* 0x0000003200517224 */ /* 0x040fe400078e0251 */
[----:B------:R-:W-:Y:S01]  /*31c0*/  IMAD.HI.U32 R48, R3, R53, RZ ;  /* 0x0000003503307227 */ /* 0x000fe200078e00ff */
[----:B------:R-:W-:-:S03]  /*31d0*/  ISETP.GT.U32.AND P2, PT, R0, R51, PT ;  /* 0x000000330000720c */ /* 0x000fc60003f44070 */
[----:B------:R-:W-:Y:S02]  /*31e0*/  IMAD.MOV R48, RZ, RZ, -R48 ;  /* 0x000000ffff307224 */ /* 0x000fe400078e0a30 */
[--C-:B------:R-:W-:Y:S01]  /*31f0*/  @!P5 IMAD.IADD R73, R73, 0x1, -R0.reuse ;  /* 0x000000014949d824 */ /* 0x100fe200078e0a00 */
[----:B------:R-:W-:Y:S01]  /*3200*/  ISETP.GE.AND P5, PT, R54, RZ, PT ;  /* 0x000000ff3600720c */ /* 0x000fe20003fa6270 */
[--C-:B------:R-:W-:Y:S02]  /*3210*/  @!P6 IMAD.IADD R75, R75, 0x1, -R0.reuse ;  /* 0x000000014b4be824 */ /* 0x100fe400078e0a00 */
[----:B------:R-:W-:Y:S01]  /*3220*/  IMAD R49, R0, R48, R53 ;  /* 0x0000003000317224 */ /* 0x000fe200078e0235 */
[----:B------:R-:W-:Y:S01]  /*3230*/  IABS R53, R132 ;  /* 0x0000008400357213 */ /* 0x000fe20000000000 */
[----:B------:R-:W-:Y:S01]  /*3240*/  VIADD R50, R132, 0x37 ;  /* 0x0000003784327836 */ /* 0x000fe20000000000 */
[----:B------:R-:W-:Y:S01]  /*3250*/  @!P3 IADD3 R75, PT, PT, -R75, RZ, RZ ;  /* 0x000000ff4b4bb210 */ /* 0x000fe20007ffe1ff */
[----:B------:R-:W-:Y:S01]  /*3260*/  @!P2 IMAD.IADD R51, R51, 0x1, -R0 ;  /* 0x000000013333a824 */ /* 0x000fe200078e0a00 */
[----:B------:R-:W-:-:S02]  /*3270*/  ISETP.GT.U32.AND P3, PT, R0, R81, PT ;  /* 0x000000510000720c */ /* 0x000fc40003f64070 */
[----:B------:R-:W-:Y:S02]  /*3280*/  IADD3 R48, PT, PT, R132, 0x36, RZ ;  /* 0x0000003684307810 */ /* 0x000fe40007ffe0ff */
[----:B------:R-:W-:Y:S02]  /*3290*/  @!P0 IADD3 R73, PT, PT, -R73, RZ, RZ ;  /* 0x000000ff49498210 */ /* 0x000fe40007ffe1ff */
[----:B------:R-:W-:Y:S02]  /*32a0*/  ISETP.GE.AND P2, PT, R48, RZ, PT ;  /* 0x000000ff3000720c */ /* 0x000fe40003f46270 */
[----:B------:R-:W-:Y:S01]  /*32b0*/  IABS R83, R48 ;  /* 0x0000003000537213 */ /* 0x000fe20000000000 */
[----:B------:R-:W-:Y:S01]  /*32c0*/  IMAD.HI.U32 R48, R3, R53, RZ ;  /* 0x0000003503307227 */ /* 0x000fe200078e00ff */
[C---:B------:R-:W-:Y:S02]  /*32d0*/  ISETP.GT.U32.AND P0, PT, R0.reuse, R51, PT ;  /* 0x000000330000720c */ /* 0x040fe40003f04070 */
[----:B------:R-:W-:Y:S01]  /*32e0*/  ISETP.GT.U32.AND P6, PT, R0, R49, PT ;  /* 0x000000310000720c */ /* 0x000fe20003fc4070 */
[----:B------:R-:W-:Y:S01]  /*32f0*/  @!P3 IMAD.IADD R81, R81, 0x1, -R0 ;  /* 0x000000015151b824 */ /* 0x000fe200078e0a00 */
[----:B------:R-:W-:Y:S01]  /*3300*/  IABS R87, R50 ;  /* 0x0000003200577213 */ /* 0x000fe20000000000 */
[----:B------:R-:W-:-:S02]  /*3310*/  IMAD.MOV R52, RZ, RZ, -R48 ;  /* 0x000000ffff347224 */ /* 0x000fc400078e0a30 */
[----:B------:R-:W-:Y:S01]  /*3320*/  IMAD.HI.U32 R48, R3, R83, RZ ;  /* 0x0000005303307227 */ /* 0x000fe200078e00ff */
[----:B------:R-:W-:-:S03]  /*3330*/  ISETP.GT.U32.AND P3, PT, R0, R81, PT ;  /* 0x000000510000720c */ /* 0x000fc60003f64070 */
[----:B------:R-:W-:Y:S02]  /*3340*/  IMAD.MOV R48, RZ, RZ, -R48 ;  /* 0x000000ffff307224 */ /* 0x000fe400078e0a30 */
[--C-:B------:R-:W-:Y:S01]  /*3350*/  @!P0 IMAD.IADD R51, R51, 0x1, -R0.reuse ;  /* 0x0000000133338824 */ /* 0x100fe200078e0a00 */
[----:B------:R-:W-:Y:S01]  /*3360*/  ISETP.GE.AND P0, PT, R50, RZ, PT ;  /* 0x000000ff3200720c */ /* 0x000fe20003f06270 */
[----:B------:R-:W-:Y:S01]  /*3370*/  IMAD R83, R0, R48, R83 ;  /* 0x0000003000537224 */ /* 0x000fe200078e0253 */
[----:B------:R-:W-:Y:S01]  /*3380*/  @!P6 IADD3 R49, PT, PT, R49, -R0, RZ ;  /* 0x800000003131e210 */ /* 0x000fe20007ffe0ff */
[----:B------:R-:W-:Y:S01]  /*3390*/  IMAD.HI.U32 R50, R3, R87, RZ ;  /* 0x0000005703327227 */ /* 0x000fe200078e00ff */
[----:B------:R-:W-:Y:S02]  /*33a0*/  IADD3 R48, PT, PT, R132, 0x38, RZ ;  /* 0x0000003884307810 */ /* 0x000fe40007ffe0ff */
[C---:B------:R-:W-:Y:S01]  /*33b0*/  ISETP.GT.U32.AND P6, PT, R0.reuse, R49, PT ;  /* 0x000000310000720c */ /* 0x040fe20003fc4070 */
[----:B------:R-:W-:Y:S01]  /*33c0*/  @!P3 IMAD.IADD R81, R81, 0x1, -R0 ;  /* 0x000000015151b824 */ /* 0x000fe200078e0a00 */
[----:B------:R-:W-:Y:S01]  /*33d0*/  ISETP.GT.U32.AND P3, PT, R0, R83, PT ;  /* 0x000000530000720c */ /* 0x000fe20003f64070 */
[----:B------:R-:W-:Y:S01]  /*33e0*/  IMAD.MOV R50, RZ, RZ, -R50 ;  /* 0x000000ffff327224 */ /* 0x000fe200078e0a32 */
[----:B------:R-:W-:Y:S01]  /*33f0*/  IABS R54, R48 ;  /* 0x0000003000367213 */ /* 0x000fe20000000000 */
[----:B------:R-:W-:-:S02]  /*3400*/  IMAD.MOV.U32 R77, RZ, RZ, R51 ;  /* 0x000000ffff4d7224 */ /* 0x000fc400078e0033 */
[----:B------:R-:W-:Y:S02]  /*3410*/  IMAD R87, R0, R50, R87 ;  /* 0x0000003200577224 */ /* 0x000fe400078e0257 */
[----:B------:R-:W-:Y:S02]  /*3420*/  VIADD R50, R132, 0x39 ;  /* 0x0000003984327836 */ /* 0x000fe40000000000 */
[----:B------:R-:W-:Y:S01]  /*3430*/  @!P4 IMAD.MOV R77, RZ, RZ, -R77 ;  /* 0x000000ffff4dc224 */ /* 0x000fe200078e0a4d */
[----:B------:R-:W-:Y:S01]  /*3440*/  ISETP.GE.AND P4, PT, R48, RZ, PT ;  /* 0x000000ff3000720c */ /* 0x000fe20003f86270 */
[----:B------:R-:W-:Y:S01]  /*3450*/  IMAD.HI.U32 R48, R3, R54, RZ ;  /* 0x0000003603307227 */ /* 0x000fe200078e00ff */
[----:B------:R-:W-:Y:S02]  /*3460*/  IABS R91, R50 ;  /* 0x00000032005b7213 */ /* 0x000fe40000000000 */
[----:B------:R-:W-:Y:S01]  /*3470*/  @!P6 IADD3 R49, PT, PT, R49, -R0, RZ ;  /* 0x800000003131e210 */ /* 0x000fe20007ffe0ff */
[----:B------:R-:W-:Y:S01]  /*3480*/  @!P3 IMAD.IADD R83, R83, 0x1, -R0 ;  /* 0x000000015353b824 */ /* 0x000fe200078e0a00 */
[----:B------:R-:W-:Y:S01]  /*3490*/  ISETP.GT.U32.AND P3, PT, R0, R87, PT ;  /* 0x000000570000720c */ /* 0x000fe20003f64070 */
[----:B------:R-:W-:Y:S01]  /*34a0*/  IMAD.HI.U32 R51, R3, R93, RZ ;  /* 0x0000005d03337227 */ /* 0x000fe200078e00ff */
[----:B------:R-:W-:-:S03]  /*34b0*/  ISETP.GE.AND P6, PT, R50, RZ, PT ;  /* 0x000000ff3200720c */ /* 0x000fc60003fc6270 */
[----:B------:R-:W-:-:S04]  /*34c0*/  IMAD.HI.U32 R50, R3, R91, RZ ;  /* 0x0000005b03327227 */ /* 0x000fc800078e00ff */
[----:B------:R-:W-:Y:S01]  /*34d0*/  IMAD.MOV R79, RZ, RZ, -R48 ;  /* 0x000000ffff4f7224 */ /* 0x000fe200078e0a30 */
[----:B------:R-:W-:Y:S01]  /*34e0*/  IADD3 R50, PT, PT, -R50, RZ, RZ ;  /* 0x000000ff32327210 */ /* 0x000fe20007ffe1ff */
[----:B------:R-:W-:Y:S02]  /*34f0*/  IMAD.MOV R48, RZ, RZ, -R51 ;  /* 0x000000ffff307224 */ /* 0x000fe400078e0a33 */
[----:B------:R-:W-:Y:S01]  /*3500*/  @!P3 IMAD.IADD R87, R87, 0x1, -R0 ;  /* 0x000000015757b824 */ /* 0x000fe200078e0a00 */
[C---:B------:R-:W-:Y:S01]  /*3510*/  ISETP.GT.U32.AND P3, PT, R0.reuse, R83, PT ;  /* 0x000000530000720c */ /* 0x040fe20003f64070 */
[C---:B------:R-:W-:Y:S02]  /*3520*/  IMAD R91, R0.reuse, R50, R91 ;  /* 0x00000032005b7224 */ /* 0x040fe400078e025b */
[----:B------:R-:W-:Y:S02]  /*3530*/  IMAD R51, R0, R79, R54 ;  /* 0x0000004f00337224 */ /* 0x000fe400078e0236 */
[----:B------:R-:W-:-:S02]  /*3540*/  VIADD R50, R132, 0x3c ;  /* 0x0000003c84327836 */ /* 0x000fc40000000000 */
[----:B------:R-:W-:Y:S02]  /*3550*/  IMAD.MOV.U32 R79, RZ, RZ, R49 ;  /* 0x000000ffff4f7224 */ /* 0x000fe400078e0031 */
[C---:B------:R-:W-:Y:S01]  /*3560*/  IMAD R53, R0.reuse, R52, R53 ;  /* 0x0000003400357224 */ /* 0x040fe200078e0235 */
[----:B------:R-:W-:Y:S01]  /*3570*/  IABS R97, R50 ;  /* 0x0000003200617213 */ /* 0x000fe20000000000 */
[----:B------:R-:W-:Y:S01]  /*3580*/  IMAD.HI.U32 R52, R3, R95, RZ ;  /* 0x0000005f03347227 */ /* 0x000fe200078e00ff */
[----:B------:R-:W-:Y:S02]  /*3590*/  @!P1 IADD3 R79, PT, PT, -R79, RZ, RZ ;  /* 0x000000ff4f4f9210 */ /* 0x000fe40007ffe1ff */
[C---:B------:R-:W-:Y:S01]  /*35a0*/  ISETP.GT.U32.AND P1, PT, R0.reuse, R87, PT ;  /* 0x000000570000720c */ /* 0x040fe20003f24070 */
[----:B------:R-:W-:Y:S01]  /*35b0*/  @!P5 IMAD.MOV R81, RZ, RZ, -R81 ;  /* 0x000000ffff51d224 */ /* 0x000fe200078e0a51 */
[C---:B------:R-:W-:Y:S01]  /*35c0*/  ISETP.GT.U32.AND P5, PT, R0.reuse, R51, PT ;  /* 0x000000330000720c */ /* 0x040fe20003fa4070 */
[----:B------:R-:W-:Y:S01]  /*35d0*/  IMAD R93, R0, R48, R93 ;  /* 0x00000030005d7224 */ /* 0x000fe200078e025d */
[----:B------:R-:W-:Y:S01]  /*35e0*/  IADD3 R52, PT, PT, -R52, RZ, RZ ;  /* 0x000000ff34347210 */ /* 0x000fe20007ffe1ff */
[----:B------:R-:W-:-:S04]  /*35f0*/  IMAD.HI.U32 R48, R3, R97, RZ ;  /* 0x0000006103307227 */ /* 0x000fc800078e00ff */
[--C-:B------:R-:W-:Y:S01]  /*3600*/  @!P3 IMAD.IADD R83, R83, 0x1, -R0.reuse ;  /* 0x000000015353b824 */ /* 0x100fe200078e0a00 */
[C---:B------:R-:W-:Y:S01]  /*3610*/  ISETP.GT.U32.AND P3, PT, R0.reuse, R91, PT ;  /* 0x0000005b0000720c */ /* 0x040fe20003f64070 */
[----:B------:R-:W-:Y:S01]  /*3620*/  IMAD R95, R0, R52, R95 ;  /* 0x00000034005f7224 */ /* 0x000fe200078e025f */
[----:B------:R-:W-:Y:S01]  /*3630*/  IADD3 R48, PT, PT, -R48, RZ, RZ ;  /* 0x000000ff30307210 */ /* 0x000fe20007ffe1ff */
[--C-:B------:R-:W-:Y:S01]  /*3640*/  @!P1 IMAD.IADD R87, R87, 0x1, -R0.reuse ;  /* 0x0000000157579824 */ /* 0x100fe200078e0a00 */
[----:B------:R-:W-:Y:S01]  /*3650*/  ISETP.GT.U32.AND P1, PT, R0, R93, PT ;  /* 0x0000005d0000720c */ /* 0x000fe20003f24070 */
[----:B------:R-:W-:Y:S01]  /*3660*/  VIADD R54, R132, 0x3e ;  /* 0x0000003e84367836 */ /* 0x000fe20000000000 */
[----:B------:R-:W-:Y:S01]  /*3670*/  @!P5 IADD3 R51, PT, PT, R51, -R0, RZ ;  /* 0x800000003333d210 */ /* 0x000fe20007ffe0ff */
[C---:B------:R-:W-:Y:S01]  /*3680*/  IMAD R97, R0.reuse, R48, R97 ;  /* 0x0000003000617224 */ /* 0x040fe200078e0261 */
[----:B------:R-:W-:Y:S01]  /*3690*/  ISETP.GT.U32.AND P5, PT, R0, R95, PT ;  /* 0x0000005f0000720c */ /* 0x000fe20003fa4070 */
[----:B------:R-:W-:Y:S01]  /*36a0*/  IMAD.MOV.U32 R85, RZ, RZ, R83 ;  /* 0x000000ffff557224 */ /* 0x000fe200078e0053 */
[----:B------:R-:W-:Y:S01]  /*36b0*/  IADD3 R52, PT, PT, R132, 0x3d, RZ ;  /* 0x0000003d84347810 */ /* 0x000fe20007ffe0ff */
[----:B------:R-:W-:Y:S01]  /*36c0*/  @!P0 IMAD.MOV R87, RZ, RZ, -R87 ;  /* 0x000000ffff578224 */ /* 0x000fe200078e0a57 */
[----:B------:R-:W-:Y:S01]  /*36d0*/  LOP3.LUT R83, R133, 0x7f, RZ, 0xc0, !PT ;  /* 0x0000007f85537812 */ /* 0x000fe200078ec0ff */
[----:B------:R-:W-:Y:S01]  /*36e0*/  @!P3 IMAD.IADD R91, R91, 0x1, -R0 ;  /* 0x000000015b5bb824 */ /* 0x000fe200078e0a00 */
[----:B------:R-:W-:-:S02]  /*36f0*/  ISETP.GT.U32.AND P3, PT, R0, R97, PT ;  /* 0x000000610000720c */ /* 0x000fc40003f64070 */
[----:B------:R-:W-:Y:S02]  /*3700*/  IABS R99, R52 ;  /* 0x0000003400637213 */ /* 0x000fe40000000000 */
[----:B------:R-:W-:Y:S02]  /*3710*/  @!P1 IADD3 R93, PT, PT, R93, -R0, RZ ;  /* 0x800000005d5d9210 */ /* 0x000fe40007ffe0ff */
[----:B------:R-:W-:Y:S01]  /*3720*/  ISETP.GT.U32.AND P1, PT, R0, R51, PT ;  /* 0x000000330000720c */ /* 0x000fe20003f24070 */
[--C-:B------:R-:W-:Y:S01]  /*3730*/  @!P5 IMAD.IADD R95, R95, 0x1, -R0.reuse ;  /* 0x000000015f5fd824 */ /* 0x100fe200078e0a00 */
[----:B------:R-:W-:Y:S01]  /*3740*/  IABS R101, R54 ;  /* 0x0000003600657213 */ /* 0x000fe20000000000 */
[----:B------:R-:W-:Y:S01]  /*3750*/  IMAD.HI.U32 R49, R3, R99, RZ ;  /* 0x0000006303317227 */ /* 0x000fe200078e00ff */
[----:B------:R-:W-:Y:S02]  /*3760*/  @!P2 IADD3 R85, PT, PT, -R85, RZ, RZ ;  /* 0x000000ff5555a210 */ /* 0x000fe40007ffe1ff */
[----:B------:R-:W-:Y:S01]  /*3770*/  LEA R62, R8, R83, 0x8 ;  /* 0x00000053083e7211 */ /* 0x000fe200078e40ff */
[--C-:B------:R-:W-:Y:S01]  /*3780*/  @!P3 IMAD.IADD R97, R97, 0x1, -R0.reuse ;  /* 0x000000016161b824 */ /* 0x100fe200078e0a00 */
[C---:B------:R-:W-:Y:S01]  /*3790*/  ISETP.GT.U32.AND P3, PT, R0.reuse, R95, PT ;  /* 0x0000005f0000720c */ /* 0x040fe20003f64070 */
[----:B------:R-:W-:Y:S01]  /*37a0*/  IMAD.MOV R49, RZ, RZ, -R49 ;  /* 0x000000ffff317224 */ /* 0x000fe200078e0a31 */
[C---:B------:R-:W-:Y:S01]  /*37b0*/  ISETP.GT.U32.AND P2, PT, R0.reuse, R91, PT ;  /* 0x0000005b0000720c */ /* 0x040fe20003f44070 */
[----:B------:R-:W-:Y:S01]  /*37c0*/  IMAD.HI.U32 R3, R3, R101, RZ ;  /* 0x0000006503037227 */ /* 0x000fe200078e00ff */
[C---:B------:R-:W-:Y:S01]  /*37d0*/  ISETP.GT.U32.AND P5, PT, R0.reuse, R93, PT ;  /* 0x0000005d0000720c */ /* 0x040fe20003fa4070 */
[----:B------:R-:W-:Y:S01]  /*37e0*/  STL [R1+0x964], R62 ;  /* 0x0009643e01007387 */ /* 0x000fe20000100800 */
[----:B------:R-:W-:Y:S01]  /*37f0*/  @!P1 IADD3 R51, PT, PT, R51, -R0, RZ ;  /* 0x8000000033339210 */ /* 0x000fe20007ffe0ff */
[----:B------:R-:W-:Y:S01]  /*3800*/  IMAD R99, R0, R49, R99 ;  /* 0x0000003100637224 */ /* 0x000fe200078e0263 */
[----:B------:R-:W-:Y:S01]  /*3810*/  IABS R49, R62 ;  /* 0x0000003e00317213 */ /* 0x000fe20000000000 */
[----:B------:R-:W-:Y:S01]  /*3820*/  VIADD R60, R62, 0x80 ;  /* 0x000000803e3c7836 */ /* 0x000fe20000000000 */
[----:B------:R-:W-:Y:S01]  /*3830*/  MOV R89, R51 ;  /* 0x0000003300597202 */ /* 0x000fe20000000f00 */
[----:B------:R-:W-:Y:S01]  /*3840*/  IMAD.MOV R3, RZ, RZ, -R3 ;  /* 0x000000ffff037224 */ /* 0x000fe200078e0a03 */
[C---:B------:R-:W-:Y:S01]  /*3850*/  ISETP.GT.U32.AND P1, PT, R0.reuse, R99, PT ;  /* 0x000000630000720c */ /* 0x040fe20003f24070 */
[--C-:B------:R-:W-:Y:S01]  /*3860*/  @!P3 IMAD.IADD R95, R95, 0x1, -R0.reuse ;  /* 0x000000015f5fb824 */ /* 0x100fe200078e0a00 */
[C---:B------:R-:W-:Y:S01]  /*3870*/  ISETP.GT.U32.AND P3, PT, R0.reuse, R53, PT ;  /* 0x000000350000720c */ /* 0x040fe20003f64070 */
[C---:B------:R-:W-:Y:S01]  /*3880*/  IMAD R101, R0.reuse, R3, R101 ;  /* 0x0000000300657224 */ /* 0x040fe200078e0265 */
[----:B------:R-:W-:Y:S01]  /*3890*/  IABS R51, R60 ;  /* 0x0000003c00337213 */ /* 0x000fe20000000000 */
[----:B------:R-:W-:Y:S01]  /*38a0*/  @!P2 IMAD.IADD R91, R91, 0x1, -R0 ;  /* 0x000000015b5ba824 */ /* 0x000fe200078e0a00 */
[----:B------:R-:W-:Y:S01]  /*38b0*/  ISETP.GT.U32.AND P0, PT, R0, R97, PT ;  /* 0x000000610000720c */ /* 0x000fe20003f04070 */
[----:B------:R-:W-:Y:S01]  /*38c0*/  IMAD.HI.U32 R3, R2, R49, RZ ;  /* 0x0000003102037227 */ /* 0x000fe200078e00ff */
[----:B------:R-:W-:Y:S01]  /*38d0*/  ISETP.GT.U32.AND P2, PT, R0, R101, PT ;  /* 0x000000650000720c */ /* 0x000fe20003f44070 */
[----:B------:R1:W-:Y:S01]  /*38e0*/  STL [R1+0x968], R60 ;  /* 0x0009683c01007387 */ /* 0x0003e20000100800 */
[----:B------:R-:W-:Y:S01]  /*38f0*/  LOP3.LUT R8, RZ, R5, RZ, 0x33, !PT ;  /* 0x00000005ff087212 */ /* 0x000fe200078e33ff */
[----:B------:R-:W-:-:S02]  /*3900*/  IMAD.HI.U32 R2, R2, R51, RZ ;  /* 0x0000003302027227 */ /* 0x000fc400078e00ff */
[----:B------:R-:W-:Y:S02]  /*3910*/  @!P1 IADD3 R99, PT, PT, R99, -R0, RZ ;  /* 0x8000000063639210 */ /* 0x000fe40007ffe0ff */
[--C-:B------:R-:W-:Y:S01]  /*3920*/  @!P5 IMAD.IADD R93, R93, 0x1, -R0.reuse ;  /* 0x000000015d5dd824 */ /* 0x100fe200078e0a00 */
[----:B------:R-:W-:Y:S01]  /*3930*/  ISETP.GE.AND P5, PT, R56, RZ, PT ;  /* 0x000000ff3800720c */ /* 0x000fe20003fa6270 */
[----:B------:R-:W-:Y:S01]  /*3940*/  @!P3 IMAD.IADD R53, R53, 0x1, -R0 ;  /* 0x000000013535b824 */ /* 0x000fe200078e0a00 */
[----:B------:R-:W-:Y:S01]  /*3950*/  ISETP.GT.U32.AND P1, PT, R0, R99, PT ;  /* 0x000000630000720c */ /* 0x000fe20003f24070 */
[----:B------:R-:W-:Y:S01]  /*3960*/  IMAD.MOV R3, RZ, RZ, -R3 ;  /* 0x000000ffff037224 */ /* 0x000fe200078e0a03 */
[----:B------:R-:W-:Y:S01]  /*3970*/  IADD3 R2, PT, PT, -R2, RZ, RZ ;  /* 0x000000ff02027210 */ /* 0x000fe20007ffe1ff */
[----:B------:R-:W-:Y:S01]  /*3980*/  @!P4 IMAD.MOV R89, RZ, RZ, -R89 ;  /* 0x000000ffff59c224 */ /* 0x000fe200078e0a59 */
[----:B------:R-:W-:Y:S01]  /*3990*/  ISETP.GT.U32.AND P4, PT, R0, R53, PT ;  /* 0x000000350000720c */ /* 0x000fe20003f84070 */
[----:B------:R-:W-:Y:S01]  /*39a0*/  IMAD R49, R6, R3, R49 ;  /* 0x0000000306317224 */ /* 0x000fe200078e0231 */
[----:B------:R-:W-:Y:S01]  /*39b0*/  ISETP.GE.AND P3, PT, R50, RZ, PT ;  /* 0x000000ff3200720c */ /* 0x000fe20003f66270 */
[----:B------:R-:W-:-:S02]  /*39c0*/  IMAD R51, R6, R2, R51 ;  /* 0x0000000206337224 */ /* 0x000fc400078e0233 */
[--C-:B------:R-:W-:Y:S01]  /*39d0*/  @!P2 IMAD.IADD R101, R101, 0x1, -R0.reuse ;  /* 0x000000016565a824 */ /* 0x100fe200078e0a00 */
[----:B------:R-:W2:Y:S01]  /*39e0*/  LDC.64 R2, c[0x0][0x3a8] ;  /* 0x0000ea00ff027b82 */ /* 0x000ea20000000a00 */
[----:B------:R-:W-:Y:S01]  /*39f0*/  @!P6 IMAD.MOV R91, RZ, RZ, -R91 ;  /* 0x000000ffff5be224 */ /* 0x000fe200078e0a5b */
[C---:B------:R-:W-:Y:S01]  /*3a00*/  ISETP.GT.U32.AND P6, PT, R6.reuse, R51, PT ;  /* 0x000000330600720c */ /* 0x040fe20003fc4070 */
[--C-:B------:R-:W-:Y:S01]  /*3a10*/  @!P0 IMAD.IADD R97, R97, 0x1, -R0.reuse ;  /* 0x0000000161618824 */ /* 0x100fe200078e0a00 */
[----:B------:R-:W-:Y:S02]  /*3a20*/  @!P5 IADD3 R93, PT, PT, -R93, RZ, RZ ;  /* 0x000000ff5d5dd210 */ /* 0x000fe40007ffe1ff */
[----:B------:R-:W-:Y:S01]  /*3a30*/  ISETP.GT.U32.AND P5, PT, R6, R49, PT ;  /* 0x000000310600720c */ /* 0x000fe20003fa4070 */
[----:B------:R-:W-:Y:S01]  /*3a40*/  @!P4 IMAD.IADD R53, R53, 0x1, -R0 ;  /* 0x000000013535c824 */ /* 0x000fe200078e0a00 */
[----:B------:R-:W-:Y:S01]  /*3a50*/  ISETP.GT.U32.AND P2, PT, R0, R101, PT ;  /* 0x000000650000720c */ /* 0x000fe20003f44070 */
[----:B------:R-:W-:Y:S01]  /*3a60*/  @!P3 IMAD.MOV R97, RZ, RZ, -R97 ;  /* 0x000000ffff61b224 */ /* 0x000fe200078e0a61 */
[----:B------:R-:W-:-:S02]  /*3a70*/  @!P1 IADD3 R99, PT, PT, R99, -R0, RZ ;  /* 0x8000000063639210 */ /* 0x000fc40007ffe0ff */
[----:B------:R-:W-:Y:S02]  /*3a80*/  ISETP.GE.AND P1, PT, R52, RZ, PT ;  /* 0x000000ff3400720c */ /* 0x000fe40003f26270 */
[----:B------:R-:W-:Y:S01]  /*3a90*/  ISETP.GE.AND P4, PT, R132, RZ, PT ;  /* 0x000000ff8400720c */ /* 0x000fe20003f86270 */
[----:B------:R-:W-:Y:S01]  /*3aa0*/  @!P6 IMAD.IADD R51, R51, 0x1, -R6 ;  /* 0x000000013333e824 */ /* 0x000fe200078e0a06 */
[----:B------:R-:W-:Y:S02]  /*3ab0*/  ISETP.GE.AND P0, PT, R58, RZ, PT ;  /* 0x000000ff3a00720c */ /* 0x000fe40003f06270 */
[----:B------:R-:W-:Y:S02]  /*3ac0*/  ISETP.GE.AND P3, PT, R60, RZ, PT ;  /* 0x000000ff3c00720c */ /* 0x000fe40003f66270 */
[----:B------:R-:W-:Y:S01]  /*3ad0*/  @!P5 IADD3 R49, PT, PT, R49, -R6, RZ ;  /* 0x800000063131d210 */ /* 0x000fe20007ffe0ff */
[----:B------:R-:W-:Y:S01]  /*3ae0*/  @!P2 IMAD.IADD R101, R101, 0x1, -R0 ;  /* 0x000000016565a824 */ /* 0x000fe200078e0a00 */
[----:B------:R-:W-:Y:S01]  /*3af0*/  ISETP.GE.AND P2, PT, R54, RZ, PT ;  /* 0x000000ff3600720c */ /* 0x000fe20003f46270 */
[----:B------:R-:W5:Y:S01]  /*3b00*/  LDC R0, c[0x0][0x3a0] ;  /* 0x0000e800ff007b82 */ /* 0x000f620000000800 */
[----:B------:R-:W-:-:S02]  /*3b10*/  ISETP.GT.U32.AND P5, PT, R6, R49, PT ;  /* 0x000000310600720c */ /* 0x000fc40003fa4070 */
[----:B------:R-:W-:Y:S01]  /*3b20*/  @!P1 IADD3 R99, PT, PT, -R99, RZ, RZ ;  /* 0x000000ff63639210 */ /* 0x000fe20007ffe1ff */
[----:B------:R-:W-:Y:S01]  /*3b30*/  @!P4 IMAD.MOV R53, RZ, RZ, -R53 ;  /* 0x000000ffff35c224 */ /* 0x000fe200078e0a35 */
[----:B------:R-:W-:Y:S01]  /*3b40*/  ISETP.GT.U32.AND P1, PT, R6, R51, PT ;  /* 0x000000330600720c */ /* 0x000fe20003f24070 */
[----:B------:R-:W-:Y:S01]  /*3b50*/  @!P0 IMAD.MOV R95, RZ, RZ, -R95 ;  /* 0x000000ffff5f8224 */ /* 0x000fe200078e0a5f */
[----:B------:R-:W-:Y:S02]  /*3b60*/  ISETP.GE.AND P4, PT, R62, RZ, PT ;  /* 0x000000ff3e00720c */ /* 0x000fe40003f86270 */
[----:B------:R-:W-:-:S03]  /*3b70*/  ISETP.NE.AND P0, PT, R5, RZ, PT ;  /* 0x000000ff0500720c */ /* 0x000fc60003f05270 */
[----:B------:R-:W-:Y:S01]  /*3b80*/  @!P2 IMAD.MOV R101, RZ, RZ, -R101 ;  /* 0x000000ffff65a224 */ /* 0x000fe200078e0a65 */
[C---:B------:R-:W-:Y:S01]  /*3b90*/  SEL R48, R8.reuse, R10, !P0 ;  /* 0x0000000a08307207 */ /* 0x040fe20004000000 */
[----:B------:R-:W-:Y:S01]  /*3ba0*/  @!P5 IMAD.IADD R49, R49, 0x1, -R6 ;  /* 0x000000013131d824 */ /* 0x000fe200078e0a06 */
[C---:B------:R-:W-:Y:S02]  /*3bb0*/  SEL R50, R8.reuse, R11, !P0 ;  /* 0x0000000b08327207 */ /* 0x040fe40004000000 */
[C---:B------:R-:W-:Y:S02]  /*3bc0*/  SEL R56, R8.reuse, R14, !P0 ;  /* 0x0000000e08387207 */ /* 0x040fe40004000000 */
[----:B------:R-:W-:Y:S01]  /*3bd0*/  @!P1 IADD3 R51, PT, PT, R51, -R6, RZ ;  /* 0x8000000633339210 */ /* 0x000fe20007ffe0ff */
[----:B------:R-:W-:Y:S01]  /*3be0*/  @!P4 IMAD.MOV R49, RZ, RZ, -R49 ;  /* 0x000000ffff31c224 */ /* 0x000fe200078e0a31 */
[C---:B------:R-:W-:Y:S02]  /*3bf0*/  SEL R58, R8.reuse, R15, !P0 ;  /* 0x0000000f083a7207 */ /* 0x040fe40004000000 */
[C---:B------:R-:W-:Y:S01]  /*3c00*/  SEL R53, R8.reuse, R53, !P0 ;  /* 0x0000003508357207 */ /* 0x040fe20004000000 */
[----:B------:R-:W-:Y:S01]  /*3c10*/  @!P3 IMAD.MOV R51, RZ, RZ, -R51 ;  /* 0x000000ffff33b224 */ /* 0x000fe200078e0a33 */
[----:B------:R-:W-:-:S02]  /*3c20*/  SEL R5, R8, R9, !P0 ;  /* 0x0000000908057207 */ /* 0x000fc40004000000 */
[C---:B------:R-:W-:Y:S02]  /*3c30*/  SEL R52, R8.reuse, R12, !P0 ;  /* 0x0000000c08347207 */ /* 0x040fe40004000000 */
[C---:B------:R-:W-:Y:S01]  /*3c40*/  SEL R54, R8.reuse, R13, !P0 ;  /* 0x0000000d08367207 */ /* 0x040fe20004000000 */
[----:B----4-:R-:W-:Y:S01]  /*3c50*/  IMAD R5, R5, UR8, RZ ;  /* 0x0000000805057c24 */ /* 0x010fe2000f8e02ff */
[----:B------:R-:W-:Y:S01]  /*3c60*/  SEL R16, R8, R16, !P0 ;  /* 0x0000001008107207 */ /* 0x000fe20004000000 */
[----:B------:R-:W-:Y:S01]  /*3c70*/  IMAD R13, R52, UR8, RZ ;  /* 0x00000008340d7c24 */ /* 0x000fe2000f8e02ff */
[C---:B------:R-:W-:Y:S02]  /*3c80*/  SEL R17, R8.reuse, R17, !P0 ;  /* 0x0000001108117207 */ /* 0x040fe40004000000 */
[C---:B-1----:R-:W-:Y:S02]  /*3c90*/  SEL R60, R8.reuse, R18, !P0 ;  /* 0x00000012083c7207 */ /* 0x042fe40004000000 */
[C---:B------:R-:W-:Y:S01]  /*3ca0*/  SEL R62, R8.reuse, R19, !P0 ;  /* 0x00000013083e7207 */ /* 0x040fe20004000000 */
[----:B--2---:R-:W-:Y:S01]  /*3cb0*/  IMAD R19, R83, R3, RZ ;  /* 0x0000000353137224 */ /* 0x004fe200078e02ff */
[----:B------:R-:W-:Y:S01]  /*3cc0*/  SEL R64, R8, R20, !P0 ;  /* 0x0000001408407207 */ /* 0x000fe20004000000 */
[----:B------:R-:W-:Y:S01]  /*3cd0*/  IMAD R20, R54, UR8, RZ ;  /* 0x0000000836147c24 */ /* 0x000fe2000f8e02ff */
[----:B------:R-:W-:Y:S01]  /*3ce0*/  SEL R66, R8, R21, !P0 ;  /* 0x0000001508427207 */ /* 0x000fe20004000000 */
[----:B------:R-:W-:Y:S01]  /*3cf0*/  IMAD R21, R56, UR8, RZ ;  /* 0x0000000838157c24 */ /* 0x000fe2000f8e02ff */
[----:B------:R-:W-:Y:S01]  /*3d00*/  SEL R68, R8, R22, !P0 ;  /* 0x0000001608447207 */ /* 0x000fe20004000000 */
[----:B------:R-:W-:Y:S01]  /*3d10*/  IMAD R22, R58, UR8, RZ ;  /* 0x000000083a167c24 */ /* 0x000fe2000f8e02ff */
[----:B------:R-:W-:Y:S01]  /*3d20*/  SEL R70, R8, R23, !P0 ;  /* 0x0000001708467207 */ /* 0x000fe20004000000 */
[----:B------:R-:W-:Y:S01]  /*3d30*/  IMAD R23, R16, UR8, RZ ;  /* 0x0000000810177c24 */ /* 0x000fe2000f8e02ff */
[C---:B------:R-:W-:Y:S01]  /*3d40*/  SEL R72, R8.reuse, R24, !P0 ;  /* 0x0000001808487207 */ /* 0x040fe20004000000 */
[----:B------:R-:W-:Y:S01]  /*3d50*/  IMAD R24, R17, UR8, RZ ;  /* 0x0000000811187c24 */ /* 0x000fe2000f8e02ff */
        /* <DEDUP_REMOVED lines=11> */
[----:B------:R-:W-:Y:S01]  /*3e10*/  UMOV UR9, 0x1 ;  /* 0x0000000100097882 */ /* 0x000fe20000000000 */
[----:B------:R-:W-:-:S02]  /*3e20*/  SEL R31, R8, R31, !P0 ;  /* 0x0000001f081f7207 */ /* 0x000fc40004000000 */
        /* <DEDUP_REMOVED lines=14> */
[----:B------:R-:W-:-:S02]  /*3f10*/  SEL R39, R8, R39, !P0 ;  /* 0x0000002708277207 */ /* 0x000fc40004000000 */
[C---:B------:R-:W-:Y:S02]  /*3f20*/  SEL R40, R8.reuse, R40, !P0 ;  /* 0x0000002808287207 */ /* 0x040fe40004000000 */
[C---:B------:R-:W-:Y:S01]  /*3f30*/  SEL R41, R8.reuse, R41, !P0 ;  /* 0x0000002908297207 */ /* 0x040fe20004000000 */
[----:B------:R-:W-:Y:S01]  /*3f40*/  IMAD R84, R39, UR34, RZ ;  /* 0x0000002227547c24 */ /* 0x000fe2000f8e02ff */
[----:B------:R-:W-:Y:S01]  /*3f50*/  SEL R92, R8, R42, !P0 ;  /* 0x0000002a085c7207 */ /* 0x000fe20004000000 */
[----:B------:R-:W-:Y:S01]  /*3f60*/  IMAD R42, R80, UR23, RZ ;  /* 0x00000017502a7c24 */ /* 0x000fe2000f8e02ff */
[----:B------:R-:W-:Y:S01]  /*3f70*/  SEL R94, R8, R43, !P0 ;  /* 0x0000002b085e7207 */ /* 0x000fe20004000000 */
[----:B------:R-:W-:Y:S01]  /*3f80*/  IMAD R43, R82, UR24, RZ ;  /* 0x00000018522b7c24 */ /* 0x000fe2000f8e02ff */
[C---:B------:R-:W-:Y:S01]  /*3f90*/  SEL R44, R8.reuse, R44, !P0 ;  /* 0x0000002c082c7207 */ /* 0x040fe20004000000 */
[----:B---3--:R-:W-:Y:S01]  /*3fa0*/  IMAD R82, R37, UR33, RZ ;  /* 0x0000002125527c24 */ /* 0x008fe2000f8e02ff */
[----:B------:R-:W-:Y:S01]  /*3fb0*/  SEL R45, R8, R45, !P0 ;  /* 0x0000002d082d7207 */ /* 0x000fe20004000000 */
[----:B------:R-:W-:Y:S01]  /*3fc0*/  IMAD R88, R94, UR38, RZ ;  /* 0x000000265e587c24 */ /* 0x000fe2000f8e02ff */
[----:B------:R-:W-:-:S02]  /*3fd0*/  SEL R98, R8, R46, !P0 ;  /* 0x0000002e08627207 */ /* 0x000fc40004000000 */
[C---:B------:R-:W-:Y:S02]  /*3fe0*/  SEL R100, R8.reuse, R47, !P0 ;  /* 0x0000002f08647207 */ /* 0x040fe40004000000 */
[----:B------:R-:W-:Y:S01]  /*3ff0*/  SEL R102, R8, R55, !P0 ;  /* 0x0000003708667207 */ /* 0x000fe20004000000 */
[----:B------:R-:W-:Y:S01]  /*4000*/  IMAD R55, R86, UR28, RZ ;  /* 0x0000001c56377c24 */ /* 0x000fe2000f8e02ff */
[C---:B------:R-:W-:Y:S01]  /*4010*/  SEL R103, R8.reuse, R57, !P0 ;  /* 0x0000003908677207 */ /* 0x040fe20004000000 */
[----:B------:R-:W-:Y:S01]  /*4020*/  IMAD R86, R41, UR36, RZ ;  /* 0x0000002429567c24 */ /* 0x000fe2000f8e02ff */
[C---:B------:R-:W-:Y:S02]  /*4030*/  SEL R59, R8.reuse, R59, !P0 ;  /* 0x0000003b083b7207 */ /* 0x040fe40004000000 */
[C---:B------:R-:W-:Y:S02]  /*4040*/  SEL R106, R8.reuse, R61, !P0 ;  /* 0x0000003d086a7207 */ /* 0x040fe40004000000 */
[----:B------:R-:W-:Y:S01]  /*4050*/  SEL R107, R8, R63, !P0 ;  /* 0x0000003f086b7207 */ /* 0x000fe20004000000 */
[----:B------:R-:W-:Y:S01]  /*4060*/  IMAD R63, R90, UR30, RZ ;  /* 0x0000001e5a3f7c24 */ /* 0x000fe2000f8e02ff */
[----:B------:R-:W-:-:S02]  /*4070*/  SEL R108, R8, R65, !P0 ;  /* 0x00000041086c7207 */ /* 0x000fc40004000000 */
[C---:B------:R-:W-:Y:S02]  /*4080*/  SEL R109, R8.reuse, R67, !P0 ;  /* 0x00000043086d7207 */ /* 0x040fe40004000000 */
[C---:B------:R-:W-:Y:S02]  /*4090*/  SEL R110, R8.reuse, R69, !P0 ;  /* 0x00000045086e7207 */ /* 0x040fe40004000000 */
[----:B------:R-:W-:Y:S01]  /*40a0*/  SEL R111, R8, R71, !P0 ;  /* 0x00000047086f7207 */ /* 0x000fe20004000000 */
[----:B------:R-:W-:Y:S01]  /*40b0*/  IMAD R71, R38, UR32, RZ ;  /* 0x0000002026477c24 */ /* 0x000fe2000f8e02ff */
[C---:B------:R-:W-:Y:S02]  /*40c0*/  SEL R116, R8.reuse, R73, !P0 ;  /* 0x0000004908747207 */ /* 0x040fe40004000000 */
[C---:B------:R-:W-:Y:S02]  /*40d0*/  SEL R117, R8.reuse, R75, !P0 ;  /* 0x0000004b08757207 */ /* 0x040fe40004000000 */
[----:B------:R-:W-:-:S02]  /*40e0*/  SEL R118, R8, R77, !P0 ;  /* 0x0000004d08767207 */ /* 0x000fc40004000000 */
[C---:B------:R-:W-:Y:S02]  /*40f0*/  SEL R119, R8.reuse, R79, !P0 ;  /* 0x0000004f08777207 */ /* 0x040fe40004000000 */
[C---:B------:R-:W-:Y:S02]  /*4100*/  SEL R122, R8.reuse, R81, !P0 ;  /* 0x00000051087a7207 */ /* 0x040fe40004000000 */
[----:B------:R-:W-:Y:S01]  /*4110*/  SEL R123, R8, R85, !P0 ;  /* 0x00000055087b7207 */ /* 0x000fe20004000000 */
[----:B------:R-:W-:Y:S01]  /*4120*/  IMAD R85, R40, UR35, RZ ;  /* 0x0000002328557c24 */ /* 0x000fe2000f8e02ff */
[----:B------:R-:W-:Y:S01]  /*4130*/  SEL R126, R8, R87, !P0 ;  /* 0x00000057087e7207 */ /* 0x000fe20004000000 */
[----:B------:R-:W-:Y:S01]  /*4140*/  IMAD R87, R92, UR37, RZ ;  /* 0x000000255c577c24 */ /* 0x000fe2000f8e02ff */
[C---:B------:R-:W-:Y:S02]  /*4150*/  SEL R89, R8.reuse, R89, !P0 ;  /* 0x0000005908597207 */ /* 0x040fe40004000000 */
[----:B------:R-:W-:-:S02]  /*4160*/  SEL R91, R8, R91, !P0 ;  /* 0x0000005b085b7207 */ /* 0x000fc40004000000 */
[C---:B------:R-:W-:Y:S02]  /*4170*/  SEL R93, R8.reuse, R93, !P0 ;  /* 0x0000005d085d7207 */ /* 0x040fe40004000000 */
[C---:B------:R-:W-:Y:S02]  /*4180*/  SEL R15, R8.reuse, R95, !P0 ;  /* 0x0000005f080f7207 */ /* 0x040fe40004000000 */
[C---:B------:R-:W-:Y:S02]  /*4190*/  SEL R14, R8.reuse, R97, !P0 ;  /* 0x00000061080e7207 */ /* 0x040fe40004000000 */
[C---:B------:R-:W-:Y:S01]  /*41a0*/  SEL R10, R8.reuse, R99, !P0 ;  /* 0x00000063080a7207 */ /* 0x040fe20004000000 */
[----:B------:R-:W-:Y:S01]  /*41b0*/  IMAD R15, R15, UR62, RZ ;  /* 0x0000003e0f0f7c24 */ /* 0x000fe2000f8e02ff */
[C---:B------:R-:W-:Y:S02]  /*41c0*/  SEL R11, R8.reuse, R101, !P0 ;  /* 0x00000065080b7207 */ /* 0x040fe40004000000 */
[----:B------:R-:W-:-:S02]  /*41d0*/  SEL R7, R8, R7, !P0 ;  /* 0x0000000708077207 */ /* 0x000fc40004000000 */
[----:B------:R-:W-:Y:S02]  /*41e0*/  ISETP.NE.AND P0, PT, R4, RZ, PT ;  /* 0x000000ff0400720c */ /* 0x000fe40003f05270 */
[----:B------:R-:W-:Y:S02]  /*41f0*/  LOP3.LUT R4, RZ, R4, RZ, 0x33, !PT ;  /* 0x00000004ff047212 */ /* 0x000fe400078e33ff */
[----:B-----5:R-:W-:Y:S02]  /*4200*/  IADD3 R6, PT, PT, R0, -0x1, RZ ;  /* 0xffffffff00067810 */ /* 0x020fe40007ffe0ff */
[C---:B------:R-:W-:Y:S01]  /*4210*/  SEL R8, R4.reuse, R49, !P0 ;  /* 0x0000003104087207 */ /* 0x040fe20004000000 */
[----:B------:R-:W-:Y:S01]  /*4220*/  IMAD R49, R31, UR26, RZ ;  /* 0x0000001a1f317c24 */ /* 0x000fe2000f8e02ff */
[----:B------:R-:W-:Y:S01]  /*4230*/  SEL R9, R4, R51, !P0 ;  /* 0x0000003304097207 */ /* 0x000fe20004000000 */
[----:B------:R-:W-:Y:S01]  /*4240*/  VIADD R4, R0, 0xfffffffe ;  /* 0xfffffffe00047836 */ /* 0x000fe20000000000 */
[----:B------:R-:W-:Y:S01]  /*4250*/  ISETP.GE.U32.AND P6, PT, R6, 0x7fffff80, PT ;  /* 0x7fffff800600780c */ /* 0x000fe20003fc6070 */
[----:B------:R-:W-:Y:S01]  /*4260*/  VIADD R6, R0, 0xfffffffd ;  /* 0xfffffffd00067836 */ /* 0x000fe20000000000 */
[----:B------:R-:W-:-:S02]  /*4270*/  LEA R18, P1, R19, UR14, 0x2 ;  /* 0x0000000e13127c11 */ /* 0x000fc4000f8210ff */
[----:B------:R-:W-:Y:S01]  /*4280*/  ISETP.GE.U32.AND P4, PT, R4, 0x7fffff7f, PT ;  /* 0x7fffff7f0400780c */ /* 0x000fe20003f86070 */
[----:B------:R-:W-:Y:S01]  /*4290*/  IMAD R4, R53, UR8, RZ ;  /* 0x0000000835047c24 */ /* 0x000fe2000f8e02ff */
[----:B------:R-:W-:Y:S02]  /*42a0*/  IADD3 R12, PT, PT, R0, -0x4, RZ ;  /* 0xfffffffc000c7810 */ /* 0x000fe40007ffe0ff */
[----:B------:R-:W-:Y:S01]  /*42b0*/  ISETP.GE.U32.AND P0, PT, R6, 0x7fffff7e, PT ;  /* 0x7fffff7e0600780c */ /* 0x000fe20003f06070 */
[----:B------:R-:W-:Y:S01]  /*42c0*/  IMAD R6, R48, UR8, RZ ;  /* 0x0000000830067c24 */ /* 0x000fe2000f8e02ff */
[----:B------:R-:W-:Y:S01]  /*42d0*/  LEA.HI.X.SX32 R19, R19, UR15, 0x2, P1 ;  /* 0x0000000f13137c11 */ /* 0x000fe200088f16ff */
[----:B------:R-:W-:Y:S01]  /*42e0*/  IMAD R48, R30, UR25, RZ ;  /* 0x000000191e307c24 */ /* 0x000fe2000f8e02ff */
[----:B------:R-:W-:Y:S01]  /*42f0*/  ISETP.GE.U32.AND P2, PT, R12, 0x7fffff7d, PT ;  /* 0x7fffff7d0c00780c */ /* 0x000fe20003f46070 */
[----:B------:R-:W-:Y:S01]  /*4300*/  IMAD R12, R50, UR8, RZ ;  /* 0x00000008320c7c24 */ /* 0x000fe2000f8e02ff */
[----:B------:R-:W-:-:S02]  /*4310*/  LEA R16, P1, R4, R18, 0x2 ;  /* 0x0000001204107211 */ /* 0x000fc400078210ff */
[CC--:B------:R-:W-:Y:S02]  /*4320*/  LEA R40, P5, R5.reuse, R18.reuse, 0x2 ;  /* 0x0000001205287211 */ /* 0x0c0fe400078a10ff */
[-C--:B------:R-:W-:Y:S01]  /*4330*/  LEA.HI.X.SX32 R17, R4, R19.reuse, 0x2, P1 ;  /* 0x0000001304117211 */ /* 0x080fe200008f16ff */
[----:B------:R-:W-:Y:S01]  /*4340*/  IMAD R4, R66, UR8, RZ ;  /* 0x0000000842047c24 */ /* 0x000fe2000f8e02ff */
[-C--:B------:R-:W-:Y:S02]  /*4350*/  LEA R56, P1, R6, R18.reuse, 0x2 ;  /* 0x0000001206387211 */ /* 0x080fe400078210ff */
[-C--:B------:R-:W-:Y:S01]  /*4360*/  LEA.HI.X.SX32 R41, R5, R19.reuse, 0x2, P5 ;  /* 0x0000001305297211 */ /* 0x080fe200028f16ff */
[----:B------:R-:W-:Y:S01]  /*4370*/  IMAD R5, R44, UR39, RZ ;  /* 0x000000272c057c24 */ /* 0x000fe2000f8e02ff */
[-C--:B------:R-:W-:Y:S02]  /*4380*/  LEA R96, P5, R12, R18.reuse, 0x2 ;  /* 0x000000120c607211 */ /* 0x080fe400078a10ff */
[----:B------:R-:W-:Y:S01]  /*4390*/  LEA.HI.X.SX32 R57, R6, R19, 0x2, P1 ;  /* 0x0000001306397211 */ /* 0x000fe200008f16ff */
[----:B------:R-:W-:Y:S01]  /*43a0*/  IMAD R6, R45, UR40, RZ ;  /* 0x000000282d067c24 */ /* 0x000fe2000f8e02ff */
[----:B------:R-:W-:-:S02]  /*43b0*/  LEA R38, P1, R13, R18, 0x2 ;  /* 0x000000120d267211 */ /* 0x000fc400078210ff */
[-C--:B------:R-:W-:Y:S01]  /*43c0*/  LEA.HI.X.SX32 R97, R12, R19.reuse, 0x2, P5 ;  /* 0x000000130c617211 */ /* 0x080fe200028f16ff */
[----:B------:R-:W-:Y:S01]  /*43d0*/  IMAD R12, R98, UR41, RZ ;  /* 0x00000029620c7c24 */ /* 0x000fe2000f8e02ff */
[-C--:B------:R-:W-:Y:S02]  /*43e0*/  LEA R46, P5, R20, R18.reuse, 0x2 ;  /* 0x00000012142e7211 */ /* 0x080fe400078a10ff */
[-C--:B------:R-:W-:Y:S01]  /*43f0*/  LEA.HI.X.SX32 R39, R13, R19.reuse, 0x2, P1 ;  /* 0x000000130d277211 */ /* 0x080fe200008f16ff */
[----:B------:R-:W-:Y:S01]  /*4400*/  IMAD R13, R100, UR42, RZ ;  /* 0x0000002a640d7c24 */ /* 0x000fe2000f8e02ff */
[-C--:B------:R-:W-:Y:S02]  /*4410*/  LEA R64, P1, R21, R18.reuse, 0x2 ;  /* 0x0000001215407211 */ /* 0x080fe400078210ff */
[----:B------:R-:W-:Y:S02]  /*4420*/  LEA.HI.X.SX32 R47, R20, R19, 0x2, P5 ;  /* 0x00000013142f7211 */ /* 0x000fe400028f16ff */
[----:B------:R-:W-:-:S02]  /*4430*/  LEA R104, P5, R22, R18, 0x2 ;  /* 0x0000001216687211 */ /* 0x000fc400078a10ff */
[-C--:B------:R-:W-:Y:S02]  /*4440*/  LEA.HI.X.SX32 R65, R21, R19.reuse, 0x2, P1 ;  /* 0x0000001315417211 */ /* 0x080fe400008f16ff */
[CC--:B------:R-:W-:Y:S02]  /*4450*/  LEA R44, P1, R23.reuse, R18.reuse, 0x2 ;  /* 0x00000012172c7211 */ /* 0x0c0fe400078210ff */
        /* <DEDUP_REMOVED lines=39> */
[----:B------:R-:W-:Y:S02]  /*46d0*/  LEA.HI.X.SX32 R67, R42, R19, 0x2, P1 ;  /* 0x000000132a437211 */ /* 0x000fe400008f16ff */
[----:B------:R-:W-:-:S02]  /*46e0*/  LEA R106, P1, R48, R18, 0x2 ;  /* 0x00000012306a7211 */ /* 0x000fc400078210ff */
[-C--:B------:R-:W-:Y:S02]  /*46f0*/  LEA.HI.X.SX32 R77, R43, R19.reuse, 0x2, P5 ;  /* 0x000000132b4d7211 */ /* 0x080fe400028f16ff */
[CC--:B------:R-:W-:Y:S02]  /*4700*/  LEA R42, P5, R49.reuse, R18.reuse, 0x2 ;  /* 0x00000012312a7211 */ /* 0x0c0fe400078a10ff */
[-C--:B------:R-:W-:Y:S02]  /*4710*/  LEA.HI.X.SX32 R107, R48, R19.reuse, 0x2, P1 ;  /* 0x00000013306b7211 */ /* 0x080fe400008f16ff */
        /* <DEDUP_REMOVED lines=33> */
[-C--:B------:R-:W-:Y:S02]  /*4930*/  LEA.HI.X.SX32 R109, R5, R19.reuse, 0x2, P1 ;  /* 0x00000013056d7211 */ /* 0x080fe400008f16ff */
[-C--:B------:R-:W-:Y:S02]  /*4940*/  LEA R138, P1, R12, R18.reuse, 0x2 ;  /* 0x000000120c8a7211 */ /* 0x080fe400078210ff */
[-C--:B------:R-:W-:Y:S01]  /*4950*/  LEA.HI.X.SX32 R119, R6, R19.reuse, 0x2, P5 ;  /* 0x0000001306777211 */ /* 0x080fe200028f16ff */
[----:B------:R-:W-:Y:S01]  /*4960*/  IMAD R6, R122, UR56, RZ ;  /* 0x000000387a067c24 */ /* 0x000fe2000f8e02ff */
[-C--:B------:R-:W-:Y:S02]  /*4970*/  LEA R70, P5, R13, R18.reuse, 0x2 ;  /* 0x000000120d467211 */ /* 0x080fe400078a10ff */
[----:B------:R-:W-:Y:S02]  /*4980*/  LEA.HI.X.SX32 R139, R12, R19, 0x2, P1 ;  /* 0x000000130c8b7211 */ /* 0x000fe400008f16ff */
[----:B------:R-:W-:-:S02]  /*4990*/  LEA R116, P1, R22, R18, 0x2 ;  /* 0x0000001216747211 */ /* 0x000fc400078210ff */
[-C--:B------:R-:W-:Y:S02]  /*49a0*/  LEA.HI.X.SX32 R71, R13, R19.reuse, 0x2, P5 ;  /* 0x000000130d477211 */ /* 0x080fe400028f16ff */
[-C--:B------:R-:W-:Y:S02]  /*49b0*/  LEA R124, P5, R4, R18.reuse, 0x2 ;  /* 0x00000012047c7211 */ /* 0x080fe400078a10ff */
[-C--:B------:R-:W-:Y:S02]  /*49c0*/  LEA.HI.X.SX32 R117, R22, R19.reuse, 0x2, P1 ;  /* 0x0000001316757211 */ /* 0x080fe400008f16ff */
[-C--:B------:R-:W-:Y:S02]  /*49d0*/  LEA R144, P1, R23, R18.reuse, 0x2 ;  /* 0x0000001217907211 */ /* 0x080fe400078210ff */
[----:B------:R-:W-:Y:S02]  /*49e0*/  LEA.HI.X.SX32 R125, R4, R19, 0x2, P5 ;  /* 0x00000013047d7211 */ /* 0x000fe400028f16ff */
[----:B------:R-:W-:-:S02]  /*49f0*/  LEA R12, P5, R24, R18, 0x2 ;  /* 0x00000012180c7211 */ /* 0x000fc400078a10ff */
[-C--:B------:R-:W-:Y:S02]  /*4a00*/  LEA.HI.X.SX32 R145, R23, R19.reuse, 0x2, P1 ;  /* 0x0000001317917211 */ /* 0x080fe400008f16ff */
[-C--:B------:R-:W-:Y:S02]  /*4a10*/  LEA R122, P1, R25, R18.reuse, 0x2 ;  /* 0x00000012197a7211 */ /* 0x080fe400078210ff */
[-C--:B------:R-:W-:Y:S01]  /*4a20*/  LEA.HI.X.SX32 R13, R24, R19.reuse, 0x2, P5 ;  /* 0x00000013180d7211 */ /* 0x080fe200028f16ff */
[----:B------:R-:W-:Y:S01]  /*4a30*/  IMAD R24, R89, UR59, RZ ;  /* 0x0000003b59187c24 */ /* 0x000fe2000f8e02ff */
[-C--:B------:R-:W-:Y:S02]  /*4a40*/  LEA R22, P5, R26, R18.reuse, 0x2 ;  /* 0x000000121a167211 */ /* 0x080fe400078a10ff */
[----:B------:R-:W-:Y:S01]  /*4a50*/  LEA.HI.X.SX32 R123, R25, R19, 0x2, P1 ;  /* 0x00000013197b7211 */ /* 0x000fe200008f16ff */
[----:B------:R-:W-:Y:S01]  /*4a60*/  IMAD R25, R91, UR60, RZ ;  /* 0x0000003c5b197c24 */ /* 0x000fe2000f8e02ff */
[----:B------:R-:W-:-:S02]  /*4a70*/  LEA R134, P1, R27, R18, 0x2 ;  /* 0x000000121b867211 */ /* 0x000fc400078210ff */
[-C--:B------:R-:W-:Y:S02]  /*4a80*/  LEA.HI.X.SX32 R23, R26, R19.reuse, 0x2, P5 ;  /* 0x000000131a177211 */ /* 0x080fe400028f16ff */
        /* <DEDUP_REMOVED lines=29> */
[----:B------:R-:W-:Y:S02]  /*4c60*/  LEA.HI.X.SX32 R27, R15, R19, 0x2, P5 ;  /* 0x000000130f1b7211 */ /* 0x000fe400028f16ff */
[-C--:B------:R-:W-:Y:S02]  /*4c70*/  LEA R24, P1, R85, R18.reuse, 0x2 ;  /* 0x0000001255187211 */ /* 0x080fe400078210ff */
[----:B------:R-:W-:-:S02]  /*4c80*/  LEA R14, P5, R86, R18, 0x2 ;  /* 0x00000012560e7211 */ /* 0x000fc400078a10ff */
[-C--:B------:R-:W-:Y:S02]  /*4c90*/  LEA.HI.X.SX32 R25, R85, R19.reuse, 0x2, P1 ;  /* 0x0000001355197211 */ /* 0x080fe400008f16ff */
[-C--:B------:R-:W-:Y:S02]  /*4ca0*/  LEA.HI.X.SX32 R15, R86, R19.reuse, 0x2, P5 ;  /* 0x00000013560f7211 */ /* 0x080fe400028f16ff */
[C---:B------:R-:W-:Y:S02]  /*4cb0*/  LEA R8, P1, R87.reuse, R18, 0x2 ;  /* 0x0000001257087211 */ /* 0x040fe400078210ff */
[C---:B------:R-:W-:Y:S02]  /*4cc0*/  LEA R146, P5, R82.reuse, UR12, 0x2 ;  /* 0x0000000c52927c11 */ /* 0x040fe4000f8a10ff */
[----:B------:R-:W-:Y:S02]  /*4cd0*/  LEA.HI.X.SX32 R9, R87, R19, 0x2, P1 ;  /* 0x0000001357097211 */ /* 0x000fe400008f16ff */
[----:B------:R-:W-:-:S02]  /*4ce0*/  LEA.HI.X.SX32 R147, R82, UR13, 0x2, P5 ;  /* 0x0000000d52937c11 */ /* 0x000fc4000a8f16ff */
[----:B------:R-:W-:Y:S02]  /*4cf0*/  LEA R148, P1, R84, UR12, 0x2 ;  /* 0x0000000c54947c11 */ /* 0x000fe4000f8210ff */
[----:B------:R-:W-:Y:S02]  /*4d00*/  LEA R18, P5, R88, R18, 0x2 ;  /* 0x0000001258127211 */ /* 0x000fe400078a10ff */
[----:B------:R-:W-:Y:S02]  /*4d10*/  ISETP.NE.U32.AND P3, PT, R83, RZ, PT ;  /* 0x000000ff5300720c */ /* 0x000fe40003f65070 */
[----:B------:R-:W-:Y:S02]  /*4d20*/  LEA.HI.X.SX32 R149, R84, UR13, 0x2, P1 ;  /* 0x0000000d54957c11 */ /* 0x000fe400088f16ff */
[----:B------:R-:W-:Y:S01]  /*4d30*/  LEA.HI.X.SX32 R19, R88, R19, 0x2, P5 ;  /* 0x0000001358137211 */ /* 0x000fe200028f16ff */
[----:B------:R-:W-:Y:S08]  /*4d40*/  BRA.U UP0, `(.L_x_5) ;  /* 0x0000000100187547 */ /* 0x000ff0000b800000 */
[----:B------:R-:W-:Y:S01]  /*4d50*/  ELECT P1, URZ, PT ;  /* 0x0000000000ff782f */ /* 0x000fe20003820000 */
[----:B------:R-:W-:Y:S01]  /*4d60*/  IMAD.MOV.U32 R82, RZ, RZ, 0x1 ;  /* 0x00000001ff527424 */ /* 0x000fe200078e00ff */
[----:B------:R-:W-:Y:S01]  /*4d70*/  UMOV UR6, 0x40 ;  /* 0x0000004000067882 */ /* 0x000fe20000000000 */
[----:B------:R-:W-:Y:S01]  /*4d80*/  UVIRTCOUNT.DEALLOC.SMPOOL 0x80 ;  /* 0x000000800000784c */ /* 0x000fe20000000000 */
[----:B------:R-:W-:-:S09]  /*4d90*/  ULEA UR6, UR5, UR6, 0x18 ;  /* 0x0000000605067291 */ /* 0x000fd2000f8ec0ff */
[----:B------:R1:W-:Y:S03]  /*4da0*/  @P1 STS.U8 [UR6], R82 ;  /* 0x00000052ff001988 */ /* 0x0003e60008000006 */
.L_x_5:
[----:B------:R-:W-:Y:S01]  /*4db0*/  UIADD3 UR11, UPT, UPT, UR10, UR4, URZ ;  /* 0x000000040a0b7290 */ /* 0x000fe2000fffe0ff */
[C---:B-1----:R-:W-:Y:S01]  /*4dc0*/  VIADD R82, R0.reuse, 0xfffffffb ;  /* 0xfffffffb00527836 */ /* 0x042fe20000000000 */
[----:B------:R-:W-:Y:S01]  /*4dd0*/  VOTEU.ALL UP1, P3 ;  /* 0x0000000000ff7886 */ /* 0x000fe20001820000 */
[----:B------:R-:W-:Y:S01]  /*4de0*/  UIADD3 UR8, UPT, UPT, UR7, 0xf8000, URZ ;  /* 0x000f800007087890 */ /* 0x000fe2000fffe0ff */
[----:B------:R-:W-:Y:S01]  /*4df0*/  IADD3 R84, PT, PT, R0, -0x6, RZ ;  /* 0xfffffffa00547810 */ /* 0x000fe20007ffe0ff */
[----:B------:R-:W-:Y:S01]  /*4e00*/  VOTEU.ALL UP2, P3 ;  /* 0x0000000000ff7886 */ /* 0x000fe20001840000 */
[----:B------:R-:W-:Y:S01]  /*4e10*/  ISETP.GE.U32.AND P1, PT, R82, 0x7fffff7c, PT ;  /* 0x7fffff7c5200780c */ /* 0x000fe20003f26070 */
[----:B------:R-:W-:Y:S01]  /*4e20*/  IMAD.WIDE R88, R2, 0x4, R146 ;  /* 0x0000000402587825 */ /* 0x000fe200078e0292 */
[----:B------:R-:W-:-:S04]  /*4e30*/  @!UP1 UIADD3 UR12, UPT, UPT, -UR9, 0x100000, URZ ;  /* 0x00100000090c9890 */ /* 0x000fc8000fffe1ff */
[----:B------:R-:W-:Y:S02]  /*4e40*/  @!UP1 USHF.L.U32 UR13, UR12, 0xb, URZ ;  /* 0x0000000b0c0d9899 */ /* 0x000fe400080006ff */
[----:B------:R-:W-:Y:S01]  /*4e50*/  @!UP1 USHF.L.U32 UR12, UR12, 0x1, URZ ;  /* 0x000000010c0c9899 */ /* 0x000fe200080006ff */
[----:B------:R-:W-:Y:S01]  /*4e60*/  STTM.x128 tmem[UR11], RZ ;  /* 0x000000ff000079ed */ /* 0x000fe200083c000b */
[----:B------:R-:W1:Y:S01]  /*4e70*/  FENCE.VIEW.ASYNC.T ;  /* 0x00000000000073c6 */ /* 0x000e620000000200 */
[----:B------:R-:W-:-:S04]  /*4e80*/  @!UP1 UIADD3 UR4, UPT, UPT, -UR9, 0x100000, URZ ;  /* 0x0010000009049890 */ /* 0x000fc8000fffe1ff */
[----:B------:R-:W-:Y:S02]  /*4e90*/  @!UP1 USHF.L.U32 UR5, UR4, 0xb, URZ ;  /* 0x0000000b04059899 */ /* 0x000fe400080006ff */
[----:B------:R-:W-:Y:S01]  /*4ea0*/  @!UP1 USHF.L.U32 UR4, UR4, 0x1, URZ ;  /* 0x0000000104049899 */ /* 0x000fe200080006ff */
[----:B-1----:R-:W-:Y:S01]  /*4eb0*/  BAR.SYNC.DEFER_BLOCKING 0x0 ;  /* 0x0000000000007b1d */ /* 0x002fe20000010000 */
[----:B------:R-:W-:Y:S01]  /*4ec0*/  LEA R82, R83, UR7, 0x2 ;  /* 0x0000000753527c11 */ /* 0x000fe2000f8e10ff */
[----:B------:R-:W-:Y:S01]  /*4ed0*/  IMAD.WIDE R86, R2, 0x4, R148 ;  /* 0x0000000402567825 */ /* 0x000fe200078e0294 */
[----:B------:R-:W-:Y:S02]  /*4ee0*/  ISETP.GE.U32.AND P5, PT, R84, 0x7fffff7b, PT ;  /* 0x7fffff7b5400780c */ /* 0x000fe40003fa6070 */
[----:B------:R-:W-:Y:S01]  /*4ef0*/  SHF.L.U32 R85, R2, 0x1, RZ ;  /* 0x0000000102557819 */ /* 0x000fe200000006ff */
[----:B------:R-:W-:Y:S01]  /*4f00*/  VOTEU.ALL UP1, P3 ;  /* 0x0000000000ff7886 */ /* 0x000fe20001820000 */
[----:B------:R-:W-:Y:S01]  /*4f10*/  VIADD R84, R0, 0xfffffff9 ;  /* 0xfffffff900547836 */ /* 0x000fe20000000000 */
[----:B------:R-:W-:Y:S01]  /*4f20*/  STL.64 [R1+0xde0], R140 ;  /* 0x000de08c01007387 */ /* 0x000fe20000100a00 */
[----:B------:R-:W-:Y:S01]  /*4f30*/  IMAD R251, R2, 0xd, RZ ;  /* 0x0000000d02fb7824 */ /* 0x000fe200078e02ff */
[----:B------:R-:W-:Y:S01]  /*4f40*/  IADD3 R252, PT, PT, R0, 0x7f, RZ ;  /* 0x0000007f00fc7810 */ /* 0x000fe20007ffe0ff */
[C---:B------:R-:W-:Y:S01]  /*4f50*/  IMAD.WIDE R92, R85.reuse, 0x4, R146 ;  /* 0x00000004555c7825 */ /* 0x040fe200078e0292 */
[----:B------:R-:W-:Y:S03]  /*4f60*/  STL.64 [R1+0xdd8], R18 ;  /* 0x000dd81201007387 */ /* 0x000fe60000100a00 */
[----:B------:R-:W-:Y:S01]  /*4f70*/  IMAD.WIDE R90, R85, 0x4, R148 ;  /* 0x00000004555a7825 */ /* 0x000fe200078e0294 */
[----:B------:R-:W-:Y:S01]  /*4f80*/  STL.64 [R1+0xc0], R88 ;  /* 0x0000c05801007387 */ /* 0x000fe20000100a00 */
[----:B------:R-:W-:-:S02]  /*4f90*/  SHF.L.U32 R85, R2, 0x2, RZ ;  /* 0x0000000202557819 */ /* 0x000fc400000006ff */
[C---:B------:R-:W-:Y:S01]  /*4fa0*/  IMAD R247, R2.reuse, 0xe, RZ ;  /* 0x0000000e02f77824 */ /* 0x040fe200078e02ff */
[----:B------:R1:W-:Y:S01]  /*4fb0*/  STL.64 [R1+0xb8], R86 ;  /* 0x0000b85601007387 */ /* 0x0003e20000100a00 */
[----:B------:R-:W-:Y:S02]  /*4fc0*/  IMAD R243, R2, 0xf, RZ ;  /* 0x0000000f02f37824 */ /* 0x000fe400078e02ff */
[C---:B------:R-:W-:Y:S01]  /*4fd0*/  IMAD.WIDE R248, R247.reuse, 0x4, R146 ;  /* 0x00000004f7f87825 */ /* 0x040fe200078e0292 */
[----:B------:R-:W2:Y:S02]  /*4fe0*/  FENCE.VIEW.ASYNC.S ;  /* 0x00000000000073c6 */ /* 0x000ea40000000000 */
[----:B--2---:R2:W3:Y:S02]  /*4ff0*/  @!UP1 SYNCS.EXCH.64 URZ, [UR8], UR12 ;  /* 0x0000000c08ff95b2 */ /* 0x0044e40008000100 */
[----:B---3--:R-:W-:Y:S01]  /*5000*/  BAR.SYNC.DEFER_BLOCKING 0x0 ;  /* 0x0000000000007b1d */ /* 0x008fe20000010000 */
[----:B------:R-:W-:-:S04]  /*5010*/  IMAD.WIDE R246, R247, 0x4, R148 ;  /* 0x00000004f7f67825 */ /* 0x000fc800078e0294 */
[C---:B------:R-:W-:Y:S01]  /*5020*/  IMAD.WIDE R244, R243.reuse, 0x4, R146 ;  /* 0x00000004f3f47825 */ /* 0x040fe200078e0292 */
[----:B------:R3:W-:Y:S03]  /*5030*/  STL.64 [R1+0xb0], R92 ;  /* 0x0000b05c01007387 */ /* 0x0007e60000100a00 */
[----:B------:R-:W-:Y:S01]  /*5040*/  IMAD.WIDE R242, R243, 0x4, R148 ;  /* 0x00000004f3f27825 */ /* 0x000fe200078e0294 */
[----:B------:R4:W-:Y:S03]  /*5050*/  STL.64 [R1+0xa8], R90 ;  /* 0x0000a85a01007387 */ /* 0x0009e60000100a00 */
[C---:B------:R-:W-:Y:S02]  /*5060*/  IMAD.SHL.U32 R151, R2.reuse, 0x10, RZ ;  /* 0x0000001002977824 */ /* 0x040fe400078e00ff */
[----:B------:R-:W-:-:S02]  /*5070*/  IMAD R155, R2, 0x11, RZ ;  /* 0x00000011029b7824 */ /* 0x000fc400078e02ff */
[----:B------:R-:W-:-:S04]  /*5080*/  IMAD.WIDE R240, R151, 0x4, R146 ;  /* 0x0000000497f07825 */ /* 0x000fc800078e0292 */
[----:B------:R-:W-:Y:S01]  /*5090*/  IMAD.WIDE R150, R151, 0x4, R148 ;  /* 0x0000000497967825 */ /* 0x000fe200078e0294 */
[----:B------:R2:W5:Y:S02]  /*50a0*/  @!UP2 SYNCS.EXCH.64 URZ, [UR7+0xf8008], UR4 ;  /* 0x0f80080407ffa5b2 */ /* 0x0005640008000100 */
[----:B------:R-:W-:Y:S01]  /*50b0*/  @!PT LDS RZ, [RZ] ;  /* 0x00000000fffff984 */ /* 0x000fe20000000800 */
[----:B------:R-:W-:Y:S01]  /*50c0*/  @!PT LDS RZ, [RZ] ;  /* 0x00000000fffff984 */ /* 0x000fe20000000800 */
[----:B------:R-:W-:Y:S01]  /*50d0*/  @!PT LDS RZ, [RZ] ;  /* 0x00000000fffff984 */ /* 0x000fe20000000800 */
[----:B-----5:R-:W-:Y:S01]  /*50e0*/  LDGSTS.E [R82], desc[UR16][R146.64], !P6 ;  /* 0x0000000092527fae */ /* 0x020fe2000f1a1010 */
[----:B------:R-:W-:-:S03]  /*50f0*/  IMAD.WIDE R152, R155, 0x4, R146 ;  /* 0x000000049b987825 */ /* 0x000fc600078e0292 */
[----:B------:R-:W-:Y:S01]  /*5100*/  LDGSTS.E [R82+0x200], desc[UR16][R148.64], !P6 ;  /* 0x0020000094527fae */ /* 0x000fe2000f1a1010 */
[----:B------:R-:W-:Y:S01]  /*5110*/  ISETP.GE.U32.AND P6, PT, R84, 0x7fffff7a, PT ;  /* 0x7fffff7a5400780c */ /* 0x000fe20003fc6070 */
[----:B------:R-:W-:Y:S02]  /*5120*/  VIADD R84, R0, 0xfffffff8 ;  /* 0xfffffff800547836 */ /* 0x000fe40000000000 */
[----:B------:R-:W-:Y:S01]  /*5130*/  LDGSTS.E [R82+0x400], desc[UR16][R88.64], !P4 ;  /* 0x0040000058527fae */ /* 0x000fe2000e1a1010 */
[----:B------:R-:W-:-:S03]  /*5140*/  IMAD.WIDE R154, R155, 0x4, R148 ;  /* 0x000000049b9a7825 */ /* 0x000fc600078e0294 */
[----:B------:R1:W-:Y:S01]  /*5150*/  LDGSTS.E [R82+0x600], desc[UR16][R86.64], !P4 ;  /* 0x0060000056527fae */ /* 0x0003e2000e1a1010 */
[----:B------:R-:W-:Y:S01]  /*5160*/  ISETP.GE.U32.AND P4, PT, R84, 0x7fffff79, PT ;  /* 0x7fffff795400780c */ /* 0x000fe20003f86070 */
[----:B------:R-:W-:Y:S02]  /*5170*/  VIADD R84, R0, 0xfffffff7 ;  /* 0xfffffff700547836 */ /* 0x000fe40000000000 */
[----:B------:R3:W-:Y:S01]  /*5180*/  LDGSTS.E [R82+0x800], desc[UR16][R92.64], !P0 ;  /* 0x008000005c527fae */ /* 0x0007e2000c1a1010 */
[C---:B------:R-:W-:Y:S02]  /*5190*/  IMAD R159, R2.reuse, 0x12, RZ ;  /* 0x00000012029f7824 */ /* 0x040fe400078e02ff */
[----:B------:R-:W-:Y:S01]  /*51a0*/  IMAD R163, R2, 0x13, RZ ;  /* 0x0000001302a37824 */ /* 0x000fe200078e02ff */
[----:B------:R4:W-:Y:S01]  /*51b0*/  LDGSTS.E [R82+0xa00], desc[UR16][R90.64], !P0 ;  /* 0x00a000005a527fae */ /* 0x0009e2000c1a1010 */
[----:B------:R-:W-:Y:S01]  /*51c0*/  ISETP.GE.U32.AND P0, PT, R84, 0x7fffff78, PT ;  /* 0x7fffff785400780c */ /* 0x000fe20003f06070 */
[----:B------:R-:W-:-:S02]  /*51d0*/  VIADD R84, R0, 0xfffffff6 ;  /* 0xfffffff600547836 */ /* 0x000fc40000000000 */
[----:B-1----:R-:W-:Y:S02]  /*51e0*/  IMAD R87, R2, 0x3, RZ ;  /* 0x0000000302577824 */ /* 0x002fe400078e02ff */
[----:B------:R-:W-:-:S04]  /*51f0*/  IMAD.WIDE R156, R159, 0x4, R146 ;  /* 0x000000049f9c7825 */ /* 0x000fc800078e0292 */
[----:B------:R-:W-:-:S04]  /*5200*/  IMAD.WIDE R88, R87, 0x4, R146 ;  /* 0x0000000457587825 */ /* 0x000fc800078e0292 */
[----:B------:R-:W-:Y:S01]  /*5210*/  IMAD.WIDE R18, R87, 0x4, R148 ;  /* 0x0000000457127825 */ /* 0x000fe200078e0294 */
[----:B------:R1:W-:Y:S03]  /*5220*/  LDGSTS.E [R82+0xc00], desc[UR16][R88.64], !P2 ;  /* 0x00c0000058527fae */ /* 0x0003e6000d1a1010 */
[C---:B---3--:R-:W-:Y:S01]  /*5230*/  IMAD.WIDE R92, R85.reuse, 0x4, R146 ;  /* 0x00000004555c7825 */ /* 0x048fe200078e0292 */
[----:B------:R3:W-:Y:S01]  /*5240*/  LDGSTS.E [R82+0xe00], desc[UR16][R18.64], !P2 ;  /* 0x00e0000012527fae */ /* 0x0007e2000d1a1010 */
[----:B------:R-:W-:Y:S02]  /*5250*/  ISETP.GE.U32.AND P2, PT, R84, 0x7fffff77, PT ;  /* 0x7fffff775400780c */ /* 0x000fe40003f46070 */
[----:B----4-:R-:W-:Y:S01]  /*5260*/  IMAD.WIDE R90, R85, 0x4, R148 ;  /* 0x00000004555a7825 */ /* 0x010fe200078e0294 */
[----:B------:R1:W-:Y:S03]  /*5270*/  STL.64 [R1+0xa0], R88 ;  /* 0x0000a05801007387 */ /* 0x0003e60000100a00 */
[----:B------:R-:W-:Y:S01]  /*5280*/  IMAD R87, R2, 0x5, RZ ;  /* 0x0000000502577824 */ /* 0x000fe200078e02ff */
[----:B------:R4:W-:Y:S01]  /*5290*/  LDGSTS.E [R82+0x1000], desc[UR16][R92.64], !P1 ;  /* 0x010000005c527fae */ /* 0x0009e2000c9a1010 */
[----:B------:R-:W-:-:S02]  /*52a0*/  VIADD R84, R0, 0xfffffff5 ;  /* 0xfffffff500547836 */ /* 0x000fc40000000000 */
[----:B------:R-:W-:Y:S01]  /*52b0*/  IMAD R85, R2, 0x6, RZ ;  /* 0x0000000602557824 */ /* 0x000fe200078e02ff */
[----:B------:R3:W-:Y:S01]  /*52c0*/  STL.64 [R1+0x98], R18 ;  /* 0x0000981201007387 */ /* 0x0007e20000100a00 */
[----:B------:R-:W-:-:S03]  /*52d0*/  IMAD.WIDE R158, R159, 0x4, R148 ;  /* 0x000000049f9e7825 */ /* 0x000fc600078e0294 */
[----:B------:R5:W-:Y:S01]  /*52e0*/  LDGSTS.E [R82+0x1200], desc[UR16][R90.64], !P1 ;  /* 0x012000005a527fae */ /* 0x000be2000c9a1010 */
[--C-:B-1----:R-:W-:Y:S01]  /*52f0*/  IMAD.WIDE R88, R87, 0x4, R146.reuse ;  /* 0x0000000457587825 */ /* 0x102fe200078e0292 */
[----:B------:R-:W-:Y:S02]  /*5300*/  ISETP.GE.U32.AND P1, PT, R84, 0x7fffff76, PT ;  /* 0x7fffff765400780c */ /* 0x000fe40003f26070 */
[----:B------:R4:W-:Y:S01]  /*5310*/  STL.64 [R1+0x90], R92 ;  /* 0x0000905c01007387 */ /* 0x0009e20000100a00 */
[----:B------:R-:W-:Y:S02]  /*5320*/  VIADD R84, R0, 0xfffffff4 ;  /* 0xfffffff400547836 */ /* 0x000fe40000000000 */
[----:B------:R-:W-:Y:S01]  /*5330*/  IMAD.WIDE R160, R163, 0x4, R146 ;  /* 0x00000004a3a07825 */ /* 0x000fe200078e0292 */
[----:B------:R5:W-:Y:S03]  /*5340*/  STL.64 [R1+0x88], R90 ;  /* 0x0000885a01007387 */ /* 0x000be60000100a00 */
[----:B---3--:R-:W-:Y:S01]  /*5350*/  IMAD.WIDE R18, R87, 0x4, R148 ;  /* 0x0000000457127825 */ /* 0x008fe200078e0294 */
[----:B------:R1:W-:Y:S03]  /*5360*/  LDGSTS.E [R82+0x1400], desc[UR16][R88.64], !P5 ;  /* 0x0140000058527fae */ /* 0x0003e6000e9a1010 */
[----:B------:R-:W-:Y:S01]  /*5370*/  IMAD R87, R2, 0x7, RZ ;  /* 0x0000000702577824 */ /* 0x000fe200078e02ff */
[----:B------:R3:W-:Y:S01]  /*5380*/  LDGSTS.E [R82+0x1600], desc[UR16][R18.64], !P5 ;  /* 0x0160000012527fae */ /* 0x0007e2000e9a1010 */
[----:B----4-:R-:W-:Y:S01]  /*5390*/  IMAD.WIDE R92, R85, 0x4, R146 ;  /* 0x00000004555c7825 */ /* 0x010fe200078e0292 */
[----:B------:R-:W-:-:S02]  /*53a0*/  ISETP.GE.U32.AND P5, PT, R84, 0x7fffff75, PT ;  /* 0x7fffff755400780c */ /* 0x000fc40003fa6070 */
[----:B------:R-:W-:Y:S01]  /*53b0*/  IADD3 R84, PT, PT, R0, -0xd, RZ ;  /* 0xfffffff300547810 */ /* 0x000fe20007ffe0ff */
[--C-:B-----5:R-:W-:Y:S01]  /*53c0*/  IMAD.WIDE R90, R85, 0x4, R148.reuse ;  /* 0x00000004555a7825 */ /* 0x120fe200078e0294 */
[----:B------:R1:W-:Y:S03]  /*53d0*/  STL.64 [R1+0x80], R88 ;  /* 0x0000805801007387 */ /* 0x0003e60000100a00 */
[----:B------:R-:W-:Y:S01]  /*53e0*/  IMAD.SHL.U32 R85, R2, 0x8, RZ ;  /* 0x0000000802557824 */ /* 0x000fe200078e00ff */
[----:B------:R4:W-:Y:S01]  /*53f0*/  LDGSTS.E [R82+0x1800], desc[UR16][R92.64], !P6 ;  /* 0x018000005c527fae */ /* 0x0009e2000f1a1010 */
[----:B------:R-:W-:-:S03]  /*5400*/  IMAD.WIDE R162, R163, 0x4, R148 ;  /* 0x00000004a3a27825 */ /* 0x000fc600078e0294 */
[----:B------:R3:W-:Y:S01]  /*5410*/  STL.64 [R1+0x78], R18 ;  /* 0x0000781201007387 */ /* 0x0007e20000100a00 */
[C---:B------:R-:W-:Y:S02]  /*5420*/  IMAD R167, R2.reuse, 0x14, RZ ;  /* 0x0000001402a77824 */ /* 0x040fe400078e02ff */
[----:B------:R-:W-:Y:S01]  /*5430*/  IMAD R171, R2, 0x15, RZ ;  /* 0x0000001502ab7824 */ /* 0x000fe200078e02ff */
        /* <DEDUP_REMOVED lines=16> */
[----:B------:R-:W-:Y:S01]  /*5540*/  IMAD R85, R2, 0xa, RZ ;  /* 0x0000000a02557824 */ /* 0x000fe200078e02ff */
[----:B------:R4:W-:Y:S01]  /*5550*/  LDGSTS.E [R82+0x2000], desc[UR16][R92.64], !P0 ;  /* 0x020000005c527fae */ /* 0x0009e2000c1a1010 */
[----:B------:R-:W-:-:S03]  /*5560*/  IMAD.WIDE R166, R167, 0x4, R148 ;  /* 0x00000004a7a67825 */ /* 0x000fc600078e0294 */
[----:B------:R3:W-:Y:S01]  /*5570*/  STL.64 [R1+0x58], R18 ;  /* 0x0000581201007387 */ /* 0x0007e20000100a00 */
[----:B------:R-:W-:-:S03]  /*5580*/  IMAD.WIDE R168, R171, 0x4, R146 ;  /* 0x00000004aba87825 */ /* 0x000fc600078e0292 */
[----:B------:R5:W-:Y:S01]  /*5590*/  LDGSTS.E [R82+0x2200], desc[UR16][R90.64], !P0 ;  /* 0x022000005a527fae */ /* 0x000be2000c1a1010 */
[----:B-1----:R-:W-:Y:S01]  /*55a0*/  IMAD.WIDE R88, R87, 0x4, R146 ;  /* 0x0000000457587825 */ /* 0x002fe200078e0292 */
[----:B------:R-:W-:Y:S02]  /*55b0*/  ISETP.GE.U32.AND P0, PT, R84, 0x7fffff72, PT ;  /* 0x7fffff725400780c */ /* 0x000fe40003f06070 */
[----:B------:R4:W-:Y:S01]  /*55c0*/  STL.64 [R1+0x50], R92 ;  /* 0x0000505c01007387 */ /* 0x0009e20000100a00 */
[----:B------:R-:W-:Y:S02]  /*55d0*/  VIADD R84, R0, 0xfffffff0 ;  /* 0xfffffff000547836 */ /* 0x000fe40000000000 */
[--C-:B------:R-:W-:Y:S01]  /*55e0*/  IMAD.WIDE R170, R171, 0x4, R148.reuse ;  /* 0x00000004abaa7825 */ /* 0x100fe200078e0294 */
[----:B------:R1:W-:Y:S03]  /*55f0*/  LDGSTS.E [R82+0x2400], desc[UR16][R88.64], !P2 ;  /* 0x0240000058527fae */ /* 0x0003e6000d1a1010 */
[----:B---3--:R-:W-:Y:S01]  /*5600*/  IMAD.WIDE R18, R87, 0x4, R148 ;  /* 0x0000000457127825 */ /* 0x008fe200078e0294 */
[----:B------:R5:W-:Y:S03]  /*5610*/  STL.64 [R1+0x48], R90 ;  /* 0x0000485a01007387 */ /* 0x000be60000100a00 */
[----:B------:R-:W-:Y:S01]  /*5620*/  IMAD R87, R2, 0xb, RZ ;  /* 0x0000000b02577824 */ /* 0x000fe200078e02ff */
[----:B------:R3:W-:Y:S01]  /*5630*/  LDGSTS.E [R82+0x2600], desc[UR16][R18.64], !P2 ;  /* 0x0260000012527fae */ /* 0x0007e2000d1a1010 */
[----:B----4-:R-:W-:Y:S01]  /*5640*/  IMAD.WIDE R92, R85, 0x4, R146 ;  /* 0x00000004555c7825 */ /* 0x010fe200078e0292 */
[----:B------:R-:W-:-:S02]  /*5650*/  ISETP.GE.U32.AND P2, PT, R84, 0x7fffff71, PT ;  /* 0x7fffff715400780c */ /* 0x000fc40003f46070 */
[----:B------:R1:W-:Y:S01]  /*5660*/  STL.64 [R1+0x40], R88 ;  /* 0x0000405801007387 */ /* 0x0003e20000100a00 */
[----:B------:R-:W-:Y:S02]  /*5670*/  VIADD R84, R0, 0xffffffef ;  /* 0xffffffef00547836 */ /* 0x000fe40000000000 */
[----:B------:R-:W-:Y:S01]  /*5680*/  IMAD R175, R2, 0x16, RZ ;  /* 0x0000001602af7824 */ /* 0x000fe200078e02ff */
[----:B------:R3:W-:Y:S01]  /*5690*/  STL.64 [R1+0x38], R18 ;  /* 0x0000381201007387 */ /* 0x0007e20000100a00 */
[----:B-----5:R-:W-:-:S03]  /*56a0*/  IMAD.WIDE R90, R85, 0x4, R148 ;  /* 0x00000004555a7825 */ /* 0x020fc600078e0294 */
[----:B------:R-:W-:Y:S01]  /*56b0*/  LDGSTS.E [R82+0x2800], desc[UR16][R92.64], !P1 ;  /* 0x028000005c527fae */ /* 0x000fe2000c9a1010 */
[----:B------:R-:W-:Y:S02]  /*56c0*/  IMAD R85, R2, 0xc, RZ ;  /* 0x0000000c02557824 */ /* 0x000fe400078e02ff */
[--C-:B------:R-:W-:Y:S01]  /*56d0*/  IMAD.WIDE R172, R175, 0x4, R146.reuse ;  /* 0x00000004afac7825 */ /* 0x100fe200078e0292 */
[----:B------:R-:W-:Y:S01]  /*56e0*/  LDGSTS.E [R82+0x2a00], desc[UR16][R90.64], !P1 ;  /* 0x02a000005a527fae */ /* 0x000fe2000c9a1010 */
[----:B------:R-:W-:Y:S02]  /*56f0*/  ISETP.GE.U32.AND P1, PT, R84, 0x7fffff70, PT ;  /* 0x7fffff705400780c */ /* 0x000fe40003f26070 */
[C---:B-1----:R-:W-:Y:S01]  /*5700*/  IMAD.WIDE R88, R87.reuse, 0x4, R146 ;  /* 0x0000000457587825 */ /* 0x042fe200078e0292 */
[----:B------:R-:W-:Y:S01]  /*5710*/  STL.64 [R1+0x30], R92 ;  /* 0x0000305c01007387 */ /* 0x000fe20000100a00 */
[----:B------:R-:W-:Y:S02]  /*5720*/  IADD3 R84, PT, PT, R0, -0x12, RZ ;  /* 0xffffffee00547810 */ /* 0x000fe40007ffe0ff */
[--C-:B---3--:R-:W-:Y:S01]  /*5730*/  IMAD.WIDE R18, R87, 0x4, R148.reuse ;  /* 0x0000000457127825 */ /* 0x108fe200078e0294 */
[----:B------:R-:W-:Y:S03]  /*5740*/  STL.64 [R1+0x28], R90 ;  /* 0x0000285a01007387 */ /* 0x000fe60000100a00 */
[--C-:B------:R-:W-:Y:S01]  /*5750*/  IMAD.WIDE R86, R85, 0x4, R148.reuse ;  /* 0x0000000455567825 */ /* 0x100fe200078e0294 */
[----:B------:R1:W-:Y:S03]  /*5760*/  STL.64 [R1+0x20], R88 ;  /* 0x0000205801007387 */ /* 0x0003e60000100a00 */
[----:B------:R-:W-:Y:S01]  /*5770*/  IMAD.WIDE R174, R175, 0x4, R148 ;  /* 0x00000004afae7825 */ /* 0x000fe200078e0294 */
[----:B------:R1:W-:Y:S03]  /*5780*/  LDGSTS.E [R82+0x2c00], desc[UR16][R88.64], !P5 ;  /* 0x02c0000058527fae */ /* 0x0003e6000e9a1010 */
[----:B------:R-:W-:Y:S01]  /*5790*/  IMAD R179, R2, 0x17, RZ ;  /* 0x0000001702b37824 */ /* 0x000fe200078e02ff */
[----:B------:R3:W-:Y:S01]  /*57a0*/  LDGSTS.E [R82+0x2e00], desc[UR16][R18.64], !P5 ;  /* 0x02e0000012527fae */ /* 0x0007e2000e9a1010 */
[----:B------:R-:W-:Y:S01]  /*57b0*/  ISETP.GE.U32.AND P5, PT, R84, 0x7fffff6f, PT ;  /* 0x7fffff6f5400780c */ /* 0x000fe20003fa6070 */
[----:B------:R-:W-:-:S02]  /*57c0*/  VIADD R84, R0, 0xffffffed ;  /* 0xffffffed00547836 */ /* 0x000fc40000000000 */
[----:B------:R3:W-:Y:S01]  /*57d0*/  STL.64 [R1+0x18], R18 ;  /* 0x0000181201007387 */ /* 0x0007e20000100a00 */
[----:B------:R-:W-:-:S04]  /*57e0*/  IMAD.WIDE R176, R179, 0x4, R146 ;  /* 0x00000004b3b07825 */ /* 0x000fc800078e0292 */
[----:B-1----:R-:W-:-:S04]  /*57f0*/  IMAD.WIDE R88, R85, 0x4, R146 ;  /* 0x0000000455587825 */ /* 0x002fc800078e0292 */
[----:B------:R-:W-:Y:S01]  /*5800*/  IMAD.WIDE R178, R179, 0x4, R148 ;  /* 0x00000004b3b27825 */ /* 0x000fe200078e0294 */
[----:B------:R-:W-:Y:S03]  /*5810*/  LDGSTS.E [R82+0x3000], desc[UR16][R88.64], !P6 ;  /* 0x0300000058527fae */ /* 0x000fe6000f1a1010 */
[C---:B---3--:R-:W-:Y:S01]  /*5820*/  IMAD.WIDE R18, R251.reuse, 0x4, R146 ;  /* 0x00000004fb127825 */ /* 0x048fe200078e0292 */
[----:B------:R1:W-:Y:S01]  /*5830*/  LDGSTS.E [R82+0x3200], desc[UR16][R86.64], !P6 ;  /* 0x0320000056527fae */ /* 0x0003e2000f1a1010 */
[----:B------:R-:W-:Y:S02]  /*5840*/  ISETP.GE.U32.AND P6, PT, R84, 0x7fffff6e, PT ;  /* 0x7fffff6e5400780c */ /* 0x000fe40003fc6070 */
[----:B------:R-:W-:Y:S01]  /*5850*/  IMAD.WIDE R250, R251, 0x4, R148 ;  /* 0x00000004fbfa7825 */ /* 0x000fe200078e0294 */
[----:B------:R3:W-:Y:S03]  /*5860*/  LDGSTS.E [R82+0x3400], desc[UR16][R18.64], !P4 ;  /* 0x0340000012527fae */ /* 0x0007e6000e1a1010 */
[----:B------:R-:W-:Y:S01]  /*5870*/  VIADD R84, R0, 0xffffffec ;  /* 0xffffffec00547836 */ /* 0x000fe20000000000 */
[----:B------:R-:W-:Y:S01]  /*5880*/  LDGSTS.E [R82+0x3600], desc[UR16][R250.64], !P4 ;  /* 0x03600000fa527fae */ /* 0x000fe2000e1a1010 */
[----:B------:R-:W-:-:S02]  /*5890*/  IMAD R183, R2, 0x18, RZ ;  /* 0x0000001802b77824 */ /* 0x000fc400078e02ff */
[----:B------:R-:W-:Y:S01]  /*58a0*/  IMAD R187, R2, 0x19, RZ ;  /* 0x0000001902bb7824 */ /* 0x000fe200078e02ff */
[----:B------:R-:W-:Y:S01]  /*58b0*/  ISETP.GE.U32.AND P4, PT, R84, 0x7fffff6d, PT ;  /* 0x7fffff6d5400780c */ /* 0x000fe20003f86070 */
[----:B------:R-:W-:Y:S01]  /*58c0*/  LDGSTS.E [R82+0x3800], desc[UR16][R248.64], !P0 ;  /* 0x03800000f8527fae */ /* 0x000fe2000c1a1010 */
[----:B------:R-:W-:Y:S01]  /*58d0*/  IADD3 R84, PT, PT, R0, -0x15, RZ ;  /* 0xffffffeb00547810 */ /* 0x000fe20007ffe0ff */
[C---:B------:R-:W-:Y:S02]  /*58e0*/  IMAD.WIDE R180, R183.reuse, 0x4, R146 ;  /* 0x00000004b7b47825 */ /* 0x040fe400078e0292 */
[----:B------:R-:W-:Y:S01]  /*58f0*/  LDGSTS.E [R82+0x3a00], desc[UR16][R246.64], !P0 ;  /* 0x03a00000f6527fae */ /* 0x000fe2000c1a1010 */
[----:B------:R-:W-:Y:S01]  /*5900*/  ISETP.GE.U32.AND P0, PT, R84, 0x7fffff6c, PT ;  /* 0x7fffff6c5400780c */ /* 0x000fe20003f06070 */
[----:B------:R-:W-:Y:S02]  /*5910*/  VIADD R84, R0, 0xffffffea ;  /* 0xffffffea00547836 */ /* 0x000fe40000000000 */
[----:B------:R-:W-:Y:S01]  /*5920*/  LDGSTS.E [R82+0x3c00], desc[UR16][R244.64], !P2 ;  /* 0x03c00000f4527fae */ /* 0x000fe2000d1a1010 */
[----:B------:R-:W-:-:S03]  /*5930*/  IMAD.WIDE R182, R183, 0x4, R148 ;  /* 0x00000004b7b67825 */ /* 0x000fc600078e0294 */
[----:B------:R-:W-:Y:S01]  /*5940*/  LDGSTS.E [R82+0x3e00], desc[UR16][R242.64], !P2 ;  /* 0x03e00000f2527fae */ /* 0x000fe2000d1a1010 */
[----:B------:R-:W-:Y:S01]  /*5950*/  ISETP.GE.U32.AND P2, PT, R84, 0x7fffff6b, PT ;  /* 0x7fffff6b5400780c */ /* 0x000fe20003f46070 */
[C---:B------:R-:W-:Y:S01]  /*5960*/  IMAD.WIDE R184, R187.reuse, 0x4, R146 ;  /* 0x00000004bbb87825 */ /* 0x040fe200078e0292 */
[----:B------:R-:W-:Y:S01]  /*5970*/  IADD3 R84, PT, PT, R0, -0x17, RZ ;  /* 0xffffffe900547810 */ /* 0x000fe20007ffe0ff */
[----:B------:R-:W-:Y:S02]  /*5980*/  LDGSTS.E [R82+0x4000], desc[UR16][R240.64], !P1 ;  /* 0x04000000f0527fae */ /* 0x000fe4000c9a1010 */
[----:B------:R-:W-:Y:S02]  /*5990*/  IMAD.WIDE R186, R187, 0x4, R148 ;  /* 0x00000004bbba7825 */ /* 0x000fe400078e0294 */
[----:B------:R-:W-:Y:S01]  /*59a0*/  LDGSTS.E [R82+0x4200], desc[UR16][R150.64], !P1 ;  /* 0x0420000096527fae */ /* 0x000fe2000c9a1010 */
[----:B------:R-:W-:Y:S01]  /*59b0*/  ISETP.GE.U32.AND P1, PT, R84, 0x7fffff6a, PT ;  /* 0x7fffff6a5400780c */ /* 0x000fe20003f26070 */
[----:B------:R-:W-:-:S02]  /*59c0*/  VIADD R84, R0, 0xffffffe8 ;  /* 0xffffffe800547836 */ /* 0x000fc40000000000 */
[----:B------:R-:W-:Y:S01]  /*59d0*/  LDGSTS.E [R82+0x4400], desc[UR16][R152.64], !P5 ;  /* 0x0440000098527fae */ /* 0x000fe2000e9a1010 */
[C---:B------:R-:W-:Y:S02]  /*59e0*/  IMAD R191, R2.reuse, 0x1a, RZ ;  /* 0x0000001a02bf7824 */ /* 0x040fe400078e02ff */
[----:B------:R-:W-:Y:S01]  /*59f0*/  IMAD R195, R2, 0x1b, RZ ;  /* 0x0000001b02c37824 */ /* 0x000fe200078e02ff */
[----:B------:R-:W-:Y:S01]  /*5a00*/  LDGSTS.E [R82+0x4600], desc[UR16][R154.64], !P5 ;  /* 0x046000009a527fae */ /* 0x000fe2000e9a1010 */
[----:B------:R-:W-:Y:S01]  /*5a10*/  ISETP.GE.U32.AND P5, PT, R84, 0x7fffff69, PT ;  /* 0x7fffff695400780c */ /* 0x000fe20003fa6070 */
[----:B------:R-:W-:Y:S02]  /*5a20*/  VIADD R84, R0, 0xffffffe7 ;  /* 0xffffffe700547836 */ /* 0x000fe40000000000 */
[----:B------:R-:W-:Y:S01]  /*5a30*/  LDGSTS.E [R82+0x4800], desc[UR16][R156.64], !P6 ;  /* 0x048000009c527fae */ /* 0x000fe2000f1a1010 */
[----:B------:R-:W-:-:S03]  /*5a40*/  IMAD.WIDE R188, R191, 0x4, R146 ;  /* 0x00000004bfbc7825 */ /* 0x000fc600078e0292 */
[----:B------:R-:W-:Y:S01]  /*5a50*/  LDGSTS.E [R82+0x4a00], desc[UR16][R158.64], !P6 ;  /* 0x04a000009e527fae */ /* 0x000fe2000f1a1010 */
[----:B------:R-:W-:Y:S01]  /*5a60*/  ISETP.GE.U32.AND P6, PT, R84, 0x7fffff68, PT ;  /* 0x7fffff685400780c */ /* 0x000fe20003fc6070 */
[----:B------:R-:W-:Y:S01]  /*5a70*/  IMAD.WIDE R190, R191, 0x4, R148 ;  /* 0x00000004bfbe7825 */ /* 0x000fe200078e0294 */
[----:B------:R-:W-:Y:S01]  /*5a80*/  IADD3 R84, PT, PT, R0, -0x1a, RZ ;  /* 0xffffffe600547810 */ /* 0x000fe20007ffe0ff */
[----:B------:R-:W-:Y:S02]  /*5a90*/  LDGSTS.E [R82+0x4c00], desc[UR16][R160.64], !P4 ;  /* 0x04c00000a0527fae */ /* 0x000fe4000e1a1010 */
[----:B------:R-:W-:Y:S02]  /*5aa0*/  IMAD.WIDE R192, R195, 0x4, R146 ;  /* 0x00000004c3c07825 */ /* 0x000fe400078e0292 */
[----:B------:R-:W-:Y:S01]  /*5ab0*/  LDGSTS.E [R82+0x4e00], desc[UR16][R162.64], !P4 ;  /* 0x04e00000a2527fae */ /* 0x000fe2000e1a1010 */
[----:B------:R-:W-:Y:S01]  /*5ac0*/  ISETP.GE.U32.AND P4, PT, R84, 0x7fffff67, PT ;  /* 0x7fffff675400780c */ /* 0x000fe20003f86070 */
[----:B------:R-:W-:-:S02]  /*5ad0*/  VIADD R84, R0, 0xffffffe5 ;  /* 0xffffffe500547836 */ /* 0x000fc40000000000 */
[----:B------:R-:W-:Y:S01]  /*5ae0*/  LDGSTS.E [R82+0x5000], desc[UR16][R164.64], !P0 ;  /* 0x05000000a4527fae */ /* 0x000fe2000c1a1010 */
[----:B------:R-:W-:-:S03]  /*5af0*/  IMAD.WIDE R194, R195, 0x4, R148 ;  /* 0x00000004c3c27825 */ /* 0x000fc600078e0294 */
[----:B------:R-:W-:Y:S01]  /*5b00*/  LDGSTS.E [R82+0x5200], desc[UR16][R166.64], !P0 ;  /* 0x05200000a6527fae */ /* 0x000fe2000c1a1010 */
[----:B------:R-:W-:Y:S01]  /*5b10*/  ISETP.GE.U32.AND P0, PT, R84, 0x7fffff66, PT ;  /* 0x7fffff665400780c */ /* 0x000fe20003f06070 */
[----:B------:R-:W-:Y:S02]  /*5b20*/  VIADD R84, R0, 0xffffffe4 ;  /* 0xffffffe400547836 */ /* 0x000fe40000000000 */
[----:B------:R-:W-:Y:S01]  /*5b30*/  LDGSTS.E [R82+0x5400], desc[UR16][R168.64], !P2 ;  /* 0x05400000a8527fae */ /* 0x000fe2000d1a1010 */
[C---:B------:R-:W-:Y:S02]  /*5b40*/  IMAD R198, R2.reuse, 0x1c, RZ ;  /* 0x0000001c02c67824 */ /* 0x040fe400078e02ff */
[----:B------:R-:W-:Y:S01]  /*5b50*/  IMAD R202, R2, 0x1d, RZ ;  /* 0x0000001d02ca7824 */ /* 0x000fe200078e02ff */
[----:B------:R-:W-:Y:S01]  /*5b60*/  LDGSTS.E [R82+0x5600], desc[UR16][R170.64], !P2 ;  /* 0x05600000aa527fae */ /* 0x000fe2000d1a1010 */
[----:B------:R-:W-:Y:S01]  /*5b70*/  ISETP.GE.U32.AND P2, PT, R84, 0x7fffff65, PT ;  /* 0x7fffff655400780c */ /* 0x000fe20003f46070 */
[----:B------:R-:W-:Y:S01]  /*5b80*/  IMAD.WIDE R196, R198, 0x4, R146 ;  /* 0x00000004c6c47825 */ /* 0x000fe200078e0292 */
[----:B------:R-:W-:Y:S01]  /*5b90*/  IADD3 R84, PT, PT, R0, -0x1d, RZ ;  /* 0xffffffe300547810 */ /* 0x000fe20007ffe0ff */
[----:B------:R-:W-:Y:S02]  /*5ba0*/  LDGSTS.E [R82+0x5800], desc[UR16][R172.64], !P1 ;  /* 0x05800000ac527fae */ /* 0x000fe4000c9a1010 */
[----:B------:R-:W-:-:S02]  /*5bb0*/  IMAD.WIDE R198, R198, 0x4, R148 ;  /* 0x00000004c6c67825 */ /* 0x000fc400078e0294 */
[----:B------:R-:W-:Y:S01]  /*5bc0*/  LDGSTS.E [R82+0x5a00], desc[UR16][R174.64], !P1 ;  /* 0x05a00000ae527fae */ /* 0x000fe2000c9a1010 */
[----:B------:R-:W-:Y:S01]  /*5bd0*/  ISETP.GE.U32.AND P1, PT, R84, 0x7fffff64, PT ;  /* 0x7fffff645400780c */ /* 0x000fe20003f26070 */
[----:B------:R-:W-:Y:S02]  /*5be0*/  VIADD R84, R0, 0xffffffe2 ;  /* 0xffffffe200547836 */ /* 0x000fe40000000000 */
[----:B------:R-:W-:Y:S01]  /*5bf0*/  LDGSTS.E [R82+0x5c00], desc[UR16][R176.64], !P5 ;  /* 0x05c00000b0527fae */ /* 0x000fe2000e9a1010 */
[----:B------:R-:W-:-:S03]  /*5c00*/  IMAD.WIDE R200, R202, 0x4, R146 ;  /* 0x00000004cac87825 */ /* 0x000fc600078e0292 */
[----:B------:R-:W-:Y:S01]  /*5c10*/  LDGSTS.E [R82+0x5e00], desc[UR16][R178.64], !P5 ;  /* 0x05e00000b2527fae */ /* 0x000fe2000e9a1010 */
[----:B------:R-:W-:Y:S01]  /*5c20*/  ISETP.GE.U32.AND P5, PT, R84, 0x7fffff63, PT ;  /* 0x7fffff635400780c */ /* 0x000fe20003fa6070 */
[----:B------:R-:W-:Y:S02]  /*5c30*/  VIADD R84, R0, 0xffffffe1 ;  /* 0xffffffe100547836 */ /* 0x000fe40000000000 */
[----:B------:R-:W-:Y:S01]  /*5c40*/  LDGSTS.E [R82+0x6000], desc[UR16][R180.64], !P6 ;  /* 0x06000000b4527fae */ /* 0x000fe2000f1a1010 */
[----:B------:R-:W-:-:S03]  /*5c50*/  IMAD.WIDE R202, R202, 0x4, R148 ;  /* 0x00000004caca7825 */ /* 0x000fc600078e0294 */
[----:B------:R-:W-:Y:S01]  /*5c60*/  LDGSTS.E [R82+0x6200], desc[UR16][R182.64], !P6 ;  /* 0x06200000b6527fae */ /* 0x000fe2000f1a1010 */
[----:B------:R-:W-:Y:S01]  /*5c70*/  ISETP.GE.U32.AND P6, PT, R84, 0x7fffff62, PT ;  /* 0x7fffff625400780c */ /* 0x000fe20003fc6070 */
[----:B------:R-:W-:Y:S01]  /*5c80*/  IMAD R206, R2, 0x1e, RZ ;  /* 0x0000001e02ce7824 */ /* 0x000fe200078e02ff */
[----:B------:R-:W-:Y:S01]  /*5c90*/  IADD3 R84, PT, PT, R0, -0x20, RZ ;  /* 0xffffffe000547810 */ /* 0x000fe20007ffe0ff */
[----:B------:R-:W-:Y:S01]  /*5ca0*/  LDGSTS.E [R82+0x6400], desc[UR16][R184.64], !P4 ;  /* 0x06400000b8527fae */ /* 0x000fe2000e1a1010 */
[----:B------:R-:W-:Y:S02]  /*5cb0*/  IMAD R210, R2, 0x1f, RZ ;  /* 0x0000001f02d27824 */ /* 0x000fe400078e02ff */
[----:B------:R-:W-:Y:S01]  /*5cc0*/  IMAD.WIDE R204, R206, 0x4, R146 ;  /* 0x00000004cecc7825 */ /* 0x000fe200078e0292 */
[----:B------:R-:W-:Y:S01]  /*5cd0*/  LDGSTS.E [R82+0x6600], desc[UR16][R186.64], !P4 ;  /* 0x06600000ba527fae */ /* 0x000fe2000e1a1010 */
[----:B------:R-:W-:Y:S02]  /*5ce0*/  ISETP.GE.U32.AND P4, PT, R84, 0x7fffff61, PT ;  /* 0x7fffff615400780c */ /* 0x000fe40003f86070 */
[----:B------:R-:W-:Y:S01]  /*5cf0*/  VIADD R84, R0, 0xffffffdf ;  /* 0xffffffdf00547836 */ /* 0x000fe20000000000 */
        /* <DEDUP_REMOVED lines=12> */
[----:B------:R-:W-:Y:S02]  /*5dc0*/  IMAD.SHL.U32 R214, R2, 0x20, RZ ;  /* 0x0000002002d67824 */ /* 0x000fe400078e00ff */
        /* <DEDUP_REMOVED lines=9> */
[----:B------:R-:W-:Y:S02]  /*5e60*/  IMAD R218, R2, 0x21, RZ ;  /* 0x0000002102da7824 */ /* 0x000fe400078e02ff */
[----:B------:R-:W-:Y:S01]  /*5e70*/  IMAD.WIDE R214, R214, 0x4, R148 ;  /* 0x00000004d6d67825 */ /* 0x000fe200078e0294 */
[----:B------:R-:W-:Y:S01]  /*5e80*/  LDGSTS.E [R82+0x7a00], desc[UR16][R206.64], !P6 ;  /* 0x07a00000ce527fae */ /* 0x000fe2000f1a1010 */
[----:B------:R-:W-:Y:S02]  /*5e90*/  ISETP.GE.U32.AND P6, PT, R84, 0x7fffff5c, PT ;  /* 0x7fffff5c5400780c */ /* 0x000fe40003fc6070 */
[----:B------:R-:W-:Y:S01]  /*5ea0*/  IADD3 R84, PT, PT, R0, -0x26, RZ ;  /* 0xffffffda00547810 */ /* 0x000fe20007ffe0ff */
        /* <DEDUP_REMOVED lines=16> */
[----:B------:R-:W-:Y:S01]  /*5fb0*/  IMAD.WIDE R222, R222, 0x4, R148 ;  /* 0x00000004dede7825 */ /* 0x000fe200078e0294 */
[----:B------:R-:W-:Y:S03]  /*5fc0*/  LDGSTS.E [R82+0x8800], desc[UR16][R220.64], !P1 ;  /* 0x08800000dc527fae */ /* 0x000fe6000c9a1010 */
[----:B------:R-:W-:Y:S01]  /*5fd0*/  VIADD R84, R0, 0xffffffd7 ;  /* 0xffffffd700547836 */ /* 0x000fe20000000000 */
[----:B------:R-:W-:Y:S01]  /*5fe0*/  LDGSTS.E [R82+0x8a00], desc[UR16][R222.64], !P1 ;  /* 0x08a00000de527fae */ /* 0x000fe2000c9a1010 */
[----:B------:R-:W-:-:S03]  /*5ff0*/  IMAD.WIDE R224, R226, 0x4, R146 ;  /* 0x00000004e2e07825 */ /* 0x000fc600078e0292 */
[----:B------:R-:W-:Y:S01]  /*6000*/  ISETP.GE.U32.AND P1, PT, R84, 0x7fffff58, PT ;  /* 0x7fffff585400780c */ /* 0x000fe20003f26070 */
[----:B------:R-:W-:Y:S01]  /*6010*/  IMAD.WIDE R226, R226, 0x4, R148 ;  /* 0x00000004e2e27825 */ /* 0x000fe200078e0294 */
[----:B------:R-:W-:Y:S03]  /*6020*/  LDGSTS.E [R82+0x8c00], desc[UR16][R224.64], !P5 ;  /* 0x08c00000e0527fae */ /* 0x000fe6000e9a1010 */
[----:B------:R-:W-:Y:S01]  /*6030*/  IMAD R230, R2, 0x24, RZ ;  /* 0x0000002402e67824 */ /* 0x000fe200078e02ff */
[----:B------:R-:W-:Y:S01]  /*6040*/  LDGSTS.E [R82+0x8e00], desc[UR16][R226.64], !P5 ;  /* 0x08e00000e2527fae */ /* 0x000fe2000e9a1010 */
[----:B------:R-:W-:Y:S02]  /*6050*/  VIADD R84, R0, 0xffffffd6 ;  /* 0xffffffd600547836 */ /* 0x000fe40000000000 */
[----:B------:R-:W-:Y:S01]  /*6060*/  IMAD.WIDE R228, R230, 0x4, R146 ;  /* 0x00000004e6e47825 */ /* 0x000fe200078e0292 */
[----:B------:R-:W-:Y:S02]  /*6070*/  STL.64 [R1+0x10], R88 ;  /* 0x0000105801007387 */ /* 0x000fe40000100a00 */
[----:B------:R-:W-:Y:S01]  /*6080*/  ISETP.GE.U32.AND P5, PT, R84, 0x7fffff57, PT ;  /* 0x7fffff575400780c */ /* 0x000fe20003fa6070 */
[----:B------:R-:W-:Y:S01]  /*6090*/  IMAD.WIDE R230, R230, 0x4, R148 ;  /* 0x00000004e6e67825 */ /* 0x000fe200078e0294 */
[----:B------:R-:W-:Y:S01]  /*60a0*/  IADD3 R84, PT, PT, R0, -0x2b, RZ ;  /* 0xffffffd500547810 */ /* 0x000fe20007ffe0ff */
[----:B------:R-:W-:Y:S02]  /*60b0*/  LDGSTS.E [R82+0x9000], desc[UR16][R228.64], !P6 ;  /* 0x09000000e4527fae */ /* 0x000fe4000f1a1010 */
[----:B------:R-:W-:-:S02]  /*60c0*/  IMAD R234, R2, 0x25, RZ ;  /* 0x0000002502ea7824 */ /* 0x000fc400078e02ff */
[----:B------:R-:W-:Y:S01]  /*60d0*/  LDGSTS.E [R82+0x9200], desc[UR16][R230.64], !P6 ;  /* 0x09200000e6527fae */ /* 0x000fe2000f1a1010 */
[----:B------:R-:W-:Y:S01]  /*60e0*/  ISETP.GE.U32.AND P6, PT, R84, 0x7fffff56, PT ;  /* 0x7fffff565400780c */ /* 0x000fe20003fc6070 */
[C---:B------:R-:W-:Y:S02]  /*60f0*/  IMAD.WIDE R232, R234.reuse, 0x4, R146 ;  /* 0x00000004eae87825 */ /* 0x040fe400078e0292 */
[----:B------:R1:W-:Y:S02]  /*6100*/  STL.64 [R1+0x8], R86 ;  /* 0x0000085601007387 */ /* 0x0003e40000100a00 */
[----:B------:R-:W-:Y:S02]  /*6110*/  IMAD.WIDE R234, R234, 0x4, R148 ;  /* 0x00000004eaea7825 */ /* 0x000fe400078e0294 */
[----:B------:R-:W-:Y:S02]  /*6120*/  LDGSTS.E [R82+0x9400], desc[UR16][R232.64], !P4 ;  /* 0x09400000e8527fae */ /* 0x000fe4000e1a1010 */
[----:B------:R-:W-:-:S02]  /*6130*/  VIADD R84, R0, 0xffffffd4 ;  /* 0xffffffd400547836 */ /* 0x000fc40000000000 */
[----:B------:R-:W-:Y:S01]  /*6140*/  IMAD R238, R2, 0x26, RZ ;  /* 0x0000002602ee7824 */ /* 0x000fe200078e02ff */
[----:B------:R-:W-:Y:S01]  /*6150*/  LDGSTS.E [R82+0x9600], desc[UR16][R234.64], !P4 ;  /* 0x09600000ea527fae */ /* 0x000fe2000e1a1010 */
[----:B------:R-:W-:Y:S01]  /*6160*/  VIADD R85, R0, 0xffffffd3 ;  /* 0xffffffd300557836 */ /* 0x000fe20000000000 */
[----:B------:R-:W-:Y:S01]  /*6170*/  ISETP.GE.U32.AND P4, PT, R84, 0x7fffff55, PT ;  /* 0x7fffff555400780c */ /* 0x000fe20003f86070 */
[----:B------:R-:W-:Y:S01]  /*6180*/  IMAD.WIDE R236, R238, 0x4, R146 ;  /* 0x00000004eeec7825 */ /* 0x000fe200078e0292 */
[----:B------:R3:W-:Y:S03]  /*6190*/  STL.64 [R1], R18 ;  /* 0x0000001201007387 */ /* 0x0007e60000100a00 */
[----:B------:R-:W-:Y:S01]  /*61a0*/  IMAD R84, R2, 0x27, RZ ;  /* 0x0000002702547824 */ /* 0x000fe200078e02ff */
[----:B------:R-:W-:Y:S01]  /*61b0*/  LDGSTS.E [R82+0x9800], desc[UR16][R236.64], !P0 ;  /* 0x09800000ec527fae */ /* 0x000fe2000c1a1010 */
[----:B------:R-:W-:-:S04]  /*61c0*/  IMAD.WIDE R238, R238, 0x4, R148 ;  /* 0x00000004eeee7825 */ /* 0x000fc800078e0294 */
[C---:B-1----:R-:W-:Y:S01]  /*61d0*/  IMAD.WIDE R86, R84.reuse, 0x4, R146 ;  /* 0x0000000454567825 */ /* 0x042fe200078e0292 */
[----:B------:R-:W-:Y:S01]  /*61e0*/  LDGSTS.E [R82+0x9a00], desc[UR16][R238.64], !P0 ;  /* 0x09a00000ee527fae */ /* 0x000fe2000c1a1010 */
[----:B------:R-:W-:Y:S02]  /*61f0*/  ISETP.GE.U32.AND P0, PT, R85, 0x7fffff54, PT ;  /* 0x7fffff545500780c */ /* 0x000fe40003f06070 */
[----:B---3--:R-:W-:Y:S01]  /*6200*/  IMAD.WIDE R18, R84, 0x4, R148 ;  /* 0x0000000454127825 */ /* 0x008fe200078e0294 */
[----:B------:R-:W-:Y:S01]  /*6210*/  IADD3 R85, PT, PT, R0, -0x2e, RZ ;  /* 0xffffffd200557810 */ /* 0x000fe20007ffe0ff */
[----:B------:R1:W-:Y:S02]  /*6220*/  LDGSTS.E [R82+0x9c00], desc[UR16][R86.64], !P2 ;  /* 0x09c0000056527fae */ /* 0x0003e4000d1a1010 */
[----:B------:R-:W-:Y:S02]  /*6230*/  IMAD R84, R2, 0x28, RZ ;  /* 0x0000002802547824 */ /* 0x000fe400078e02ff */
[----:B------:R3:W-:Y:S01]  /*6240*/  LDGSTS.E [R82+0x9e00], desc[UR16][R18.64], !P2 ;  /* 0x09e0000012527fae */ /* 0x0007e2000d1a1010 */
[----:B------:R-:W-:Y:S01]  /*6250*/  ISETP.GE.U32.AND P2, PT, R85, 0x7fffff53, PT ;  /* 0x7fffff535500780c */ /* 0x000fe20003f46070 */
[----:B------:R-:W-:-:S02]  /*6260*/  IMAD.WIDE R90, R84, 0x4, R146 ;  /* 0x00000004545a7825 */ /* 0x000fc400078e0292 */
[----:B------:R1:W-:Y:S02]  /*6270*/  STL.64 [R1+0xc8], R86 ;  /* 0x0000c85601007387 */ /* 0x0003e40000100a00 */
[----:B------:R-:W-:Y:S02]  /*6280*/  IMAD R85, R2, 0x29, RZ ;  /* 0x0000002902557824 */ /* 0x000fe400078e02ff */
[----:B------:R-:W-:Y:S01]  /*6290*/  IMAD.WIDE R88, R84, 0x4, R148 ;  /* 0x0000000454587825 */ /* 0x000fe200078e0294 */
[----:B------:R3:W-:Y:S03]  /*62a0*/  STL.64 [R1+0xd0], R18 ;  /* 0x0000d01201007387 */ /* 0x0007e60000100a00 */
[----:B------:R-:W-:Y:S01]  /*62b0*/  VIADD R84, R0, 0xffffffd1 ;  /* 0xffffffd100547836 */ /* 0x000fe20000000000 */
[----:B------:R4:W-:Y:S01]  /*62c0*/  LDGSTS.E [R82+0xa000], desc[UR16][R90.64], !P1 ;  /* 0x0a0000005a527fae */ /* 0x0009e2000c9a1010 */
[----:B-1----:R-:W-:-:S03]  /*62d0*/  IMAD.WIDE R86, R85, 0x4, R146 ;  /* 0x0000000455567825 */ /* 0x002fc600078e0292 */
[----:B------:R1:W-:Y:S01]  /*62e0*/  LDGSTS.E [R82+0xa200], desc[UR16][R88.64], !P1 ;  /* 0x0a20000058527fae */ /* 0x0003e2000c9a1010 */
[----:B------:R-:W-:Y:S01]  /*62f0*/  ISETP.GE.U32.AND P1, PT, R84, 0x7fffff52, PT ;  /* 0x7fffff525400780c */ /* 0x000fe20003f26070 */
[----:B------:R-:W-:Y:S02]  /*6300*/  IMAD R84, R2, 0x2a, RZ ;  /* 0x0000002a02547824 */ /* 0x000fe400078e02ff */
[----:B------:R5:W-:Y:S01]  /*6310*/  LDGSTS.E [R82+0xa400], desc[UR16][R86.64], !P5 ;  /* 0x0a40000056527fae */ /* 0x000be2000e9a1010 */
[----:B---3--:R-:W-:-:S03]  /*6320*/  IMAD.WIDE R18, R85, 0x4, R148 ;  /* 0x0000000455127825 */ /* 0x008fc600078e0294 */
[----:B------:R4:W-:Y:S01]  /*6330*/  STL.64 [R1+0xd8], R90 ;  /* 0x0000d85a01007387 */ /* 0x0009e20000100a00 */
[----:B------:R-:W-:-:S03]  /*6340*/  VIADD R85, R0, 0xffffffd0 ;  /* 0xffffffd000557836 */ /* 0x000fc60000000000 */
[----:B------:R3:W-:Y:S02]  /*6350*/  LDGSTS.E [R82+0xa600], desc[UR16][R18.64], !P5 ;  /* 0x0a60000012527fae */ /* 0x0007e4000e9a1010 */
[----:B------:R-:W-:Y:S01]  /*6360*/  ISETP.GE.U32.AND P5, PT, R85, 0x7fffff51, PT ;  /* 0x7fffff515500780c */ /* 0x000fe20003fa6070 */
[----:B------:R-:W-:Y:S01]  /*6370*/  IMAD R85, R2, 0x2b, RZ ;  /* 0x0000002b02557824 */ /* 0x000fe200078e02ff */
[----:B------:R1:W-:Y:S01]  /*6380*/  STL.64 [R1+0xe0], R88 ;  /* 0x0000e05801007387 */ /* 0x0003e20000100a00 */
[----:B----4-:R-:W-:-:S03]  /*6390*/  IMAD.WIDE R90, R84, 0x4, R146 ;  /* 0x00000004545a7825 */ /* 0x010fc600078e0292 */
[----:B------:R5:W-:Y:S04]  /*63a0*/  STL.64 [R1+0xe8], R86 ;  /* 0x0000e85601007387 */ /* 0x000be80000100a00 */
[----:B------:R3:W-:Y:S01]  /*63b0*/  STL.64 [R1+0xf0], R18 ;  /* 0x0000f01201007387 */ /* 0x0007e20000100a00 */
[----:B-1----:R-:W-:Y:S01]  /*63c0*/  IMAD.WIDE R88, R84, 0x4, R148 ;  /* 0x0000000454587825 */ /* 0x002fe200078e0294 */
[----:B------:R-:W-:Y:S02]  /*63d0*/  IADD3 R84, PT, PT, R0, -0x31, RZ ;  /* 0xffffffcf00547810 */ /* 0x000fe40007ffe0ff */
[----:B------:R1:W-:Y:S01]  /*63e0*/  LDGSTS.E [R82+0xa800], desc[UR16][R90.64], !P6 ;  /* 0x0a8000005a527fae */ /* 0x0003e2000f1a1010 */
[----:B-----5:R-:W-:-:S03]  /*63f0*/  IMAD.WIDE R86, R85, 0x4, R146 ;  /* 0x0000000455567825 */ /* 0x020fc600078e0292 */
[----:B------:R4:W-:Y:S01]  /*6400*/  LDGSTS.E [R82+0xaa00], desc[UR16][R88.64], !P6 ;  /* 0x0aa0000058527fae */ /* 0x0009e2000f1a1010 */
[----:B------:R-:W-:Y:S01]  /*6410*/  ISETP.GE.U32.AND P6, PT, R84, 0x7fffff50, PT ;  /* 0x7fffff505400780c */ /* 0x000fe20003fc6070 */
[----:B---3--:R-:W-:Y:S02]  /*6420*/  IMAD.WIDE R18, R85, 0x4, R148 ;  /* 0x0000000455127825 */ /* 0x008fe400078e0294 */
[----:B------:R3:W-:Y:S02]  /*6430*/  LDGSTS.E [R82+0xac00], desc[UR16][R86.64], !P4 ;  /* 0x0ac0000056527fae */ /* 0x0007e4000e1a1010 */
[----:B------:R-:W-:Y:S02]  /*6440*/  VIADD R85, R0, 0xffffffce ;  /* 0xffffffce00557836 */ /* 0x000fe40000000000 */
[----:B------:R1:W-:Y:S01]  /*6450*/  STL.64 [R1+0xf8], R90 ;  /* 0x0000f85a01007387 */ /* 0x0003e20000100a00 */
[----:B------:R-:W-:-:S03]  /*6460*/  IMAD R84, R2, 0x2c, RZ ;  /* 0x0000002c02547824 */ /* 0x000fc600078e02ff */
[----:B------:R5:W-:Y:S01]  /*6470*/  LDGSTS.E [R82+0xae00], desc[UR16][R18.64], !P4 ;  /* 0x0ae0000012527fae */ /* 0x000be2000e1a1010 */
[----:B------:R-:W-:Y:S01]  /*6480*/  ISETP.GE.U32.AND P4, PT, R85, 0x7fffff4f, PT ;  /* 0x7fffff4f5500780c */ /* 0x000fe20003f86070 */
[----:B------:R-:W-:Y:S02]  /*6490*/  IMAD R85, R2, 0x2d, RZ ;  /* 0x0000002d02557824 */ /* 0x000fe400078e02ff */
[----:B------:R4:W-:Y:S01]  /*64a0*/  STL.64 [R1+0x100], R88 ;  /* 0x0001005801007387 */ /* 0x0009e20000100a00 */
[----:B-1----:R-:W-:-:S03]  /*64b0*/  IMAD.WIDE R90, R84, 0x4, R146 ;  /* 0x00000004545a7825 */ /* 0x002fc600078e0292 */
[----:B------:R3:W-:Y:S04]  /*64c0*/  STL.64 [R1+0x108], R86 ;  /* 0x0001085601007387 */ /* 0x0007e80000100a00 */
[----:B------:R5:W-:Y:S01]  /*64d0*/  STL.64 [R1+0x110], R18 ;  /* 0x0001101201007387 */ /* 0x000be20000100a00 */
[----:B----4-:R-:W-:-:S03]  /*64e0*/  IMAD.WIDE R88, R84, 0x4, R148 ;  /* 0x0000000454587825 */ /* 0x010fc600078e0294 */
[----:B------:R1:W-:Y:S01]  /*64f0*/  LDGSTS.E [R82+0xb000], desc[UR16][R90.64], !P0 ;  /* 0x0b0000005a527fae */ /* 0x0003e2000c1a1010 */
[----:B------:R-:W-:-:S03]  /*6500*/  VIADD R84, R0, 0xffffffcd ;  /* 0xffffffcd00547836 */ /* 0x000fc60000000000 */
[----:B------:R4:W-:Y:S01]  /*6510*/  LDGSTS.E [R82+0xb200], desc[UR16][R88.64], !P0 ;  /* 0x0b20000058527fae */ /* 0x0009e2000c1a1010 */
[----:B---3--:R-:W-:Y:S01]  /*6520*/  IMAD.WIDE R86, R85, 0x4, R146 ;  /* 0x0000000455567825 */ /* 0x008fe200078e0292 */
[----:B------:R-:W-:-:S03]  /*6530*/  ISETP.GE.U32.AND P0, PT, R84, 0x7fffff4e, PT ;  /* 0x7fffff4e5400780c */ /* 0x000fc60003f06070 */
[----:B-----5:R-:W-:Y:S01]  /*6540*/  IMAD.WIDE R18, R85, 0x4, R148 ;  /* 0x0000000455127825 */ /* 0x020fe200078e0294 */
[----:B------:R-:W-:Y:S01]  /*6550*/  IADD3 R85, PT, PT, R0, -0x34, RZ ;  /* 0xffffffcc00557810 */ /* 0x000fe20007ffe0ff */
[----:B------:R3:W-:Y:S02]  /*6560*/  LDGSTS.E [R82+0xb400], desc[UR16][R86.64], !P2 ;  /* 0x0b40000056527fae */ /* 0x0007e4000d1a1010 */
[C---:B------:R-:W-:Y:S02]  /*6570*/  IMAD R84, R2.reuse, 0x2e, RZ ;  /* 0x0000002e02547824 */ /* 0x040fe400078e02ff */
[----:B------:R1:W-:Y:S04]  /*6580*/  STL.64 [R1+0x118], R90 ;  /* 0x0001185a01007387 */ /* 0x0003e80000100a00 */
[----:B------:R5:W-:Y:S01]  /*6590*/  LDGSTS.E [R82+0xb600], desc[UR16][R18.64], !P2 ;  /* 0x0b60000012527fae */ /* 0x000be2000d1a1010 */
[----:B------:R-:W-:Y:S01]  /*65a0*/  ISETP.GE.U32.AND P2, PT, R85, 0x7fffff4d, PT ;  /* 0x7fffff4d5500780c */ /* 0x000fe20003f46070 */
[----:B------:R-:W-:-:S02]  /*65b0*/  IMAD R85, R2, 0x2f, RZ ;  /* 0x0000002f02557824 */ /* 0x000fc400078e02ff */
        /* <DEDUP_REMOVED lines=11> */
[----:B------:R3:W-:Y:S03]  /*6670*/  LDGSTS.E [R82+0xbc00], desc[UR16][R86.64], !P5 ;  /* 0x0bc0000056527fae */ /* 0x0007e6000e9a1010 */
[----:B------:R-:W-:Y:S01]  /*6680*/  VIADD R85, R0, 0xffffffca ;  /* 0xffffffca00557836 */ /* 0x000fe20000000000 */
        /* <DEDUP_REMOVED lines=9> */
[----:B----4-:R-:W-:Y:S01]  /*6720*/  IMAD.WIDE R88, R84, 0x4, R148 ;  /* 0x0000000454587825 */ /* 0x010fe200078e0294 */
[----:B------:R-:W-:Y:S02]  /*6730*/  IADD3 R84, PT, PT, R0, -0x37, RZ ;  /* 0xffffffc900547810 */ /* 0x000fe40007ffe0ff */
[----:B------:R1:W-:Y:S01]  /*6740*/  LDGSTS.E [R82+0xc000], desc[UR16][R90.64], !P6 ;  /* 0x0c0000005a527fae */ /* 0x0003e2000f1a1010 */
[----:B---3--:R-:W-:-:S03]  /*6750*/  IMAD.WIDE R86, R85, 0x4, R146 ;  /* 0x0000000455567825 */ /* 0x008fc600078e0292 */
[----:B------:R3:W-:Y:S01]  /*6760*/  LDGSTS.E [R82+0xc200], desc[UR16][R88.64], !P6 ;  /* 0x0c20000058527fae */ /* 0x0007e2000f1a1010 */
[----:B------:R-:W-:Y:S01]  /*6770*/  ISETP.GE.U32.AND P6, PT, R84, 0x7fffff4a, PT ;  /* 0x7fffff4a5400780c */ /* 0x000fe20003fc6070 */
[----:B-----5:R-:W-:Y:S02]  /*6780*/  IMAD.WIDE R18, R85, 0x4, R148 ;  /* 0x0000000455127825 */ /* 0x020fe400078e0294 */
        /* <DEDUP_REMOVED lines=11> */
[----:B---3--:R-:W-:-:S03]  /*6840*/  IMAD.WIDE R88, R84, 0x4, R148 ;  /* 0x0000000454587825 */ /* 0x008fc600078e0294 */
[----:B------:R1:W-:Y:S01]  /*6850*/  LDGSTS.E [R82+0xc800], desc[UR16][R90.64], !P0 ;  /* 0x0c8000005a527fae */ /* 0x0003e2000c1a1010 */
[----:B------:R-:W-:-:S03]  /*6860*/  VIADD R84, R0, 0xffffffc7 ;  /* 0xffffffc700547836 */ /* 0x000fc60000000000 */
[----:B------:R3:W-:Y:S01]  /*6870*/  LDGSTS.E [R82+0xca00], desc[UR16][R88.64], !P0 ;  /* 0x0ca0000058527fae */ /* 0x0007e2000c1a1010 */
[----:B----4-:R-:W-:Y:S01]  /*6880*/  IMAD.WIDE R86, R85, 0x4, R146 ;  /* 0x0000000455567825 */ /* 0x010fe200078e0292 */
        /* <DEDUP_REMOVED lines=31> */
[----:B---3--:R-:W-:Y:S01]  /*6a80*/  IMAD.WIDE R88, R84, 0x4, R148 ;  /* 0x0000000454587825 */ /* 0x008fe200078e0294 */
[----:B------:R-:W-:Y:S02]  /*6a90*/  IADD3 R84, PT, PT, R0, -0x3d, RZ ;  /* 0xffffffc300547810 */ /* 0x000fe40007ffe0ff */
[----:B------:R1:W-:Y:S01]  /*6aa0*/  LDGSTS.E [R82+0xd800], desc[UR16][R90.64], !P6 ;  /* 0x0d8000005a527fae */ /* 0x0003e2000f1a1010 */
[----:B----4-:R-:W-:-:S03]  /*6ab0*/  IMAD.WIDE R86, R85, 0x4, R146 ;  /* 0x0000000455567825 */ /* 0x010fc600078e0292 */
        /* <DEDUP_REMOVED lines=52> */
[----:B------:R-:W-:Y:S01]  /*6e00*/  LDGSTS.E [R82+0xf000], desc[UR16][R90.64], !P6 ;  /* 0x0f0000005a527fae */ /* 0x000fe2000f1a1010 */
[----:B----4-:R-:W-:-:S03]  /*6e10*/  IMAD.WIDE R86, R85, 0x4, R146 ;  /* 0x0000000455567825 */ /* 0x010fc600078e0292 */
[----:B------:R1:W-:Y:S01]  /*6e20*/  LDGSTS.E [R82+0xf200], desc[UR16][R88.64], !P6 ;  /* 0x0f20000058527fae */ /* 0x0003e2000f1a1010 */
[----:B------:R-:W-:Y:S01]  /*6e30*/  ISETP.GE.U32.AND P6, PT, R84, 0x7fffff3e, PT ;  /* 0x7fffff3e5400780c */ /* 0x000fe20003fc6070 */
[----:B-----5:R-:W-:Y:S02]  /*6e40*/  IMAD.WIDE R18, R85, 0x4, R148 ;  /* 0x0000000455127825 */ /* 0x020fe400078e0294 */
[----:B------:R-:W-:Y:S02]  /*6e50*/  STL.64 [R1+0x218], R90 ;  /* 0x0002185a01007387 */ /* 0x000fe40000100a00 */
[----:B------:R-:W-:Y:S02]  /*6e60*/  IMAD R84, R2, 0x3e, RZ ;  /* 0x0000003e02547824 */ /* 0x000fe400078e02ff */
[----:B------:R1:W-:Y:S01]  /*6e70*/  STL.64 [R1+0x220], R88 ;  /* 0x0002205801007387 */ /* 0x0003e20000100a00 */
[----:B------:R-:W-:-:S03]  /*6e80*/  VIADD R85, R0, 0xffffffbc ;  /* 0xffffffbc00557836 */ /* 0x000fc60000000000 */
[----:B------:R3:W-:Y:S04]  /*6e90*/  STL.64 [R1+0x228], R86 ;  /* 0x0002285601007387 */ /* 0x0007e80000100a00 */
[----:B------:R3:W-:Y:S04]  /*6ea0*/  LDGSTS.E [R82+0xf400], desc[UR16][R86.64], !P4 ;  /* 0x0f40000056527fae */ /* 0x0007e8000e1a1010 */
[----:B------:R4:W-:Y:S01]  /*6eb0*/  STL.64 [R1+0x230], R18 ;  /* 0x0002301201007387 */ /* 0x0009e20000100a00 */
[----:B-1----:R-:W-:-:S03]  /*6ec0*/  IMAD.WIDE R88, R84, 0x4, R146 ;  /* 0x0000000454587825 */ /* 0x002fc600078e0292 */
[----:B------:R4:W-:Y:S01]  /*6ed0*/  LDGSTS.E [R82+0xf600], desc[UR16][R18.64], !P4 ;  /* 0x0f60000012527fae */ /* 0x0009e2000e1a1010 */
[----:B------:R-:W-:Y:S02]  /*6ee0*/  ISETP.GE.U32.AND P4, PT, R85, 0x7fffff3d, PT ;  /* 0x7fffff3d5500780c */ /* 0x000fe40003f86070 */
[----:B------:R-:W-:Y:S01]  /*6ef0*/  SHF.L.U32 R85, R2, 0x6, RZ ;  /* 0x0000000602557819 */ /* 0x000fe200000006ff */
[----:B------:R1:W-:Y:S01]  /*6f00*/  LDGSTS.E [R82+0xf800], desc[UR16][R88.64], !P0 ;  /* 0x0f80000058527fae */ /* 0x0003e2000c1a1010 */
[----:B---3--:R-:W-:-:S03]  /*6f10*/  VIADD R86, R0, 0xffffffbb ;  /* 0xffffffbb00567836 */ /* 0x008fc60000000000 */
[----:B------:R1:W-:Y:S01]  /*6f20*/  STL.64 [R1+0x238], R88 ;  /* 0x0002385801007387 */ /* 0x0003e20000100a00 */
[----:B----4-:R-:W-:-:S04]  /*6f30*/  IMAD.WIDE R18, R84, 0x4, R148 ;  /* 0x0000000454127825 */ /* 0x010fc800078e0294 */
[----:B------:R-:W-:Y:S01]  /*6f40*/  IMAD R84, R2, 0x3f, RZ ;  /* 0x0000003f02547824 */ /* 0x000fe200078e02ff */
[----:B------:R3:W-:Y:S01]  /*6f50*/  LDGSTS.E [R82+0xfa00], desc[UR16][R18.64], !P0 ;  /* 0x0fa0000012527fae */ /* 0x0007e2000c1a1010 */
[----:B------:R-:W-:Y:S02]  /*6f60*/  ISETP.GE.U32.AND P0, PT, R86, 0x7fffff3c, PT ;  /* 0x7fffff3c5600780c */ /* 0x000fe40003f06070 */
[C---:B------:R-:W-:Y:S01]  /*6f70*/  IMAD.WIDE R92, R84.reuse, 0x4, R146 ;  /* 0x00000004545c7825 */ /* 0x040fe200078e0292 */
[----:B------:R3:W-:Y:S03]  /*6f80*/  STL.64 [R1+0x240], R18 ;  /* 0x0002401201007387 */ /* 0x0007e60000100a00 */
[----:B------:R-:W-:Y:S01]  /*6f90*/  IMAD.WIDE R90, R84, 0x4, R148 ;  /* 0x00000004545a7825 */ /* 0x000fe200078e0294 */
[----:B------:R-:W-:Y:S03]  /*6fa0*/  LDGSTS.E [R82+0xfc00], desc[UR16][R92.64], !P2 ;  /* 0x0fc000005c527fae */ /* 0x000fe6000d1a1010 */
[----:B------:R-:W-:Y:S01]  /*6fb0*/  VIADD R84, R0, 0xffffffba ;  /* 0xffffffba00547836 */ /* 0x000fe20000000000 */
[----:B------:R4:W-:Y:S01]  /*6fc0*/  LDGSTS.E [R82+0xfe00], desc[UR16][R90.64], !P2 ;  /* 0x0fe000005a527fae */ /* 0x0009e2000d1a1010 */
[----:B-1----:R-:W-:-:S03]  /*6fd0*/  IMAD.WIDE R88, R85, 0x4, R146 ;  /* 0x0000000455587825 */ /* 0x002fc600078e0292 */
[----:B------:R-:W-:Y:S01]  /*6fe0*/  ISETP.GE.U32.AND P2, PT, R84, 0x7fffff3b, PT ;  /* 0x7fffff3b5400780c */ /* 0x000fe20003f46070 */
[----:B---3--:R-:W-:Y:S01]  /*6ff0*/  IMAD.WIDE R18, R85, 0x4, R148 ;  /* 0x0000000455127825 */ /* 0x008fe200078e0294 */
[----:B------:R-:W-:Y:S03]  /*7000*/  STL.64 [R1+0x248], R92 ;  /* 0x0002485c01007387 */ /* 0x000fe60000100a00 */
[----:B------:R-:W-:Y:S01]  /*7010*/  VIADD R85, R0, 0xffffffb9 ;  /* 0xffffffb900557836 */ /* 0x000fe20000000000 */
[----:B------:R1:W-:Y:S01]  /*7020*/  LDGSTS.E [R82+0x10000], desc[UR16][R88.64], !P1 ;  /* 0x1000000058527fae */ /* 0x0003e2000c9a1010 */
[----:B------:R-:W-:-:S03]  /*7030*/  IMAD R84, R2, 0x41, RZ ;  /* 0x0000004102547824 */ /* 0x000fc600078e02ff */
[----:B------:R4:W-:Y:S04]  /*7040*/  STL.64 [R1+0x250], R90 ;  /* 0x0002505a01007387 */ /* 0x0009e80000100a00 */
[----:B------:R3:W-:Y:S01]  /*7050*/  LDGSTS.E [R82+0x10200], desc[UR16][R18.64], !P1 ;  /* 0x1020000012527fae */ /* 0x0007e2000c9a1010 */
[----:B------:R-:W-:Y:S01]  /*7060*/  ISETP.GE.U32.AND P1, PT, R85, 0x7fffff3a, PT ;  /* 0x7fffff3a5500780c */ /* 0x000fe20003f26070 */
[----:B------:R-:W-:Y:S02]  /*7070*/  IMAD R85, R2, 0x42, RZ ;  /* 0x0000004202557824 */ /* 0x000fe400078e02ff */
[----:B------:R1:W-:Y:S02]  /*7080*/  STL.64 [R1+0x258], R88 ;  /* 0x0002585801007387 */ /* 0x0003e40000100a00 */
[----:B------:R-:W-:-:S02]  /*7090*/  IMAD.WIDE R86, R85, 0x4, R146 ;  /* 0x0000000455567825 */ /* 0x000fc400078e0292 */
[----:B------:R3:W-:Y:S02]  /*70a0*/  STL.64 [R1+0x260], R18 ;  /* 0x0002601201007387 */ /* 0x0007e40000100a00 */
[----:B----4-:R-:W-:-:S05]  /*70b0*/  IMAD.WIDE R90, R84, 0x4, R146 ;  /* 0x00000004545a7825 */ /* 0x010fca00078e0292 */
[----:B------:R4:W-:Y:S01]  /*70c0*/  LDGSTS.E [R82+0x10400], desc[UR16][R90.64], !P5 ;  /* 0x104000005a527fae */ /* 0x0009e2000e9a1010 */
[--C-:B-1----:R-:W-:Y:S01]  /*70d0*/  IMAD.WIDE R88, R84, 0x4, R148.reuse ;  /* 0x0000000454587825 */ /* 0x102fe200078e0294 */
[----:B------:R-:W-:Y:S02]  /*70e0*/  IADD3 R84, PT, PT, R0, -0x48, RZ ;  /* 0xffffffb800547810 */ /* 0x000fe40007ffe0ff */
[----:B------:R4:W-:Y:S01]  /*70f0*/  STL.64 [R1+0x268], R90 ;  /* 0x0002685a01007387 */ /* 0x0009e20000100a00 */
[----:B---3--:R-:W-:-:S03]  /*7100*/  IMAD.WIDE R18, R85, 0x4, R148 ;  /* 0x0000000455127825 */ /* 0x008fc600078e0294 */
[----:B------:R1:W-:Y:S01]  /*7110*/  LDGSTS.E [R82+0x10600], desc[UR16][R88.64], !P5 ;  /* 0x1060000058527fae */ /* 0x0003e2000e9a1010 */
[----:B------:R-:W-:Y:S01]  /*7120*/  ISETP.GE.U32.AND P5, PT, R84, 0x7fffff39, PT ;  /* 0x7fffff395400780c */ /* 0x000fe20003fa6070 */
[----:B------:R-:W-:Y:S02]  /*7130*/  VIADD R85, R0, 0xffffffb7 ;  /* 0xffffffb700557836 */ /* 0x000fe40000000000 */
[----:B------:R-:W-:Y:S01]  /*7140*/  IMAD R84, R2, 0x43, RZ ;  /* 0x0000004302547824 */ /* 0x000fe200078e02ff */
[----:B------:R3:W-:Y:S03]  /*7150*/  LDGSTS.E [R82+0x10800], desc[UR16][R86.64], !P6 ;  /* 0x1080000056527fae */ /* 0x0007e6000f1a1010 */
[----:B----4-:R-:W-:Y:S01]  /*7160*/  IMAD.WIDE R90, R84, 0x4, R146 ;  /* 0x00000004545a7825 */ /* 0x010fe200078e0292 */
[----:B------:R4:W-:Y:S01]  /*7170*/  LDGSTS.E [R82+0x10a00], desc[UR16][R18.64], !P6 ;  /* 0x10a0000012527fae */ /* 0x0009e2000f1a1010 */
[----:B------:R-:W-:-:S02]  /*7180*/  ISETP.GE.U32.AND P6, PT, R85, 0x7fffff38, PT ;  /* 0x7fffff385500780c */ /* 0x000fc40003fc6070 */
[----:B------:R-:W-:Y:S01]  /*7190*/  IMAD R85, R2, 0x44, RZ ;  /* 0x0000004402557824 */ /* 0x000fe200078e02ff */
[----:B------:R1:W-:Y:S04]  /*71a0*/  STL.64 [R1+0x270], R88 ;  /* 0x0002705801007387 */ /* 0x0003e80000100a00 */
[----:B------:R3:W-:Y:S04]  /*71b0*/  STL.64 [R1+0x278], R86 ;  /* 0x0002785601007387 */ /* 0x0007e80000100a00 */
[----:B------:R4:W-:Y:S01]  /*71c0*/  STL.64 [R1+0x280], R18 ;  /* 0x0002801201007387 */ /* 0x0009e20000100a00 */
[----:B-1----:R-:W-:-:S03]  /*71d0*/  IMAD.WIDE R88, R84, 0x4, R148 ;  /* 0x0000000454587825 */ /* 0x002fc600078e0294 */
[----:B------:R1:W-:Y:S01]  /*71e0*/  LDGSTS.E [R82+0x10c00], desc[UR16][R90.64], !P4 ;  /* 0x10c000005a527fae */ /* 0x0003e2000e1a1010 */
[----:B------:R-:W-:-:S03]  /*71f0*/  VIADD R84, R0, 0xffffffb6 ;  /* 0xffffffb600547836 */ /* 0x000fc60000000000 */
[----:B------:R5:W-:Y:S01]  /*7200*/  LDGSTS.E [R82+0x10e00], desc[UR16][R88.64], !P4 ;  /* 0x10e0000058527fae */ /* 0x000be2000e1a1010 */
[----:B---3--:R-:W-:Y:S01]  /*7210*/  IMAD.WIDE R86, R85, 0x4, R146 ;  /* 0x0000000455567825 */ /* 0x008fe200078e0292 */
[----:B------:R-:W-:-:S03]  /*7220*/  ISETP.GE.U32.AND P4, PT, R84, 0x7fffff37, PT ;  /* 0x7fffff375400780c */ /* 0x000fc60003f86070 */
[----:B----4-:R-:W-:Y:S01]  /*7230*/  IMAD.WIDE R18, R85, 0x4, R148 ;  /* 0x0000000455127825 */ /* 0x010fe200078e0294 */
        /* <DEDUP_REMOVED lines=11> */
[----:B-----5:R-:W-:-:S03]  /*72f0*/  IMAD.WIDE R88, R84, 0x4, R148 ;  /* 0x0000000454587825 */ /* 0x020fc600078e0294 */
[----:B------:R1:W-:Y:S01]  /*7300*/  LDGSTS.E [R82+0x11400], desc[UR16][R90.64], !P2 ;  /* 0x114000005a527fae */ /* 0x0003e2000d1a1010 */
[----:B------:R-:W-:-:S03]  /*7310*/  VIADD R84, R0, 0xffffffb4 ;  /* 0xffffffb400547836 */ /* 0x000fc60000000000 */
[----:B------:R5:W-:Y:S01]  /*7320*/  LDGSTS.E [R82+0x11600], desc[UR16][R88.64], !P2 ;  /* 0x1160000058527fae */ /* 0x000be2000d1a1010 */
[----:B---3--:R-:W-:Y:S01]  /*7330*/  IMAD.WIDE R86, R85, 0x4, R146 ;  /* 0x0000000455567825 */ /* 0x008fe200078e0292 */
[----:B------:R-:W-:-:S03]  /*7340*/  ISETP.GE.U32.AND P2, PT, R84, 0x7fffff35, PT ;  /* 0x7fffff355400780c */ /* 0x000fc60003f46070 */
[----:B----4-:R-:W-:Y:S01]  /*7350*/  IMAD.WIDE R18, R85, 0x4, R148 ;  /* 0x0000000455127825 */ /* 0x010fe200078e0294 */
        /* <DEDUP_REMOVED lines=11> */
[----:B-----5:R-:W-:Y:S01]  /*7410*/  IMAD.WIDE R88, R84, 0x4, R148 ;  /* 0x0000000454587825 */ /* 0x020fe200078e0294 */
[----:B------:R-:W-:Y:S02]  /*7420*/  IADD3 R84, PT, PT, R0, -0x4e, RZ ;  /* 0xffffffb200547810 */ /* 0x000fe40007ffe0ff */
[----:B------:R1:W-:Y:S01]  /*7430*/  LDGSTS.E [R82+0x11c00], desc[UR16][R90.64], !P5 ;  /* 0x11c000005a527fae */ /* 0x0003e2000e9a1010 */
[----:B---3--:R-:W-:-:S03]  /*7440*/  IMAD.WIDE R86, R85, 0x4, R146 ;  /* 0x0000000455567825 */ /* 0x008fc600078e0292 */
[----:B------:R3:W-:Y:S01]  /*7450*/  LDGSTS.E [R82+0x11e00], desc[UR16][R88.64], !P5 ;  /* 0x11e0000058527fae */ /* 0x0007e2000e9a1010 */
[----:B------:R-:W-:Y:S01]  /*7460*/  ISETP.GE.U32.AND P5, PT, R84, 0x7fffff33, PT ;  /* 0x7fffff335400780c */ /* 0x000fe20003fa6070 */
[----:B----4-:R-:W-:Y:S02]  /*7470*/  IMAD.WIDE R18, R85, 0x4, R148 ;  /* 0x0000000455127825 */ /* 0x010fe400078e0294 */
        /* <DEDUP_REMOVED lines=439> */
[----:B-1----:R-:W1:Y:S03]  /*8ff0*/  LDC R88, c[0x0][0x3a0] ;  /* 0x0000e800ff587b82 */ /* 0x002e660000000800 */
[----:B------:R4:W-:Y:S01]  /*9000*/  LDGSTS.E [R82+0x1e200], desc[UR16][R18.64], !P6 ;  /* 0x1e20000012527fae */ /* 0x0009e2000f1a1010 */
[----:B------:R-:W-:Y:S01]  /*9010*/  ISETP.GE.U32.AND P6, PT, R85, 0x7fffff02, PT ;  /* 0x7fffff025500780c */ /* 0x000fe20003fc6070 */
[----:B------:R-:W-:-:S02]  /*9020*/  IMAD R85, R2, 0x7b, RZ ;  /* 0x0000007b02557824 */ /* 0x000fc400078e02ff */
[C-C-:B---3--:R-:W-:Y:S01]  /*9030*/  IMAD.WIDE R86, R84.reuse, 0x4, R146.reuse ;  /* 0x0000000454567825 */ /* 0x148fe200078e0292 */
[----:B------:R-:W3:Y:S03]  /*9040*/  LDC R89, c[0x0][0x3a0] ;  /* 0x0000e800ff597b82 */ /* 0x000ee60000000800 */
[----:B------:R-:W-:Y:S01]  /*9050*/  IMAD.WIDE R90, R85, 0x4, R146 ;  /* 0x00000004555a7825 */ /* 0x000fe200078e0292 */
[----:B------:R5:W-:Y:S03]  /*9060*/  LDGSTS.E [R82+0x1e400], desc[UR16][R86.64], !P4 ;  /* 0x1e40000056527fae */ /* 0x000be6000e1a1010 */
[----:B----4-:R-:W-:Y:S01]  /*9070*/  IMAD.WIDE R18, R84, 0x4, R148 ;  /* 0x0000000454127825 */ /* 0x010fe200078e0294 */
[----:B------:R5:W-:Y:S03]  /*9080*/  STL.64 [R1+0x5e8], R86 ;  /* 0x0005e85601007387 */ /* 0x000be60000100a00 */
[----:B------:R-:W-:Y:S01]  /*9090*/  IMAD R84, R2, 0x7a, RZ ;  /* 0x0000007a02547824 */ /* 0x000fe200078e02ff */
[----:B------:R4:W-:Y:S01]  /*90a0*/  LDGSTS.E [R82+0x1e600], desc[UR16][R18.64], !P4 ;  /* 0x1e60000012527fae */ /* 0x0009e2000e1a1010 */
[----:B------:R-:W-:-:S02]  /*90b0*/  ISETP.GE.AND P4, PT, R83, R0, PT ;  /* 0x000000005300720c */ /* 0x000fc40003f86270 */
[C---:B------:R-:W-:Y:S01]  /*90c0*/  IMAD.WIDE R140, R84.reuse, 0x4, R146 ;  /* 0x00000004548c7825 */ /* 0x040fe200078e0292 */
[----:B------:R4:W-:Y:S03]  /*90d0*/  STL.64 [R1+0x5f0], R18 ;  /* 0x0005f01201007387 */ /* 0x0009e60000100a00 */
[--C-:B------:R-:W-:Y:S01]  /*90e0*/  IMAD.WIDE R92, R84, 0x4, R148.reuse ;  /* 0x00000004545c7825 */ /* 0x100fe200078e0294 */
[----:B------:R-:W-:Y:S03]  /*90f0*/  LDGSTS.E [R82+0x1e800], desc[UR16][R140.64], !P0 ;  /* 0x1e8000008c527fae */ /* 0x000fe6000c1a1010 */
[----:B-----5:R-:W-:Y:S01]  /*9100*/  VIADD R87, R0, 0xffffff80 ;  /* 0xffffff8000577836 */ /* 0x020fe20000000000 */
[----:B------:R-:W-:Y:S01]  /*9110*/  LDGSTS.E [R82+0x1ea00], desc[UR16][R92.64], !P0 ;  /* 0x1ea000005c527fae */ /* 0x000fe2000c1a1010 */
[----:B------:R-:W-:Y:S01]  /*9120*/  ISETP.GT.AND P0, PT, R252, 0x7f, PT ;  /* 0x0000007ffc00780c */ /* 0x000fe20003f04270 */
[----:B----4-:R-:W-:-:S02]  /*9130*/  IMAD.WIDE R18, R85, 0x4, R148 ;  /* 0x0000000455127825 */ /* 0x010fc400078e0294 */
[----:B------:R4:W-:Y:S01]  /*9140*/  LDGSTS.E [R82+0x1ec00], desc[UR16][R90.64], !P2 ;  /* 0x1ec000005a527fae */ /* 0x0009e2000d1a1010 */
[----:B------:R-:W-:-:S03]  /*9150*/  SEL R0, RZ, 0x4, !P0 ;  /* 0x00000004ff007807 */ /* 0x000fc60004000000 */
[----:B------:R5:W-:Y:S01]  /*9160*/  LDGSTS.E [R82+0x1ee00], desc[UR16][R18.64], !P2 ;  /* 0x1ee0000012527fae */ /* 0x000be2000d1a1010 */
[----:B------:R-:W-:Y:S01]  /*9170*/  ISETP.GE.AND P2, PT, R83, R87, PT ;  /* 0x000000575300720c */ /* 0x000fe20003f46270 */
[----:B------:R-:W-:Y:S02]  /*9180*/  IMAD R86, R2, 0x7c, RZ ;  /* 0x0000007c02567824 */ /* 0x000fe400078e02ff */
[----:B------:R1:W-:Y:S01]  /*9190*/  STL.64 [R1+0x5f8], R140 ;  /* 0x0005f88c01007387 */ /* 0x0003e20000100a00 */
[----:B------:R-:W-:-:S03]  /*91a0*/  SEL R85, R0, RZ, !P4 ;  /* 0x000000ff00557207 */ /* 0x000fc60006000000 */
[----:B------:R-:W-:Y:S01]  /*91b0*/  STL.64 [R1+0x608], R92 ;  /* 0x0006085c01007387 */ /* 0x000fe20000100a00 */
[----:B------:R-:W-:Y:S02]  /*91c0*/  SEL R84, RZ, 0x4, P2 ;  /* 0x00000004ff547807 */ /* 0x000fe40001000000 */
[----:B------:R-:W-:Y:S02]  /*91d0*/  ISETP.GT.AND P4, PT, R252, 0xff, PT ;  /* 0x000000fffc00780c */ /* 0x000fe40003f84270 */
[----:B------:R-:W-:Y:S02]  /*91e0*/  ISETP.GE.U32.AND P2, PT, R87, 0x7fffff01, PT ;  /* 0x7fffff015700780c */ /* 0x000fe40003f46070 */
[----:B------:R-:W2:Y:S01]  /*91f0*/  LDC R87, c[0x0][0x3a0] ;  /* 0x0000e800ff577b82 */ /* 0x000ea20000000800 */
[----:B-1----:R-:W2:Y:S01]  /*9200*/  LDL.LU.64 R140, [R1+0xde0] ;  /* 0x000de000018c7983 */ /* 0x002ea20000300a00 */
[----:B------:R-:W-:Y:S01]  /*9210*/  SEL R0, R84, RZ, P4 ;  /* 0x000000ff54007207 */ /* 0x000fe20002000000 */
[----:B------:R-:W-:Y:S01]  /*9220*/  VIADD R84, R88, 0xffffff7f ;  /* 0xffffff7f58547836 */ /* 0x000fe20000000000 */
[----:B------:R-:W-:Y:S01]  /*9230*/  ISETP.NE.U32.AND P4, PT, R85, RZ, PT ;  /* 0x000000ff5500720c */ /* 0x000fe20003f85070 */
[----:B------:R4:W-:Y:S03]  /*9240*/  STL.64 [R1+0x600], R90 ;  /* 0x0006005a01007387 */ /* 0x0009e60000100a00 */
[----:B------:R-:W1:Y:S01]  /*9250*/  LDC R85, c[0x0][0x3a0] ;  /* 0x0000e800ff557b82 */ /* 0x000e620000000800 */
[----:B------:R5:W-:Y:S01]  /*9260*/  STL.64 [R1+0x610], R18 ;  /* 0x0006101201007387 */ /* 0x000be20000100a00 */
[----:B----4-:R-:W-:-:S04]  /*9270*/  IMAD.WIDE R90, R86, 0x4, R146 ;  /* 0x00000004565a7825 */ /* 0x010fc800078e0292 */
[----:B-----5:R-:W-:Y:S01]  /*9280*/  IMAD.WIDE R18, R86, 0x4, R148 ;  /* 0x0000000456127825 */ /* 0x020fe200078e0294 */
[----:B------:R4:W-:Y:S03]  /*9290*/  STL.64 [R1+0x618], R90 ;  /* 0x0006185a01007387 */ /* 0x0009e60000100a00 */
[----:B------:R-:W-:Y:S01]  /*92a0*/  IMAD R86, R2, 0x7d, RZ ;  /* 0x0000007d02567824 */ /* 0x000fe200078e02ff */
[----:B------:R4:W-:Y:S04]  /*92b0*/  LDGSTS.E [R82+0x1f000], desc[UR16][R90.64], !P1 ;  /* 0x1f0000005a527fae */ /* 0x0009e8000c9a1010 */
[----:B------:R5:W-:Y:S04]  /*92c0*/  STL.64 [R1+0x620], R18 ;  /* 0x0006201201007387 */ /* 0x000be80000100a00 */
[----:B------:R5:W-:Y:S01]  /*92d0*/  LDGSTS.E [R82+0x1f200], desc[UR16][R18.64], !P1 ;  /* 0x1f20000012527fae */ /* 0x000be2000c9a1010 */
[----:B------:R-:W-:Y:S01]  /*92e0*/  ISETP.NE.U32.AND P1, PT, R0, RZ, PT ;  /* 0x000000ff0000720c */ /* 0x000fe20003f25070 */
[----:B------:R-:W-:-:S02]  /*92f0*/  IMAD R0, R2, 0x7e, RZ ;  /* 0x0000007e02007824 */ /* 0x000fc400078e02ff */
[----:B----4-:R-:W-:-:S05]  /*9300*/  IMAD.WIDE R90, R86, 0x4, R146 ;  /* 0x00000004565a7825 */ /* 0x010fca00078e0292 */
[----:B------:R4:W-:Y:S01]  /*9310*/  STL.64 [R1+0x628], R90 ;  /* 0x0006285a01007387 */ /* 0x0009e20000100a00 */
[----:B-----5:R-:W-:-:S03]  /*9320*/  IMAD.WIDE R18, R86, 0x4, R148 ;  /* 0x0000000456127825 */ /* 0x020fc600078e0294 */
[----:B------:R4:W-:Y:S04]  /*9330*/  LDGSTS.E [R82+0x1f400], desc[UR16][R90.64], !P5 ;  /* 0x1f4000005a527fae */ /* 0x0009e8000e9a1010 */
[----:B------:R5:W-:Y:S01]  /*9340*/  LDGSTS.E [R82+0x1f600], desc[UR16][R18.64], !P5 ;  /* 0x1f60000012527fae */ /* 0x000be2000e9a1010 */
[----:B------:R-:W-:Y:S01]  /*9350*/  ISETP.GE.U32.AND P5, PT, R84, 0x7fffff00, PT ;  /* 0x7fffff005400780c */ /* 0x000fe20003fa6070 */
[----:B------:R-:W-:Y:S02]  /*9360*/  IMAD R84, R2, 0x7f, RZ ;  /* 0x0000007f02547824 */ /* 0x000fe400078e02ff */
[----:B------:R5:W-:Y:S02]  /*9370*/  STL.64 [R1+0x630], R18 ;  /* 0x0006301201007387 */ /* 0x000be40000100a00 */
[----:B------:R-:W-:-:S04]  /*9380*/  IMAD.WIDE R92, R84, 0x4, R146 ;  /* 0x00000004545c7825 */ /* 0x000fc800078e0292 */
[----:B----4-:R-:W-:-:S05]  /*9390*/  IMAD.WIDE R90, R0, 0x4, R148 ;  /* 0x00000004005a7825 */ /* 0x010fca00078e0294 */
[----:B------:R4:W-:Y:S01]  /*93a0*/  STL.64 [R1+0x640], R90 ;  /* 0x0006405a01007387 */ /* 0x0009e20000100a00 */
[----:B-----5:R-:W-:Y:S01]  /*93b0*/  IMAD.WIDE R18, R0, 0x4, R146 ;  /* 0x0000000400127825 */ /* 0x020fe200078e0292 */
[----:B------:R-:W-:-:S03]  /*93c0*/  MOV R88, R90 ;  /* 0x0000005a00587202 */ /* 0x000fc60000000f00 */
[----:B---3--:R-:W-:Y:S01]  /*93d0*/  VIADD R0, R89, 0xffffff7e ;  /* 0xffffff7e59007836 */ /* 0x008fe20000000000 */
[----:B------:R-:W-:Y:S01]  /*93e0*/  LDGSTS.E [R82+0x1f800], desc[UR16][R18.64], !P6 ;  /* 0x1f80000012527fae */ /* 0x000fe2000f1a1010 */
[----:B------:R-:W-:Y:S01]  /*93f0*/  IMAD.MOV.U32 R89, RZ, RZ, R91 ;  /* 0x000000ffff597224 */ /* 0x000fe200078e005b */
[C---:B------:R-:W-:Y:S02]  /*9400*/  LOP3.LUT R86, R133.reuse, 0x60, RZ, 0xc0, !PT ;  /* 0x0000006085567812 */ /* 0x040fe400078ec0ff */
[----:B------:R3:W-:Y:S01]  /*9410*/  STL.64 [R1+0x638], R18 ;  /* 0x0006381201007387 */ /* 0x0007e20000100a00 */
[----:B----4-:R-:W-:Y:S01]  /*9420*/  IMAD.WIDE R90, R84, 0x4, R148 ;  /* 0x00000004545a7825 */ /* 0x010fe200078e0294 */
[----:B------:R-:W-:Y:S02]  /*9430*/  SHF.L.U32 R84, R133, 0x2, RZ ;  /* 0x0000000285547819 */ /* 0x000fe400000006ff */
[----:B------:R4:W-:Y:S01]  /*9440*/  LDGSTS.E [R82+0x1fa00], desc[UR16][R88.64], !P6 ;  /* 0x1fa0000058527fae */ /* 0x0009e2000f1a1010 */
[----:B------:R-:W-:Y:S01]  /*9450*/  ISETP.GE.U32.AND P6, PT, R0, 0x7ffffeff, PT ;  /* 0x7ffffeff0000780c */ /* 0x000fe20003fc6070 */
[----:B------:R-:W-:Y:S01]  /*9460*/  IMAD.SHL.U32 R2, R2, 0x80, RZ ;  /* 0x0000008002027824 */ /* 0x000fe200078e00ff */
[----:B------:R-:W-:Y:S01]  /*9470*/  LOP3.LUT R84, R84, 0x7c, RZ, 0xc0, !PT ;  /* 0x0000007c54547812 */ /* 0x000fe200078ec0ff */
[----:B--2---:R-:W-:Y:S01]  /*9480*/  VIADD R0, R87, 0xffffff7d ;  /* 0xffffff7d57007836 */ /* 0x004fe20000000000 */
[----:B------:R2:W-:Y:S01]  /*9490*/  LDGSTS.E [R82+0x1fc00], desc[UR16][R92.64], !P2 ;  /* 0x1fc000005c527fae */ /* 0x0005e2000d1a1010 */
[----:B------:R-:W5:Y:S02]  /*94a0*/  LDC R133, c[0x0][0x3a0] ;  /* 0x0000e800ff857b82 */ /* 0x000f640000000800 */
[----:B------:R-:W-:Y:S01]  /*94b0*/  IMAD R84, R86, 0x100, R84 ;  /* 0x0000010056547824 */ /* 0x000fe200078e0254 */
[----:B---3--:R-:W3:Y:S04]  /*94c0*/  LDL.LU.64 R18, [R1+0xdd8] ;  /* 0x000dd80001127983 */ /* 0x008ee80000300a00 */
[----:B------:R2:W-:Y:S01]  /*94d0*/  LDGSTS.E [R82+0x1fe00], desc[UR16][R90.64], !P2 ;  /* 0x1fe000005a527fae */ /* 0x0005e2000d1a1010 */
[----:B------:R-:W-:Y:S01]  /*94e0*/  ISETP.GE.U32.AND P2, PT, R0, 0x7ffffefe, PT ;  /* 0x7ffffefe0000780c */ /* 0x000fe20003f46070 */
[----:B-1----:R-:W-:Y:S01]  /*94f0*/  VIADD R0, R85, 0xffffff7c ;  /* 0xffffff7c55007836 */ /* 0x002fe20000000000 */
[C---:B----4-:R-:W-:Y:S01]  /*9500*/  LOP3.LUT R89, R84.reuse, 0x30, RZ, 0x3c, !PT ;  /* 0x0000003054597812 */ /* 0x050fe200078e3cff */
[----:B------:R2:W-:Y:S01]  /*9510*/  STL.64 [R1+0x648], R92 ;  /* 0x0006485c01007387 */ /* 0x0005e20000100a00 */
[----:B------:R-:W-:-:S02]  /*9520*/  LOP3.LUT R88, R84, 0x40, RZ, 0x3c, !PT ;  /* 0x0000004054587812 */ /* 0x000fc400078e3cff */
[C---:B------:R-:W-:Y:S01]  /*9530*/  LOP3.LUT R87, R84.reuse, 0x50, RZ, 0x3c, !PT ;  /* 0x0000005054577812 */ /* 0x040fe200078e3cff */
[----:B------:R1:W-:Y:S01]  /*9540*/  STL.64 [R1+0x658], R90 ;  /* 0x0006585a01007387 */ /* 0x0003e20000100a00 */
[C---:B------:R-:W-:Y:S02]  /*9550*/  LOP3.LUT R86, R84.reuse, 0x60, RZ, 0x3c, !PT ;  /* 0x0000006054567812 */ /* 0x040fe400078e3cff */
[----:B------:R-:W-:Y:S01]  /*9560*/  LOP3.LUT R85, R84, 0x70, RZ, 0x3c, !PT ;  /* 0x0000007054557812 */ /* 0x000fe200078e3cff */
[----:B------:R-:W0:Y:S01]  /*9570*/  LDGDEPBAR ;  /* 0x00000000000079af */ /* 0x000e220000000000 */
[----:B--2---:R-:W-:-:S03]  /*9580*/  MOV R92, UR7 ;  /* 0x00000007005c7c02 */ /* 0x004fc60008000f00 */
[----:B------:R2:W-:Y:S01]  /*9590*/  STL.64 [R1+0xd68], R16 ;  /* 0x000d681001007387 */ /* 0x0005e20000100a00 */
[----:B------:R-:W-:Y:S01]  /*95a0*/  IMAD.WIDE R146, R2, 0x4, R146 ;  /* 0x0000000402927825 */ /* 0x000fe200078e0292 */
[----:B------:R-:W4:Y:S01]  /*95b0*/  LDC R93, c[0x0][0x3a0] ;  /* 0x0000e800ff5d7b82 */ /* 0x000f220000000800 */
[C---:B-1----:R-:W-:Y:S02]  /*95c0*/  LOP3.LUT R91, R84.reuse, 0x10, RZ, 0x3c, !PT ;  /* 0x00000010545b7812 */ /* 0x042fe400078e3cff */
[----:B------:R-:W-:Y:S02]  /*95d0*/  LOP3.LUT R90, R84, 0x20, RZ, 0x3c, !PT ;  /* 0x00000020545a7812 */ /* 0x000fe400078e3cff */
[C---:B------:R-:W-:Y:S02]  /*95e0*/  IADD3 R91, PT, PT, R92.reuse, 0x100000, R91 ;  /* 0x001000005c5b7810 */ /* 0x040fe40007ffe05b */
[C---:B------:R-:W-:Y:S02]  /*95f0*/  IADD3 R90, PT, PT, R92.reuse, 0x100000, R90 ;  /* 0x001000005c5a7810 */ /* 0x040fe40007ffe05a */
[----:B------:R-:W-:-:S02]  /*9600*/  IADD3 R89, PT, PT, R92, 0x100000, R89 ;  /* 0x001000005c597810 */ /* 0x000fc40007ffe059 */
[C---:B------:R-:W-:Y:S02]  /*9610*/  IADD3 R88, PT, PT, R92.reuse, 0x100000, R88 ;  /* 0x001000005c587810 */ /* 0x040fe40007ffe058 */
[C---:B------:R-:W-:Y:S02]  /*9620*/  IADD3 R87, PT, PT, R92.reuse, 0x100000, R87 ;  /* 0x001000005c577810 */ /* 0x040fe40007ffe057 */
[C---:B------:R-:W-:Y:S02]  /*9630*/  IADD3 R86, PT, PT, R92.reuse, 0x100000, R86 ;  /* 0x001000005c567810 */ /* 0x040fe40007ffe056 */
[C---:B------:R-:W-:Y:S02]  /*9640*/  IADD3 R85, PT, PT, R92.reuse, 0x100000, R85 ;  /* 0x001000005c557810 */ /* 0x040fe40007ffe055 */
[----:B------:R-:W-:-:S05]  /*9650*/  IADD3 R92, PT, PT, R92, 0x100000, R84 ;  /* 0x001000005c5c7810 */ /* 0x000fca0007ffe054 */
[----:B------:R-:W-:Y:S04]  /*9660*/  LDGSTS.E [R92+-0x40000], desc[UR16][R16.64], P4 ;  /* 0xc0000000105c7fae */ /* 0x000fe8000a1a1010 */
[----:B------:R-:W-:Y:S04]  /*9670*/  LDGSTS.E [R92+-0x3fc00], desc[UR16][R44.64], P4 ;  /* 0xc04000002c5c7fae */ /* 0x000fe8000a1a1010 */
[----:B------:R-:W-:Y:S04]  /*9680*/  LDGSTS.E [R92+-0x3f800], desc[UR16][R58.64], P4 ;  /* 0xc08000003a5c7fae */ /* 0x000fe8000a1a1010 */
[----:B--2---:R-:W2:Y:S04]  /*9690*/  LDL.LU.64 R16, [R1+0x98] ;  /* 0x0000980001107983 */ /* 0x004ea80000300a00 */
[----:B------:R1:W-:Y:S04]  /*96a0*/  STL.64 [R1+0xd70], R44 ;  /* 0x000d702c01007387 */ /* 0x0003e80000100a00 */
[----:B------:R-:W-:Y:S04]  /*96b0*/  LDGSTS.E [R92+-0x3f400], desc[UR16][R74.64], P4 ;  /* 0xc0c000004a5c7fae */ /* 0x000fe8000a1a1010 */
[----:B------:R-:W-:Y:S04]  /*96c0*/  LDGSTS.E [R92+-0x3f000], desc[UR16][R100.64], P4 ;  /* 0xc1000000645c7fae */ /* 0x000fe8000a1a1010 */
[----:B-1----:R-:W2:Y:S04]  /*96d0*/  LDL.LU.64 R44, [R1+0xa0] ;  /* 0x0000a000012c7983 */ /* 0x002ea80000300a00 */
[----:B------:R1:W-:Y:S04]  /*96e0*/  STL.64 [R1+0xd78], R58 ;  /* 0x000d783a01007387 */ /* 0x0003e80000100a00 */
[----:B------:R-:W-:Y:S04]  /*96f0*/  LDGSTS.E [R92+-0x3ec00], desc[UR16][R116.64], P4 ;  /* 0xc1400000745c7fae */ /* 0x000fe8000a1a1010 */
[----:B------:R-:W-:Y:S04]  /*9700*/  LDGSTS.E [R92+-0x3e800], desc[UR16][R62.64], P4 ;  /* 0xc18000003e5c7fae */ /* 0x000fe8000a1a1010 */
[----:B-1----:R-:W2:Y:S04]  /*9710*/  LDL.LU.64 R58, [R1+0xb8] ;  /* 0x0000b800013a7983 */ /* 0x002ea80000300a00 */
[----:B------:R1:W-:Y:S04]  /*9720*/  STL.64 [R1+0xd80], R74 ;  /* 0x000d804a01007387 */ /* 0x0003e80000100a00 */
[----:B------:R4:W-:Y:S04]  /*9730*/  LDGSTS.E [R92+-0x3e400], desc[UR16][R34.64], P4 ;  /* 0xc1c00000225c7fae */ /* 0x0009e8000a1a1010 */
[----:B------:R-:W-:Y:S04]  /*9740*/  LDGSTS.E [R91+-0x3ff80], desc[UR16][R40.64], P4 ;  /* 0xc0080000285b7fae */ /* 0x000fe8000a1a1010 */
[----:B-1----:R-:W2:Y:S04]  /*9750*/  LDL.LU.64 R74, [R1+0xb0] ;  /* 0x0000b000014a7983 */ /* 0x002ea80000300a00 */
[----:B------:R1:W-:Y:S04]  /*9760*/  STL.64 [R1+0xd88], R100 ;  /* 0x000d886401007387 */ /* 0x0003e80000100a00 */
[----:B------:R-:W-:Y:S04]  /*9770*/  LDGSTS.E [R91+-0x3fb80], desc[UR16][R52.64], P4 ;  /* 0xc0480000345b7fae */ /* 0x000fe8000a1a1010 */
[----:B------:R-:W-:Y:S04]  /*9780*/  LDGSTS.E [R91+-0x3f780], desc[UR16][R68.64], P4 ;  /* 0xc0880000445b7fae */ /* 0x000fe8000a1a1010 */
[----:B-1----:R-:W2:Y:S04]  /*9790*/  LDL.LU.64 R100, [R1+0xc0] ;  /* 0x0000c00001647983 */ /* 0x002ea80000300a00 */
[----:B------:R-:W-:Y:S04]  /*97a0*/  STL.64 [R1+0xd90], R116 ;  /* 0x000d907401007387 */ /* 0x000fe80000100a00 */
[----:B------:R-:W-:Y:S04]  /*97b0*/  STL.64 [R1+0xd98], R62 ;  /* 0x000d983e01007387 */ /* 0x000fe80000100a00 */
[----:B------:R1:W-:Y:S04]  /*97c0*/  STL.64 [R1+0xda0], R34 ;  /* 0x000da02201007387 */ /* 0x0003e80000100a00 */
[----:B------:R-:W-:Y:S04]  /*97d0*/  STL.64 [R1+0xda8], R40 ;  /* 0x000da82801007387 */ /* 0x000fe80000100a00 */
[----:B------:R5:W-:Y:S04]  /*97e0*/  STL.64 [R1+0xdb0], R52 ;  /* 0x000db03401007387 */ /* 0x000be80000100a00 */
[----:B------:R5:W-:Y:S01]  /*97f0*/  LDGSTS.E [R91+-0x3f380], desc[UR16][R94.64], P4 ;  /* 0xc0c800005e5b7fae */ /* 0x000be2000a1a1010 */
[----:B----4-:R-:W-:Y:S01]  /*9800*/  VIADD R93, R93, 0xffffff7b ;  /* 0xffffff7b5d5d7836 */ /* 0x010fe20000000000 */
[----:B-1----:R-:W1:Y:S02]  /*9810*/  LDC R34, c[0x0][0x3a0] ;  /* 0x0000e800ff227b82 */ /* 0x002e640000000800 */
[----:B------:R-:W-:Y:S04]  /*9820*/  LDGSTS.E [R91+-0x3ef80], desc[UR16][R110.64], P4 ;  /* 0xc10800006e5b7fae */ /* 0x000fe8000a1a1010 */
[----:B-----5:R-:W4:Y:S02]  /*9830*/  LDL.LU.64 R52, [R1+0xa8] ;  /* 0x0000a80001347983 */ /* 0x020f240000300a00 */
[----:B------:R-:W5:Y:S02]  /*9840*/  LDC R35, c[0x0][0x3a0] ;  /* 0x0000e800ff237b82 */ /* 0x000f640000000800 */
[----:B------:R-:W-:Y:S04]  /*9850*/  STL.64 [R1+0xdb8], R68 ;  /* 0x000db84401007387 */ /* 0x000fe80000100a00 */
[----:B------:R1:W-:Y:S04]  /*9860*/  STL.64 [R1+0xdc0], R94 ;  /* 0x000dc05e01007387 */ /* 0x0003e80000100a00 */
[----:B------:R-:W-:Y:S04]  /*9870*/  STL.64 [R1+0xdc8], R110 ;  /* 0x000dc86e01007387 */ /* 0x000fe80000100a00 */
[----:B------:R-:W-:Y:S01]  /*9880*/  STL.64 [R1+0xdd0], R124 ;  /* 0x000dd07c01007387 */ /* 0x000fe20000100a00 */
[----:B-1----:R-:W-:-:S03]  /*9890*/  IMAD.WIDE R94, R2, 0x4, R148 ;  /* 0x00000004025e7825 */ /* 0x002fc600078e0294 */
[----:B------:R1:W-:Y:S01]  /*98a0*/  STL.64 [R1+0x850], R146 ;  /* 0x0008509201007387 */ /* 0x0003e20000100a00 */
[----:B------:R-:W1:Y:S03]  /*98b0*/  LDC R148, c[0x0][0x3a0] ;  /* 0x0000e800ff947b82 */ /* 0x000e660000000800 */
[----:B------:R-:W-:Y:S04]  /*98c0*/  LDGSTS.E [R91+-0x3eb80], desc[UR16][R124.64], P4 ;  /* 0xc14800007c5b7fae */ /* 0x000fe8000a1a1010 */
[----:B------:R-:W-:Y:S01]  /*98d0*/  LDGSTS.E [R91+-0x3e780], desc[UR16][R4.64], P4 ;  /* 0xc1880000045b7fae */ /* 0x000fe2000a1a1010 */
[----:B------:R-:W1:Y:S03]  /*98e0*/  LDC R149, c[0x0][0x3a0] ;  /* 0x0000e800ff957b82 */ /* 0x000e660000000800 */
[----:B------:R-:W-:Y:S04]  /*98f0*/  LDGSTS.E [R91+-0x3e380], desc[UR16][R10.64], P4 ;  /* 0xc1c800000a5b7fae */ /* 0x000fe8000a1a1010 */
        /* <DEDUP_REMOVED lines=47> */
[----:B---3--:R-:W-:Y:S01]  /*9bf0*/  LDGSTS.E [R85+-0x3e080], desc[UR16][R18.64], P4 ;  /* 0xc1f8000012557fae */ /* 0x008fe2000a1a1010 */
[----:B------:R-:W-:-:S02]  /*9c00*/  ISETP.GE.U32.AND P4, PT, R0, 0x7ffffefd, PT ;  /* 0x7ffffefd0000780c */ /* 0x000fc40003f86070 */
[----:B------:R-:W-:Y:S01]  /*9c10*/  IADD3 R0, PT, PT, R133, -0x86, RZ ;  /* 0xffffff7a85007810 */ /* 0x000fe20007ffe0ff */
[----:B------:R-:W0:Y:S01]  /*9c20*/  LDGDEPBAR ;  /* 0x00000000000079af */ /* 0x000e220000000000 */
[----:B------:R-:W3:Y:S08]  /*9c30*/  LDC R133, c[0x0][0x3a0] ;  /* 0x0000e800ff857b82 */ /* 0x000ef00000000800 */
[----:B------:R-:W-:Y:S01]  /*9c40*/  BAR.SYNC.DEFER_BLOCKING 0x0 ;  /* 0x0000000000007b1d */ /* 0x000fe20000010000 */
[----:B--2---:R-:W-:-:S05]  /*9c50*/  IMAD.WIDE R68, R2, 0x4, R58 ;  /* 0x0000000402447825 */ /* 0x004fca00078e023a */
[----:B------:R-:W2:Y:S04]  /*9c60*/  LDL.LU.64 R58, [R1+0x90] ;  /* 0x00009000013a7983 */ /* 0x000ea80000300a00 */
[----:B------:R-:W-:Y:S01]  /*9c70*/  @!PT LDS RZ, [RZ] ;  /* 0x00000000fffff984 */ /* 0x000fe20000000800 */
[----:B------:R-:W-:Y:S01]  /*9c80*/  @!PT LDS RZ, [RZ] ;  /* 0x00000000fffff984 */ /* 0x000fe20000000800 */
[----:B------:R-:W-:Y:S01]  /*9c90*/  @!PT LDS RZ, [RZ] ;  /* 0x00000000fffff984 */ /* 0x000fe20000000800 */
[----:B------:R1:W-:Y:S04]  /*9ca0*/  LDGSTS.E [R82+0x20000], desc[UR16][R146.64], !P5 ;  /* 0x2000000092527fae */ /* 0x0003e8000e9a1010 */
[----:B------:R-:W-:Y:S01]  /*9cb0*/  LDGSTS.E [R82+0x20200], desc[UR16][R94.64], !P5 ;  /* 0x202000005e527fae */ /* 0x000fe2000e9a1010 */
[C---:B------:R-:W-:Y:S01]  /*9cc0*/  IMAD.WIDE R100, R2.reuse, 0x4, R100 ;  /* 0x0000000402647825 */ /* 0x040fe200078e0264 */
[----:B-1----:R-:W1:Y:S04]  /*9cd0*/  LDC R146, c[0x0][0x3a0] ;  /* 0x0000e800ff927b82 */ /* 0x002e680000000800 */
[----:B------:R3:W-:Y:S04]  /*9ce0*/  STL.64 [R1+0x858], R100 ;  /* 0x0008586401007387 */ /* 0x0007e80000100a00 */
[----:B------:R-:W-:Y:S01]  /*9cf0*/  STL.64 [R1+0x848], R94 ;  /* 0x0008485e01007387 */ /* 0x000fe20000100a00 */
[C---:B------:R-:W-:Y:S01]  /*9d00*/  IMAD.WIDE R74, R2.reuse, 0x4, R74 ;  /* 0x00000004024a7825 */ /* 0x040fe200078e024a */
[----:B------:R-:W1:Y:S02]  /*9d10*/  LDC R147, c[0x0][0x3a0] ;  /* 0x0000e800ff937b82 */ /* 0x000e640000000800 */
[----:B------:R-:W5:Y:S04]  /*9d20*/  LDL.LU.64 R40, [R1+0x88] ;  /* 0x0000880001287983 */ /* 0x000f680000300a00 */
[----:B------:R4:W-:Y:S04]  /*9d30*/  STL.64 [R1+0x840], R68 ;  /* 0x0008404401007387 */ /* 0x0009e80000100a00 */
[----:B------:R-:W5:Y:S04]  /*9d40*/  LDL.LU.64 R62, [R1+0x80] ;  /* 0x00008000013e7983 */ /* 0x000f680000300a00 */
[----:B------:R3:W-:Y:S04]  /*9d50*/  LDGSTS.E [R82+0x20400], desc[UR16][R100.64], !P6 ;  /* 0x2040000064527fae */ /* 0x0007e8000f1a1010 */
[----:B------:R4:W-:Y:S04]  /*9d60*/  LDGSTS.E [R82+0x20600], desc[UR16][R68.64], !P6 ;  /* 0x2060000044527fae */ /* 0x0009e8000f1a1010 */
[----:B------:R-:W5:Y:S01]  /*9d70*/  LDL.LU.64 R116, [R1+0x78] ;  /* 0x0000780001747983 */ /* 0x000f620000300a00 */
[----:B---3--:R-:W3:Y:S08]  /*9d80*/  LDC R100, c[0x0][0x3a0] ;  /* 0x0000e800ff647b82 */ /* 0x008ef00000000800 */
[----:B------:R-:W1:Y:S01]  /*9d90*/  LDC R101, c[0x0][0x3a0] ;  /* 0x0000e800ff657b82 */ /* 0x000e620000000800 */
[----:B----4-:R-:W-:Y:S01]  /*9da0*/  IMAD.WIDE R68, R2, 0x4, R52 ;  /* 0x0000000402447825 */ /* 0x010fe200078e0234 */
[----:B------:R4:W-:Y:S01]  /*9db0*/  STL.64 [R1+0x838], R74 ;  /* 0x0008384a01007387 */ /* 0x0009e20000100a00 */
[----:B------:R-:W-:-:S02]  /*9dc0*/  ISETP.GE.U32.AND P5, PT, R93, 0x7ffffefc, PT ;  /* 0x7ffffefc5d00780c */ /* 0x000fc40003fa6070 */
[----:B------:R-:W-:Y:S01]  /*9dd0*/  IMAD.WIDE R52, R2, 0x4, R44 ;  /* 0x0000000402347825 */ /* 0x000fe200078e022c */
[----:B------:R-:W-:Y:S01]  /*9de0*/  ISETP.GE.U32.AND P6, PT, R0, 0x7ffffefb, PT ;  /* 0x7ffffefb0000780c */ /* 0x000fe20003fc6070 */
[----:B------:R-:W-:Y:S02]  /*9df0*/  STL.64 [R1+0x830], R68 ;  /* 0x0008304401007387 */ /* 0x000fe40000100a00 */
[----:B------:R-:W-:Y:S02]  /*9e00*/  IMAD.WIDE R44, R2, 0x4, R16 ;  /* 0x00000004022c7825 */ /* 0x000fe400078e0210 */
[----:B------:R-:W5:Y:S04]  /*9e10*/  LDL.LU.64 R16, [R1+0x70] ;  /* 0x0000700001107983 */ /* 0x000f680000300a00 */
[----:B------:R-:W-:Y:S01]  /*9e20*/  LDGSTS.E [R82+0x20800], desc[UR16][R74.64], !P2 ;  /* 0x208000004a527fae */ /* 0x000fe2000d1a1010 */
[----:B---3--:R-:W-:-:S03]  /*9e30*/  VIADD R93, R100, 0xffffff79 ;  /* 0xffffff79645d7836 */ /* 0x008fc60000000000 */
[----:B------:R-:W-:Y:S04]  /*9e40*/  LDGSTS.E [R82+0x20a00], desc[UR16][R68.64], !P2 ;  /* 0x20a0000044527fae */ /* 0x000fe8000d1a1010 */
[----:B------:R5:W-:Y:S01]  /*9e50*/  LDGSTS.E [R82+0x20c00], desc[UR16][R52.64], !P4 ;  /* 0x20c0000034527fae */ /* 0x000be2000e1a1010 */
[----:B-1----:R-:W-:-:S03]  /*9e60*/  VIADD R0, R101, 0xffffff78 ;  /* 0xffffff7865007836 */ /* 0x002fc60000000000 */
[----:B------:R-:W3:Y:S04]  /*9e70*/  LDL.LU.64 R100, [R1+0x68] ;  /* 0x0000680001647983 */ /* 0x000ee80000300a00 */
[----:B------:R-:W-:Y:S04]  /*9e80*/  STL.64 [R1+0x828], R52 ;  /* 0x0008283401007387 */ /* 0x000fe80000100a00 */
[----:B------:R1:W-:Y:S04]  /*9e90*/  STL.64 [R1+0x820], R44 ;  /* 0x0008202c01007387 */ /* 0x0003e80000100a00 */
[----:B----4-:R-:W4:Y:S04]  /*9ea0*/  LDL.LU.64 R74, [R1+0x60] ;  /* 0x00006000014a7983 */ /* 0x010f280000300a00 */
[----:B------:R-:W-:Y:S04]  /*9eb0*/  LDGSTS.E [R82+0x20e00], desc[UR16][R44.64], !P4 ;  /* 0x20e000002c527fae */ /* 0x000fe8000e1a1010 */
[----:B-1----:R-:W4:Y:S01]  /*9ec0*/  LDL.LU.64 R44, [R1+0x58] ;  /* 0x00005800012c7983 */ /* 0x002f220000300a00 */
[----:B--2---:R-:W-:-:S05]  /*9ed0*/  IMAD.WIDE R58, R2, 0x4, R58 ;  /* 0x00000004023a7825 */ /* 0x004fca00078e023a */
[----:B------:R1:W-:Y:S04]  /*9ee0*/  STL.64 [R1+0x818], R58 ;  /* 0x0008183a01007387 */ /* 0x0003e80000100a00 */
[----:B------:R-:W-:Y:S01]  /*9ef0*/  LDGSTS.E [R82+0x21000], desc[UR16][R58.64], !P5 ;  /* 0x210000003a527fae */ /* 0x000fe2000e9a1010 */
[----:B-----5:R-:W-:-:S04]  /*9f00*/  IMAD.WIDE R52, R2, 0x4, R40 ;  /* 0x0000000402347825 */ /* 0x020fc800078e0228 */
[----:B------:R-:W-:Y:S01]  /*9f10*/  IMAD.WIDE R40, R2, 0x4, R62 ;  /* 0x0000000402287825 */ /* 0x000fe200078e023e */
[----:B------:R2:W-:Y:S04]  /*9f20*/  STL.64 [R1+0x810], R52 ;  /* 0x0008103401007387 */ /* 0x0005e80000100a00 */
[----:B------:R5:W-:Y:S04]  /*9f30*/  STL.64 [R1+0x808], R40 ;  /* 0x0008082801007387 */ /* 0x000be80000100a00 */
[----:B-1----:R-:W4:Y:S01]  /*9f40*/  LDL.LU.64 R58, [R1+0x50] ;  /* 0x00005000013a7983 */ /* 0x002f220000300a00 */
[----:B------:R-:W-:-:S02]  /*9f50*/  ISETP.GE.U32.AND P2, PT, R93, 0x7ffffefa, PT ;  /* 0x7ffffefa5d00780c */ /* 0x000fc40003f46070 */
[----:B------:R-:W-:Y:S01]  /*9f60*/  ISETP.GE.U32.AND P4, PT, R0, 0x7ffffef9, PT ;  /* 0x7ffffef90000780c */ /* 0x000fe20003f86070 */
[----:B------:R-:W-:Y:S01]  /*9f70*/  VIADD R0, R35, 0xffffff76 ;  /* 0xffffff7623007836 */ /* 0x000fe20000000000 */
[----:B------:R-:W-:Y:S01]  /*9f80*/  IADD3 R93, PT, PT, R34, -0x89, RZ ;  /* 0xffffff77225d7810 */ /* 0x000fe20007ffe0ff */
[C---:B------:R-:W-:Y:S01]  /*9f90*/  IMAD.WIDE R34, R2.reuse, 0x4, R116 ;  /* 0x0000000402227825 */ /* 0x040fe200078e0274 */
[----:B------:R-:W-:Y:S04]  /*9fa0*/  LDGSTS.E [R82+0x21200], desc[UR16][R52.64], !P5 ;  /* 0x2120000034527fae */ /* 0x000fe8000e9a1010 */
[----:B------:R1:W-:Y:S04]  /*9fb0*/  STL.64 [R1+0x800], R34 ;  /* 0x0008002201007387 */ /* 0x0003e80000100a00 */
[----:B------:R-:W4:Y:S04]  /*9fc0*/  LDL.LU.64 R68, [R1+0x48] ;  /* 0x0000480001447983 */ /* 0x000f280000300a00 */
[----:B------:R-:W-:Y:S04]  /*9fd0*/  LDGSTS.E [R82+0x21400], desc[UR16][R40.64], !P6 ;  /* 0x2140000028527fae */ /* 0x000fe8000f1a1010 */
[----:B--2---:R-:W2:Y:S01]  /*9fe0*/  LDL.LU.64 R52, [R1+0x40] ;  /* 0x0000400001347983 */ /* 0x004ea20000300a00 */
[----:B------:R-:W-:-:S03]  /*9ff0*/  IMAD.WIDE R16, R2, 0x4, R16 ;  /* 0x0000000402107825 */ /* 0x000fc600078e0210 */
[----:B------:R1:W-:Y:S04]  /*a000*/  LDGSTS.E [R82+0x21600], desc[UR16][R34.64], !P6 ;  /* 0x2160000022527fae */ /* 0x0003e8000f1a1010 */
[----:B-----5:R-:W5:Y:S04]  /*a010*/  LDL.LU.64 R40, [R1+0x38] ;  /* 0x0000380001287983 */ /* 0x020f680000300a00 */
[----:B------:R3:W-:Y:S04]  /*a020*/  STL.64 [R1+0x7f8], R16 ;  /* 0x0007f81001007387 */ /* 0x0007e80000100a00 */
[----:B------:R-:W5:Y:S01]  /*a030*/  LDL.LU.64 R62, [R1+0x30] ;  /* 0x00003000013e7983 */ /* 0x000f620000300a00 */
[----:B-1----:R-:W1:Y:S01]  /*a040*/  LDC R34, c[0x0][0x3a0] ;  /* 0x0000e800ff227b82 */ /* 0x002e620000000800 */
[----:B---3--:R-:W-:-:S02]  /*a050*/  IMAD.WIDE R94, R2, 0x4, R100 ;  /* 0x00000004025e7825 */ /* 0x008fc400078e0264 */
[----:B------:R-:W-:Y:S04]  /*a060*/  LDGSTS.E [R82+0x21800], desc[UR16][R16.64], !P2 ;  /* 0x2180000010527fae */ /* 0x000fe8000d1a1010 */
[----:B------:R-:W-:Y:S04]  /*a070*/  STL.64 [R1+0x7f0], R94 ;  /* 0x0007f05e01007387 */ /* 0x000fe80000100a00 */
[----:B------:R-:W3:Y:S01]  /*a080*/  LDL.LU.64 R116, [R1+0x28] ;  /* 0x0000280001747983 */ /* 0x000ee20000300a00 */
[----:B----4-:R-:W-:-:S03]  /*a090*/  IMAD.WIDE R74, R2, 0x4, R74 ;  /* 0x00000004024a7825 */ /* 0x010fc600078e024a */
[----:B------:R4:W-:Y:S04]  /*a0a0*/  LDGSTS.E [R82+0x21a00], desc[UR16][R94.64], !P2 ;  /* 0x21a000005e527fae */ /* 0x0009e8000d1a1010 */
[----:B------:R1:W-:Y:S04]  /*a0b0*/  STL.64 [R1+0x7e8], R74 ;  /* 0x0007e84a01007387 */ /* 0x0003e80000100a00 */
[----:B------:R-:W3:Y:S04]  /*a0c0*/  LDL.LU.64 R100, [R1+0x20] ;  /* 0x0000200001647983 */ /* 0x000ee80000300a00 */
[----:B------:R-:W3:Y:S01]  /*a0d0*/  LDL.LU.64 R16, [R1+0x18] ;  /* 0x0000180001107983 */ /* 0x000ee20000300a00 */
[----:B------:R-:W-:-:S03]  /*a0e0*/  IMAD.WIDE R44, R2, 0x4, R44 ;  /* 0x00000004022c7825 */ /* 0x000fc600078e022c */
[----:B------:R-:W-:Y:S04]  /*a0f0*/  LDGSTS.E [R82+0x21c00], desc[UR16][R74.64], !P4 ;  /* 0x21c000004a527fae */ /* 0x000fe8000e1a1010 */
[----:B------:R1:W-:Y:S04]  /*a100*/  STL.64 [R1+0x7e0], R44 ;  /* 0x0007e02c01007387 */ /* 0x0003e80000100a00 */
[----:B------:R-:W-:Y:S04]  /*a110*/  LDGSTS.E [R82+0x21e00], desc[UR16][R44.64], !P4 ;  /* 0x21e000002c527fae */ /* 0x000fe8000e1a1010 */
[----:B-1----:R-:W3:Y:S04]  /*a120*/  LDL.LU.64 R74, [R1+0x10] ;  /* 0x00001000014a7983 */ /* 0x002ee80000300a00 */
[----:B------:R-:W3:Y:S01]  /*a130*/  LDL.LU.64 R44, [R1+0x8] ;  /* 0x00000800012c7983 */ /* 0x000ee20000300a00 */
[----:B----4-:R-:W-:-:S03]  /*a140*/  IMAD.WIDE R94, R2, 0x4, R58 ;  /* 0x00000004025e7825 */ /* 0x010fc600078e023a */
[----:B------:R-:W4:Y:S01]  /*a150*/  LDL.LU.64 R58, [R1] ;  /* 0x00000000013a7983 */ /* 0x000f220000300a00 */
[----:B------:R-:W-:Y:S02]  /*a160*/  ISETP.GE.U32.AND P5, PT, R93, 0x7ffffef8, PT ;  /* 0x7ffffef85d00780c */ /* 0x000fe40003fa6070 */
[----:B------:R-:W-:Y:S01]  /*a170*/  ISETP.GE.U32.AND P6, PT, R0, 0x7ffffef7, PT ;  /* 0x7ffffef70000780c */ /* 0x000fe20003fc6070 */
[----:B------:R-:W-:Y:S01]  /*a180*/  VIADD R93, R133, 0xffffff75 ;  /* 0xffffff75855d7836 */ /* 0x000fe20000000000 */
[----:B------:R-:W-:Y:S01]  /*a190*/  IADD3 R0, PT, PT, R148, -0x8c, RZ ;  /* 0xffffff7494007810 */ /* 0x000fe20007ffe0ff */
[----:B------:R-:W1:Y:S03]  /*a1a0*/  LDC R133, c[0x0][0x3a0] ;  /* 0x0000e800ff857b82 */ /* 0x000e660000000800 */
[----:B------:R-:W-:Y:S01]  /*a1b0*/  ISETP.GE.U32.AND P2, PT, R93, 0x7ffffef6, PT ;  /* 0x7ffffef65d00780c */ /* 0x000fe20003f46070 */
[----:B------:R-:W-:Y:S01]  /*a1c0*/  VIADD R93, R146, 0xffffff73 ;  /* 0xffffff73925d7836 */ /* 0x000fe20000000000 */
[----:B------:R-:W-:Y:S01]  /*a1d0*/  ISETP.GE.U32.AND P4, PT, R0, 0x7ffffef5, PT ;  /* 0x7ffffef50000780c */ /* 0x000fe20003f86070 */
[----:B------:R-:W-:-:S02]  /*a1e0*/  IMAD.WIDE R68, R2, 0x4, R68 ;  /* 0x0000000402447825 */ /* 0x000fc400078e0244 */
[----:B------:R-:W1:Y:S01]  /*a1f0*/  LDC R148, c[0x0][0x3a0] ;  /* 0x0000e800ff947b82 */ /* 0x000e620000000800 */
[----:B------:R-:W-:Y:S01]  /*a200*/  LDGSTS.E [R82+0x22000], desc[UR16][R94.64], !P5 ;  /* 0x220000005e527fae */ /* 0x000fe2000e9a1010 */
[----:B------:R-:W-:Y:S02]  /*a210*/  VIADD R0, R149, 0xffffff72 ;  /* 0xffffff7295007836 */ /* 0x000fe40000000000 */
[----:B--2---:R-:W-:-:S04]  /*a220*/  IMAD.WIDE R52, R2, 0x4, R52 ;  /* 0x0000000402347825 */ /* 0x004fc800078e0234 */
[----:B------:R-:W2:Y:S01]  /*a230*/  LDC R146, c[0x0][0x3a0] ;  /* 0x0000e800ff927b82 */ /* 0x000ea20000000800 */
[----:B------:R-:W-:Y:S04]  /*a240*/  STL.64 [R1+0x7d8], R94 ;  /* 0x0007d85e01007387 */ /* 0x000fe80000100a00 */
[----:B------:R5:W-:Y:S02]  /*a250*/  LDGSTS.E [R82+0x22200], desc[UR16][R68.64], !P5 ;  /* 0x2220000044527fae */ /* 0x000be4000e9a1010 */
[----:B-----5:R-:W-:Y:S01]  /*a260*/  IMAD.WIDE R40, R2, 0x4, R40 ;  /* 0x0000000402287825 */ /* 0x020fe200078e0228 */
[----:B------:R-:W5:Y:S01]  /*a270*/  LDC R149, c[0x0][0x3a0] ;  /* 0x0000e800ff957b82 */ /* 0x000f620000000800 */
[----:B------:R1:W-:Y:S04]  /*a280*/  STL.64 [R1+0x7d0], R68 ;  /* 0x0007d04401007387 */ /* 0x0003e80000100a00 */
[----:B------:R1:W-:Y:S04]  /*a290*/  LDGSTS.E [R82+0x22400], desc[UR16][R52.64], !P6 ;  /* 0x2240000034527fae */ /* 0x0003e8000f1a1010 */
[----:B------:R1:W-:Y:S04]  /*a2a0*/  STL.64 [R1+0x7c8], R52 ;  /* 0x0007c83401007387 */ /* 0x0003e80000100a00 */
[----:B------:R3:W-:Y:S01]  /*a2b0*/  LDGSTS.E [R82+0x22600], desc[UR16][R40.64], !P6 ;  /* 0x2260000028527fae */ /* 0x0007e2000f1a1010 */
[----:B------:R-:W-:Y:S01]  /*a2c0*/  ISETP.GE.U32.AND P6, PT, R0, 0x7ffffef3, PT ;  /* 0x7ffffef30000780c */ /* 0x000fe20003fc6070 */
[----:B------:R-:W-:Y:S01]  /*a2d0*/  VIADD R0, R34, 0xffffff70 ;  /* 0xffffff7022007836 */ /* 0x000fe20000000000 */
[----:B------:R-:W-:Y:S01]  /*a2e0*/  ISETP.GE.U32.AND P5, PT, R93, 0x7ffffef4, PT ;  /* 0x7ffffef45d00780c */ /* 0x000fe20003fa6070 */
[----:B------:R3:W-:Y:S01]  /*a2f0*/  STL.64 [R1+0x7c0], R40 ;  /* 0x0007c02801007387 */ /* 0x0007e20000100a00 */
[C---:B------:R-:W-:Y:S01]  /*a300*/  IMAD.WIDE R218, R2.reuse, 0x4, R218 ;  /* 0x0000000402da7825 */ /* 0x040fe200078e02da */
[----:B-1----:R-:W1:Y:S03]  /*a310*/  LDC R68, c[0x0][0x3a0] ;  /* 0x0000e800ff447b82 */ /* 0x002e660000000800 */
[----:B------:R-:W-:Y:S01]  /*a320*/  IMAD.WIDE R52, R2, 0x4, R62 ;  /* 0x0000000402347825 */ /* 0x000fe200078e023e */
[----:B------:R-:W-:-:S03]  /*a330*/  IADD3 R93, PT, PT, R147, -0x8f, RZ ;  /* 0xffffff71935d7810 */ /* 0x000fc60007ffe0ff */
[C---:B---3--:R-:W-:Y:S01]  /*a340*/  IMAD.WIDE R40, R2.reuse, 0x4, R116 ;  /* 0x0000000402287825 */ /* 0x048fe200078e0274 */
[----:B------:R3:W-:Y:S01]  /*a350*/  STL.64 [R1+0x7b8], R52 ;  /* 0x0007b83401007387 */ /* 0x0007e20000100a00 */
[----:B------:R-:W1:Y:S02]  /*a360*/  LDC R147, c[0x0][0x3a0] ;  /* 0x0000e800ff937b82 */ /* 0x000e640000000800 */
[C---:B------:R-:W-:Y:S01]  /*a370*/  IMAD.WIDE R34, R2.reuse, 0x4, R100 ;  /* 0x0000000402227825 */ /* 0x040fe200078e0264 */
[----:B------:R3:W-:Y:S03]  /*a380*/  LDGSTS.E [R82+0x22800], desc[UR16][R52.64], !P2 ;  /* 0x2280000034527fae */ /* 0x0007e6000d1a1010 */
[C---:B------:R-:W-:Y:S01]  /*a390*/  IMAD.WIDE R16, R2.reuse, 0x4, R16 ;  /* 0x0000000402107825 */ /* 0x040fe200078e0210 */
[----:B------:R-:W-:Y:S04]  /*a3a0*/  STL.64 [R1+0x7b0], R40 ;  /* 0x0007b02801007387 */ /* 0x000fe80000100a00 */
[----:B------:R-:W-:Y:S04]  /*a3b0*/  LDGSTS.E [R82+0x22a00], desc[UR16][R40.64], !P2 ;  /* 0x22a0000028527fae */ /* 0x000fe8000d1a1010 */
[----:B------:R-:W-:Y:S04]  /*a3c0*/  STL.64 [R1+0x7a8], R34 ;  /* 0x0007a82201007387 */ /* 0x000fe80000100a00 */
[----:B------:R-:W-:Y:S04]  /*a3d0*/  LDGSTS.E [R82+0x22c00], desc[UR16][R34.64], !P4 ;  /* 0x22c0000022527fae */ /* 0x000fe8000e1a1010 */
[----:B------:R1:W-:Y:S04]  /*a3e0*/  STL.64 [R1+0x7a0], R16 ;  /* 0x0007a01001007387 */ /* 0x0003e80000100a00 */
[----:B------:R1:W-:Y:S01]  /*a3f0*/  LDGSTS.E [R82+0x22e00], desc[UR16][R16.64], !P4 ;  /* 0x22e0000010527fae */ /* 0x0003e2000e1a1010 */
[----:B---3--:R-:W-:Y:S01]  /*a400*/  IMAD.WIDE R52, R2, 0x4, R74 ;  /* 0x0000000402347825 */ /* 0x008fe200078e024a */
[----:B------:R-:W-:-:S03]  /*a410*/  ISETP.GE.U32.AND P2, PT, R93, 0x7ffffef2, PT ;  /* 0x7ffffef25d00780c */ /* 0x000fc60003f46070 */
[----:B------:R-:W-:Y:S01]  /*a420*/  IMAD.WIDE R44, R2, 0x4, R44 ;  /* 0x00000004022c7825 */ /* 0x000fe200078e022c */
[----:B-1----:R-:W1:Y:S03]  /*a430*/  LDC R16, c[0x0][0x3a0] ;  /* 0x0000e800ff107b82 */ /* 0x002e660000000800 */
[----:B------:R-:W-:Y:S01]  /*a440*/  VIADD R93, R133, 0xffffff6f ;  /* 0xffffff6f855d7836 */ /* 0x000fe20000000000 */
[----:B------:R-:W-:Y:S01]  /*a450*/  ISETP.GE.U32.AND P4, PT, R0, 0x7ffffef1, PT ;  /* 0x7ffffef10000780c */ /* 0x000fe20003f86070 */
[----:B------:R-:W-:Y:S01]  /*a460*/  IMAD.WIDE R34, R2, 0x4, R250 ;  /* 0x0000000402227825 */ /* 0x000fe200078e02fa */
[----:B------:R-:W-:Y:S01]  /*a470*/  IADD3 R0, PT, PT, R148, -0x92, RZ ;  /* 0xffffff6e94007810 */ /* 0x000fe20007ffe0ff */
[----:B------:R3:W-:Y:S01]  /*a480*/  LDGSTS.E [R82+0x23000], desc[UR16][R52.64], !P5 ;  /* 0x2300000034527fae */ /* 0x0007e2000e9a1010 */
[----:B------:R-:W1:Y:S03]  /*a490*/  LDC R133, c[0x0][0x3a0] ;  /* 0x0000e800ff857b82 */ /* 0x000e660000000800 */
[----:B------:R3:W-:Y:S01]  /*a4a0*/  LDGSTS.E [R82+0x23200], desc[UR16][R44.64], !P5 ;  /* 0x232000002c527fae */ /* 0x0007e2000e9a1010 */
[----:B------:R-:W-:Y:S01]  /*a4b0*/  ISETP.GE.U32.AND P5, PT, R93, 0x7ffffef0, PT ;  /* 0x7ffffef05d00780c */ /* 0x000fe20003fa6070 */
[----:B--2---:R-:W-:-:S02]  /*a4c0*/  VIADD R93, R146, 0xffffff6d ;  /* 0xffffff6d925d7836 */ /* 0x004fc40000000000 */
[----:B------:R3:W-:Y:S01]  /*a4d0*/  STL.64 [R1+0x798], R52 ;  /* 0x0007983401007387 */ /* 0x0007e20000100a00 */
[----:B------:R-:W2:Y:S03]  /*a4e0*/  LDC R148, c[0x0][0x3a0] ;  /* 0x0000e800ff947b82 */ /* 0x000ea60000000800 */
[----:B------:R5:W-:Y:S05]  /*a4f0*/  STL.64 [R1+0x790], R44 ;  /* 0x0007902c01007387 */ /* 0x000bea0000100a00 */
[----:B------:R-:W1:Y:S01]  /*a500*/  LDC R146, c[0x0][0x3a0] ;  /* 0x0000e800ff927b82 */ /* 0x000e620000000800 */
[----:B---3--:R-:W-:-:S04]  /*a510*/  IMAD.WIDE R52, R2, 0x4, R248 ;  /* 0x0000000402347825 */ /* 0x008fc800078e02f8 */
[----:B-----5:R-:W-:-:S03]  /*a520*/  IMAD.WIDE R44, R2, 0x4, R246 ;  /* 0x00000004022c7825 */ /* 0x020fc600078e02f6 */
[----:B------:R-:W3:Y:S01]  /*a530*/  LDC R246, c[0x0][0x3a0] ;  /* 0x0000e800fff67b82 */ /* 0x000ee20000000800 */
[----:B----4-:R-:W-:-:S05]  /*a540*/  IMAD.WIDE R40, R2, 0x4, R58 ;  /* 0x0000000402287825 */ /* 0x010fca00078e023a */
[----:B------:R4:W-:Y:S04]  /*a550*/  LDGSTS.E [R82+0x23400], desc[UR16][R40.64], !P6 ;  /* 0x2340000028527fae */ /* 0x0009e8000f1a1010 */
[----:B------:R5:W-:Y:S01]  /*a560*/  LDGSTS.E [R82+0x23600], desc[UR16][R34.64], !P6 ;  /* 0x2360000022527fae */ /* 0x000be2000f1a1010 */
[----:B------:R-:W-:Y:S01]  /*a570*/  ISETP.GE.U32.AND P6, PT, R0, 0x7ffffeef, PT ;  /* 0x7ffffeef0000780c */ /* 0x000fe20003fc6070 */
[----:B------:R-:W-:Y:S02]  /*a580*/  VIADD R0, R149, 0xffffff6c ;  /* 0xffffff6c95007836 */ /* 0x000fe40000000000 */
[----:B------:R4:W-:Y:S01]  /*a590*/  STL.64 [R1+0x788], R40 ;  /* 0x0007882801007387 */ /* 0x0009e20000100a00 */
[----:B------:R-:W2:Y:S03]  /*a5a0*/  LDC R149, c[0x0][0x3a0] ;  /* 0x0000e800ff957b82 */ /* 0x000ea60000000800 */
[----:B------:R5:W-:Y:S04]  /*a5b0*/  STL.64 [R1+0x780], R34 ;  /* 0x0007802201007387 */ /* 0x000be80000100a00 */
[----:B------:R1:W-:Y:S01]  /*a5c0*/  LDGSTS.E [R82+0x23800], desc[UR16][R52.64], !P2 ;  /* 0x2380000034527fae */ /* 0x0003e2000d1a1010 */
[----:B----4-:R-:W-:-:S03]  /*a5d0*/  IMAD.WIDE R40, R2, 0x4, R244 ;  /* 0x0000000402287825 */ /* 0x010fc600078e02f4 */
[----:B------:R4:W-:Y:S01]  /*a5e0*/  LDGSTS.E [R82+0x23a00], desc[UR16][R44.64], !P2 ;  /* 0x23a000002c527fae */ /* 0x0009e2000d1a1010 */
[----:B-----5:R-:W-:-:S03]  /*a5f0*/  IMAD.WIDE R34, R2, 0x4, R242 ;  /* 0x0000000402227825 */ /* 0x020fc600078e02f2 */
[----:B------:R5:W-:Y:S01]  /*a600*/  STL.64 [R1+0x778], R52 ;  /* 0x0007783401007387 */ /* 0x000be20000100a00 */
[----:B------:R-:W-:Y:S01]  /*a610*/  ISETP.GE.U32.AND P2, PT, R93, 0x7ffffeee, PT ;  /* 0x7ffffeee5d00780c */ /* 0x000fe20003f46070 */
[----:B------:R-:W2:Y:S02]  /*a620*/  LDC R242, c[0x0][0x3a0] ;  /* 0x0000e800fff27b82 */ /* 0x000ea40000000800 */
[----:B------:R3:W-:Y:S01]  /*a630*/  LDGSTS.E [R82+0x23c00], desc[UR16][R40.64], !P4 ;  /* 0x23c0000028527fae */ /* 0x0007e2000e1a1010 */
[----:B------:R-:W-:-:S03]  /*a640*/  IADD3 R93, PT, PT, R147, -0x95, RZ ;  /* 0xffffff6b935d7810 */ /* 0x000fc60007ffe0ff */
[----:B------:R4:W-:Y:S02]  /*a650*/  STL.64 [R1+0x770], R44 ;  /* 0x0007702c01007387 */ /* 0x0009e40000100a00 */
[----:B------:R-:W2:Y:S02]  /*a660*/  LDC R147, c[0x0][0x3a0] ;  /* 0x0000e800ff937b82 */ /* 0x000ea40000000800 */
[----:B------:R3:W-:Y:S01]  /*a670*/  LDGSTS.E [R82+0x23e00], desc[UR16][R34.64], !P4 ;  /* 0x23e0000022527fae */ /* 0x0007e2000e1a1010 */
[----:B------:R-:W-:Y:S01]  /*a680*/  ISETP.GE.U32.AND P4, PT, R0, 0x7ffffeed, PT ;  /* 0x7ffffeed0000780c */ /* 0x000fe20003f86070 */
[----:B-1----:R-:W-:Y:S02]  /*a690*/  VIADD R0, R16, 0xffffff6a ;  /* 0xffffff6a10007836 */ /* 0x002fe40000000000 */
[----:B------:R3:W-:Y:S01]  /*a6a0*/  STL.64 [R1+0x768], R40 ;  /* 0x0007682801007387 */ /* 0x0007e20000100a00 */
[C---:B------:R-:W-:Y:S01]  /*a6b0*/  IMAD.WIDE R16, R2.reuse, 0x4, R154 ;  /* 0x0000000402107825 */ /* 0x040fe200078e029a */
[----:B-----5:R-:W1:Y:S02]  /*a6c0*/  LDC R53, c[0x0][0x3a0] ;  /* 0x0000e800ff357b82 */ /* 0x020e640000000800 */
[----:B------:R5:W-:Y:S01]  /*a6d0*/  STL.64 [R1+0x760], R34 ;  /* 0x0007602201007387 */ /* 0x000be20000100a00 */
[----:B----4-:R-:W-:-:S04]  /*a6e0*/  IMAD.WIDE R44, R2, 0x4, R240 ;  /* 0x00000004022c7825 */ /* 0x010fc800078e02f0 */
[C---:B------:R-:W-:Y:S01]  /*a6f0*/  IMAD.WIDE R248, R2.reuse, 0x4, R214 ;  /* 0x0000000402f87825 */ /* 0x040fe200078e02d6 */
[----:B------:R-:W4:Y:S03]  /*a700*/  LDC R52, c[0x0][0x3a0] ;  /* 0x0000e800ff347b82 */ /* 0x000f260000000800 */
[C---:B---3--:R-:W-:Y:S01]  /*a710*/  IMAD.WIDE R40, R2.reuse, 0x4, R150 ;  /* 0x0000000402287825 */ /* 0x048fe200078e0296 */
[----:B------:R3:W-:Y:S03]  /*a720*/  STL.64 [R1+0x758], R44 ;  /* 0x0007582c01007387 */ /* 0x0007e60000100a00 */
[C---:B-----5:R-:W-:Y:S01]  /*a730*/  IMAD.WIDE R34, R2.reuse, 0x4, R152 ;  /* 0x0000000402227825 */ /* 0x060fe200078e0298 */
[----:B------:R-:W5:Y:S01]  /*a740*/  LDC R150, c[0x0][0x3a0] ;  /* 0x0000e800ff967b82 */ /* 0x000f620000000800 */
[----:B------:R3:W-:Y:S04]  /*a750*/  LDGSTS.E [R82+0x24000], desc[UR16][R44.64], !P5 ;  /* 0x240000002c527fae */ /* 0x0007e8000e9a1010 */
[----:B------:R2:W-:Y:S01]  /*a760*/  STL.64 [R1+0x750], R40 ;  /* 0x0007502801007387 */ /* 0x0005e20000100a00 */
[----:B------:R-:W-:-:S02]  /*a770*/  IMAD.WIDE R240, R2, 0x4, R216 ;  /* 0x0000000402f07825 */ /* 0x000fc400078e02d8 */
[----:B------:R-:W1:Y:S01]  /*a780*/  LDC R152, c[0x0][0x3a0] ;  /* 0x0000e800ff987b82 */ /* 0x000e620000000800 */
[----:B------:R2:W-:Y:S01]  /*a790*/  LDGSTS.E [R82+0x24200], desc[UR16][R40.64], !P5 ;  /* 0x2420000028527fae */ /* 0x0005e2000e9a1010 */
[----:B------:R-:W-:Y:S01]  /*a7a0*/  ISETP.GE.U32.AND P5, PT, R93, 0x7ffffeec, PT ;  /* 0x7ffffeec5d00780c */ /* 0x000fe20003fa6070 */
[----:B------:R-:W-:Y:S02]  /*a7b0*/  VIADD R93, R133, 0xffffff69 ;  /* 0xffffff69855d7836 */ /* 0x000fe40000000000 */
[C---:B---3--:R-:W-:Y:S01]  /*a7c0*/  IMAD.WIDE R44, R2.reuse, 0x4, R156 ;  /* 0x00000004022c7825 */ /* 0x048fe200078e029c */
[----:B------:R3:W-:Y:S02]  /*a7d0*/  STL.64 [R1+0x748], R34 ;  /* 0x0007482201007387 */ /* 0x0007e40000100a00 */
[----:B------:R-:W1:Y:S02]  /*a7e0*/  LDC R133, c[0x0][0x3a0] ;  /* 0x0000e800ff857b82 */ /* 0x000e640000000800 */
[----:B------:R3:W-:Y:S01]  /*a7f0*/  LDGSTS.E [R82+0x24400], desc[UR16][R34.64], !P6 ;  /* 0x2440000022527fae */ /* 0x0007e2000f1a1010 */
[----:B--2---:R-:W-:-:S03]  /*a800*/  IMAD.WIDE R40, R2, 0x4, R158 ;  /* 0x0000000402287825 */ /* 0x004fc600078e029e */
[----:B------:R2:W-:Y:S02]  /*a810*/  STL.64 [R1+0x740], R16 ;  /* 0x0007401001007387 */ /* 0x0005e40000100a00 */
[----:B------:R-:W1:Y:S02]  /*a820*/  LDC R151, c[0x0][0x3a0] ;  /* 0x0000e800ff977b82 */ /* 0x000e640000000800 */
[----:B------:R2:W-:Y:S01]  /*a830*/  LDGSTS.E [R82+0x24600], desc[UR16][R16.64], !P6 ;  /* 0x2460000010527fae */ /* 0x0005e2000f1a1010 */
[----:B------:R-:W-:Y:S01]  /*a840*/  ISETP.GE.U32.AND P6, PT, R0, 0x7ffffeeb, PT ;  /* 0x7ffffeeb0000780c */ /* 0x000fe20003fc6070 */
[----:B---3--:R-:W-:Y:S01]  /*a850*/  IMAD.WIDE R34, R2, 0x4, R160 ;  /* 0x0000000402227825 */ /* 0x008fe200078e02a0 */
[----:B------:R-:W-:Y:S01]  /*a860*/  IADD3 R0, PT, PT, R148, -0x98, RZ ;  /* 0xffffff6894007810 */ /* 0x000fe20007ffe0ff */
[----:B------:R3:W-:Y:S02]  /*a870*/  LDGSTS.E [R82+0x24800], desc[UR16][R44.64], !P2 ;  /* 0x248000002c527fae */ /* 0x0007e4000d1a1010 */
[----:B------:R-:W1:Y:S02]  /*a880*/  LDC R148, c[0x0][0x3a0] ;  /* 0x0000e800ff947b82 */ /* 0x000e640000000800 */
[----:B------:R3:W-:Y:S01]  /*a890*/  LDGSTS.E [R82+0x24a00], desc[UR16][R40.64], !P2 ;  /* 0x24a0000028527fae */ /* 0x0007e2000d1a1010 */
[----:B--2---:R-:W-:Y:S01]  /*a8a0*/  IMAD.WIDE R16, R2, 0x4, R162 ;  /* 0x0000000402107825 */ /* 0x004fe200078e02a2 */
[----:B------:R-:W-:-:S02]  /*a8b0*/  ISETP.GE.U32.AND P2, PT, R93, 0x7ffffeea, PT ;  /* 0x7ffffeea5d00780c */ /* 0x000fc40003f46070 */
[----:B------:R2:W-:Y:S02]  /*a8c0*/  LDGSTS.E [R82+0x24c00], desc[UR16][R34.64], !P4 ;  /* 0x24c0000022527fae */ /* 0x0005e4000e1a1010 */
[----:B------:R-:W1:Y:S01]  /*a8d0*/  LDC R157, c[0x0][0x3a0] ;  /* 0x0000e800ff9d7b82 */ /* 0x000e620000000800 */
[----:B------:R-:W-:Y:S01]  /*a8e0*/  VIADD R93, R146, 0xffffff67 ;  /* 0xffffff67925d7836 */ /* 0x000fe20000000000 */
[----:B------:R2:W-:Y:S01]  /*a8f0*/  LDGSTS.E [R82+0x24e00], desc[UR16][R16.64], !P4 ;  /* 0x24e0000010527fae */ /* 0x0005e2000e1a1010 */
[----:B------:R-:W-:Y:S01]  /*a900*/  ISETP.GE.U32.AND P4, PT, R0, 0x7ffffee9, PT ;  /* 0x7ffffee90000780c */ /* 0x000fe20003f86070 */
[----:B------:R-:W-:Y:S02]  /*a910*/  VIADD R0, R149, 0xffffff66 ;  /* 0xffffff6695007836 */ /* 0x000fe40000000000 */
[----:B------:R3:W-:Y:S02]  /*a920*/  STL.64 [R1+0x738], R44 ;  /* 0x0007382c01007387 */ /* 0x0007e40000100a00 */
[----:B------:R-:W1:Y:S02]  /*a930*/  LDC R146, c[0x0][0x3a0] ;  /* 0x0000e800ff927b82 */ /* 0x000e640000000800 */
[----:B------:R2:W-:Y:S04]  /*a940*/  STL.64 [R1+0x730], R40 ;  /* 0x0007302801007387 */ /* 0x0005e80000100a00 */
[----:B------:R4:W-:Y:S02]  /*a950*/  STL.64 [R1+0x728], R34 ;  /* 0x0007282201007387 */ /* 0x0009e40000100a00 */
[----:B------:R-:W1:Y:S01]  /*a960*/  LDC R149, c[0x0][0x3a0] ;  /* 0x0000e800ff957b82 */ /* 0x000e620000000800 */
[C---:B---3--:R-:W-:Y:S01]  /*a970*/  IMAD.WIDE R44, R2.reuse, 0x4, R164 ;  /* 0x00000004022c7825 */ /* 0x048fe200078e02a4 */
[----:B------:R3:W-:Y:S03]  /*a980*/  STL.64 [R1+0x720], R16 ;  /* 0x0007201001007387 */ /* 0x0007e60000100a00 */
[C---:B--2---:R-:W-:Y:S01]  /*a990*/  IMAD.WIDE R40, R2.reuse, 0x4, R166 ;  /* 0x0000000402287825 */ /* 0x044fe200078e02a6 */
[----:B------:R2:W-:Y:S02]  /*a9a0*/  STL.64 [R1+0x718], R44 ;  /* 0x0007182c01007387 */ /* 0x0005e40000100a00 */
[----:B------:R-:W1:Y:S01]  /*a9b0*/  LDC R156, c[0x0][0x3a0] ;  /* 0x0000e800ff9c7b82 */ /* 0x000e620000000800 */
[C---:B----4-:R-:W-:Y:S01]  /*a9c0*/  IMAD.WIDE R34, R2.reuse, 0x4, R168 ;  /* 0x0000000402227825 */ /* 0x050fe200078e02a8 */
[----:B------:R2:W-:Y:S03]  /*a9d0*/  LDGSTS.E [R82+0x25000], desc[UR16][R44.64], !P5 ;  /* 0x250000002c527fae */ /* 0x0005e6000e9a1010 */
[C---:B---3--:R-:W-:Y:S01]  /*a9e0*/  IMAD.WIDE R16, R2.reuse, 0x4, R170 ;  /* 0x0000000402107825 */ /* 0x048fe200078e02aa */
[----:B------:R3:W-:Y:S02]  /*a9f0*/  STL.64 [R1+0x710], R40 ;  /* 0x0007102801007387 */ /* 0x0007e40000100a00 */
[----:B------:R-:W4:Y:S02]  /*aa00*/  LDC R167, c[0x0][0x3a0] ;  /* 0x0000e800ffa77b82 */ /* 0x000f240000000800 */
[----:B------:R3:W-:Y:S01]  /*aa10*/  LDGSTS.E [R82+0x25200], desc[UR16][R40.64], !P5 ;  /* 0x2520000028527fae */ /* 0x0007e2000e9a1010 */
[----:B------:R-:W-:Y:S01]  /*aa20*/  ISETP.GE.U32.AND P5, PT, R93, 0x7ffffee8, PT ;  /* 0x7ffffee85d00780c */ /* 0x000fe20003fa6070 */
[----:B--2---:R-:W-:-:S02]  /*aa30*/  IMAD.WIDE R44, R2, 0x4, R172 ;  /* 0x00000004022c7825 */ /* 0x004fc400078e02ac */
[----:B------:R2:W-:Y:S01]  /*aa40*/  STL.64 [R1+0x708], R34 ;  /* 0x0007082201007387 */ /* 0x0005e20000100a00 */
[----:B------:R-:W-:Y:S01]  /*aa50*/  IADD3 R93, PT, PT, R147, -0x9b, RZ ;  /* 0xffffff65935d7810 */ /* 0x000fe20007ffe0ff */
[----:B------:R-:W4:Y:S02]  /*aa60*/  LDC R172, c[0x0][0x3a0] ;  /* 0x0000e800ffac7b82 */ /* 0x000f240000000800 */
[----:B------:R2:W-:Y:S01]  /*aa70*/  LDGSTS.E [R82+0x25400], desc[UR16][R34.64], !P6 ;  /* 0x2540000022527fae */ /* 0x0005e2000f1a1010 */
[----:B---3--:R-:W-:-:S03]  /*aa80*/  IMAD.WIDE R40, R2, 0x4, R174 ;  /* 0x0000000402287825 */ /* 0x008fc600078e02ae */
[----:B------:R3:W-:Y:S02]  /*aa90*/  STL.64 [R1+0x700], R16 ;  /* 0x0007001001007387 */ /* 0x0007e40000100a00 */
[----:B------:R-:W4:Y:S02]  /*aaa0*/  LDC R147, c[0x0][0x3a0] ;  /* 0x0000e800ff937b82 */ /* 0x000f240000000800 */
[----:B------:R3:W-:Y:S01]  /*aab0*/  LDGSTS.E [R82+0x25600], desc[UR16][R16.64], !P6 ;  /* 0x2560000010527fae */ /* 0x0007e2000f1a1010 */
[----:B------:R-:W-:Y:S01]  /*aac0*/  ISETP.GE.U32.AND P6, PT, R0, 0x7ffffee7, PT ;  /* 0x7ffffee70000780c */ /* 0x000fe20003fc6070 */
[----:B--2---:R-:W-:Y:S02]  /*aad0*/  IMAD.WIDE R34, R2, 0x4, R176 ;  /* 0x0000000402227825 */ /* 0x004fe400078e02b0 */
[----:B------:R2:W-:Y:S02]  /*aae0*/  LDGSTS.E [R82+0x25800], desc[UR16][R44.64], !P2 ;  /* 0x258000002c527fae */ /* 0x0005e4000d1a1010 */
[----:B------:R-:W4:Y:S01]  /*aaf0*/  LDC R166, c[0x0][0x3a0] ;  /* 0x0000e800ffa67b82 */ /* 0x000f220000000800 */
[----:B-----5:R-:W-:Y:S01]  /*ab00*/  VIADD R0, R150, 0xffffff64 ;  /* 0xffffff6496007836 */ /* 0x020fe20000000000 */
[----:B------:R5:W-:Y:S01]  /*ab10*/  LDGSTS.E [R82+0x25a00], desc[UR16][R40.64], !P2 ;  /* 0x25a0000028527fae */ /* 0x000be2000d1a1010 */
[----:B---3--:R-:W-:Y:S01]  /*ab20*/  IMAD.WIDE R16, R2, 0x4, R178 ;  /* 0x0000000402107825 */ /* 0x008fe200078e02b2 */
[----:B------:R-:W-:-:S02]  /*ab30*/  ISETP.GE.U32.AND P2, PT, R93, 0x7ffffee6, PT ;  /* 0x7ffffee65d00780c */ /* 0x000fc40003f46070 */
[----:B------:R3:W-:Y:S02]  /*ab40*/  LDGSTS.E [R82+0x25c00], desc[UR16][R34.64], !P4 ;  /* 0x25c0000022527fae */ /* 0x0007e4000e1a1010 */
[----:B------:R-:W4:Y:S02]  /*ab50*/  LDC R150, c[0x0][0x3a0] ;  /* 0x0000e800ff967b82 */ /* 0x000f240000000800 */
[----:B------:R2:W-:Y:S01]  /*ab60*/  STL.64 [R1+0x6f8], R44 ;  /* 0x0006f82c01007387 */ /* 0x0005e20000100a00 */
[----:B-1----:R-:W-:-:S03]  /*ab70*/  VIADD R93, R133, 0xffffff63 ;  /* 0xffffff63855d7836 */ /* 0x002fc60000000000 */
[----:B------:R1:W-:Y:S01]  /*ab80*/  LDGSTS.E [R82+0x25e00], desc[UR16][R16.64], !P4 ;  /* 0x25e0000010527fae */ /* 0x0003e2000e1a1010 */
[----:B------:R-:W-:Y:S01]  /*ab90*/  ISETP.GE.U32.AND P4, PT, R0, 0x7ffffee5, PT ;  /* 0x7ffffee50000780c */ /* 0x000fe20003f86070 */
[----:B------:R-:W4:Y:S02]  /*aba0*/  LDC R133, c[0x0][0x3a0] ;  /* 0x0000e800ff857b82 */ /* 0x000f240000000800 */
[----:B------:R5:W-:Y:S01]  /*abb0*/  STL.64 [R1+0x6f0], R40 ;  /* 0x0006f02801007387 */ /* 0x000be20000100a00 */
[----:B--2---:R-:W-:-:S03]  /*abc0*/  IMAD.WIDE R44, R2, 0x4, R180 ;  /* 0x00000004022c7825 */ /* 0x004fc600078e02b4 */
[----:B------:R3:W-:Y:S01]  /*abd0*/  STL.64 [R1+0x6e8], R34 ;  /* 0x0006e82201007387 */ /* 0x0007e20000100a00 */
[----:B------:R-:W-:Y:S01]  /*abe0*/  IADD3 R0, PT, PT, R148, -0x9e, RZ ;  /* 0xffffff6294007810 */ /* 0x000fe20007ffe0ff */
[----:B------:R-:W2:Y:S02]  /*abf0*/  LDC R177, c[0x0][0x3a0] ;  /* 0x0000e800ffb17b82 */ /* 0x000ea40000000800 */
[----:B------:R1:W-:Y:S01]  /*ac00*/  STL.64 [R1+0x6e0], R16 ;  /* 0x0006e01001007387 */ /* 0x0003e20000100a00 */
[----:B-----5:R-:W-:-:S03]  /*ac10*/  IMAD.WIDE R40, R2, 0x4, R182 ;  /* 0x0000000402287825 */ /* 0x020fc600078e02b6 */
[----:B------:R5:W-:Y:S02]  /*ac20*/  STL.64 [R1+0x6d8], R44 ;  /* 0x0006d82c01007387 */ /* 0x000be40000100a00 */
[----:B------:R-:W2:Y:S01]  /*ac30*/  LDC R148, c[0x0][0x3a0] ;  /* 0x0000e800ff947b82 */ /* 0x000ea20000000800 */
[C---:B---3--:R-:W-:Y:S01]  /*ac40*/  IMAD.WIDE R34, R2.reuse, 0x4, R184 ;  /* 0x0000000402227825 */ /* 0x048fe200078e02b8 */
[----:B------:R5:W-:Y:S03]  /*ac50*/  LDGSTS.E [R82+0x26000], desc[UR16][R44.64], !P5 ;  /* 0x260000002c527fae */ /* 0x000be6000e9a1010 */
[----:B-1----:R-:W-:Y:S01]  /*ac60*/  IMAD.WIDE R16, R2, 0x4, R186 ;  /* 0x0000000402107825 */ /* 0x002fe200078e02ba */
[----:B------:R1:W-:Y:S02]  /*ac70*/  STL.64 [R1+0x6d0], R40 ;  /* 0x0006d02801007387 */ /* 0x0003e40000100a00 */
[----:B------:R-:W3:Y:S02]  /*ac80*/  LDC R176, c[0x0][0x3a0] ;  /* 0x0000e800ffb07b82 */ /* 0x000ee40000000800 */
[----:B------:R1:W-:Y:S01]  /*ac90*/  LDGSTS.E [R82+0x26200], desc[UR16][R40.64], !P5 ;  /* 0x2620000028527fae */ /* 0x0003e2000e9a1010 */
[----:B------:R-:W-:Y:S01]  /*aca0*/  ISETP.GE.U32.AND P5, PT, R93, 0x7ffffee4, PT ;  /* 0x7ffffee45d00780c */ /* 0x000fe20003fa6070 */
[----:B------:R-:W-:-:S02]  /*acb0*/  VIADD R93, R146, 0xffffff61 ;  /* 0xffffff61925d7836 */ /* 0x000fc40000000000 */
[C---:B-----5:R-:W-:Y:S01]  /*acc0*/  IMAD.WIDE R44, R2.reuse, 0x4, R188 ;  /* 0x00000004022c7825 */ /* 0x060fe200078e02bc */
[----:B------:R5:W-:Y:S01]  /*acd0*/  STL.64 [R1+0x6c8], R34 ;  /* 0x0006c82201007387 */ /* 0x000be20000100a00 */
[----:B------:R-:W2:Y:S03]  /*ace0*/  LDC R146, c[0x0][0x3a0] ;  /* 0x0000e800ff927b82 */ /* 0x000ea60000000800 */
[----:B------:R5:W-:Y:S01]  /*acf0*/  LDGSTS.E [R82+0x26400], desc[UR16][R34.64], !P6 ;  /* 0x2640000022527fae */ /* 0x000be2000f1a1010 */
[----:B-1----:R-:W-:-:S03]  /*ad00*/  IMAD.WIDE R40, R2, 0x4, R190 ;  /* 0x0000000402287825 */ /* 0x002fc600078e02be */
[----:B------:R1:W-:Y:S04]  /*ad10*/  STL.64 [R1+0x6c0], R16 ;  /* 0x0006c01001007387 */ /* 0x0003e80000100a00 */
[----:B------:R1:W-:Y:S01]  /*ad20*/  LDGSTS.E [R82+0x26600], desc[UR16][R16.64], !P6 ;  /* 0x2660000010527fae */ /* 0x0003e2000f1a1010 */
[----:B------:R-:W-:Y:S01]  /*ad30*/  ISETP.GE.U32.AND P6, PT, R0, 0x7ffffee3, PT ;  /* 0x7ffffee30000780c */ /* 0x000fe20003fc6070 */
[----:B------:R-:W-:Y:S02]  /*ad40*/  VIADD R0, R149, 0xffffff60 ;  /* 0xffffff6095007836 */ /* 0x000fe40000000000 */
[C---:B-----5:R-:W-:Y:S01]  /*ad50*/  IMAD.WIDE R34, R2.reuse, 0x4, R192 ;  /* 0x0000000402227825 */ /* 0x060fe200078e02c0 */
[----:B------:R5:W-:Y:S01]  /*ad60*/  LDGSTS.E [R82+0x26800], desc[UR16][R44.64], !P2 ;  /* 0x268000002c527fae */ /* 0x000be2000d1a1010 */
[----:B------:R-:W2:Y:S03]  /*ad70*/  LDC R149, c[0x0][0x3a0] ;  /* 0x0000e800ff957b82 */ /* 0x000ea60000000800 */
[----:B------:R3:W-:Y:S01]  /*ad80*/  LDGSTS.E [R82+0x26a00], desc[UR16][R40.64], !P2 ;  /* 0x26a0000028527fae */ /* 0x0007e2000d1a1010 */
[----:B-1----:R-:W-:Y:S01]  /*ad90*/  IMAD.WIDE R16, R2, 0x4, R194 ;  /* 0x0000000402107825 */ /* 0x002fe200078e02c2 */
[----:B------:R-:W-:-:S02]  /*ada0*/  ISETP.GE.U32.AND P2, PT, R93, 0x7ffffee2, PT ;  /* 0x7ffffee25d00780c */ /* 0x000fc40003f46070 */
[----:B------:R1:W-:Y:S01]  /*adb0*/  LDGSTS.E [R82+0x26c00], desc[UR16][R34.64], !P4 ;  /* 0x26c0000022527fae */ /* 0x0003e2000e1a1010 */
[----:B------:R-:W2:Y:S03]  /*adc0*/  LDC R194, c[0x0][0x3a0] ;  /* 0x0000e800ffc27b82 */ /* 0x000ea60000000800 */
[----:B------:R5:W-:Y:S04]  /*add0*/  STL.64 [R1+0x6b8], R44 ;  /* 0x0006b82c01007387 */ /* 0x000be80000100a00 */
[----:B------:R1:W-:Y:S01]  /*ade0*/  LDGSTS.E [R82+0x26e00], desc[UR16][R16.64], !P4 ;  /* 0x26e0000010527fae */ /* 0x0003e2000e1a1010 */
[----:B------:R-:W-:-:S03]  /*adf0*/  ISETP.GE.U32.AND P4, PT, R0, 0x7ffffee1, PT ;  /* 0x7ffffee10000780c */ /* 0x000fc60003f86070 */
[----:B------:R3:W-:Y:S01]  /*ae00*/  STL.64 [R1+0x6b0], R40 ;  /* 0x0006b02801007387 */ /* 0x0007e20000100a00 */
[----:B-----5:R-:W-:-:S03]  /*ae10*/  IMAD.WIDE R44, R2, 0x4, R196 ;  /* 0x00000004022c7825 */ /* 0x020fc600078e02c4 */
[----:B------:R1:W-:Y:S04]  /*ae20*/  STL.64 [R1+0x6a8], R34 ;  /* 0x0006a82201007387 */ /* 0x0003e80000100a00 */
[----:B------:R5:W-:Y:S01]  /*ae30*/  STL.64 [R1+0x6a0], R16 ;  /* 0x0006a01001007387 */ /* 0x000be20000100a00 */
[----:B---3--:R-:W-:-:S03]  /*ae40*/  IMAD.WIDE R40, R2, 0x4, R198 ;  /* 0x0000000402287825 */ /* 0x008fc600078e02c6 */
[----:B------:R3:W-:Y:S01]  /*ae50*/  STL.64 [R1+0x698], R44 ;  /* 0x0006982c01007387 */ /* 0x0007e20000100a00 */
[----:B-1----:R-:W-:-:S03]  /*ae60*/  IMAD.WIDE R34, R2, 0x4, R200 ;  /* 0x0000000402227825 */ /* 0x002fc600078e02c8 */
[----:B------:R3:W-:Y:S01]  /*ae70*/  LDGSTS.E [R82+0x27000], desc[UR16][R44.64], !P5 ;  /* 0x270000002c527fae */ /* 0x0007e2000e9a1010 */
[----:B----4-:R-:W-:Y:S01]  /*ae80*/  IADD3 R93, PT, PT, R147, -0xa1, RZ ;  /* 0xffffff5f935d7810 */ /* 0x010fe20007ffe0ff */
[----:B------:R-:W1:Y:S01]  /*ae90*/  LDC R201, c[0x0][0x3a0] ;  /* 0x0000e800ffc97b82 */ /* 0x000e620000000800 */
[C---:B-----5:R-:W-:Y:S01]  /*aea0*/  IMAD.WIDE R16, R2.reuse, 0x4, R202 ;  /* 0x0000000402107825 */ /* 0x060fe200078e02ca */
[----:B------:R4:W-:Y:S04]  /*aeb0*/  STL.64 [R1+0x690], R40 ;  /* 0x0006902801007387 */ /* 0x0009e80000100a00 */
[----:B------:R4:W-:Y:S02]  /*aec0*/  LDGSTS.E [R82+0x27200], desc[UR16][R40.64], !P5 ;  /* 0x2720000028527fae */ /* 0x0009e4000e9a1010 */
[----:B------:R-:W5:Y:S01]  /*aed0*/  LDC R147, c[0x0][0x3a0] ;  /* 0x0000e800ff937b82 */ /* 0x000f620000000800 */
[----:B---3--:R-:W-:Y:S01]  /*aee0*/  IMAD.WIDE R44, R2, 0x4, R204 ;  /* 0x00000004022c7825 */ /* 0x008fe200078e02cc */
[----:B------:R3:W-:Y:S04]  /*aef0*/  STL.64 [R1+0x688], R34 ;  /* 0x0006882201007387 */ /* 0x0007e80000100a00 */
[----:B------:R3:W-:Y:S01]  /*af00*/  LDGSTS.E [R82+0x27400], desc[UR16][R34.64], !P6 ;  /* 0x2740000022527fae */ /* 0x0007e2000f1a1010 */
[----:B------:R-:W-:Y:S01]  /*af10*/  VIADD R0, R150, 0xffffff5e ;  /* 0xffffff5e96007836 */ /* 0x000fe20000000000 */
[----:B------:R-:W1:Y:S01]  /*af20*/  LDC R200, c[0x0][0x3a0] ;  /* 0x0000e800ffc87b82 */ /* 0x000e620000000800 */
[C---:B----4-:R-:W-:Y:S01]  /*af30*/  IMAD.WIDE R40, R2.reuse, 0x4, R206 ;  /* 0x0000000402287825 */ /* 0x050fe200078e02ce */
[----:B------:R4:W-:Y:S04]  /*af40*/  STL.64 [R1+0x680], R16 ;  /* 0x0006801001007387 */ /* 0x0009e80000100a00 */
[----:B------:R4:W-:Y:S01]  /*af50*/  LDGSTS.E [R82+0x27600], desc[UR16][R16.64], !P6 ;  /* 0x2760000010527fae */ /* 0x0009e2000f1a1010 */
[----:B------:R-:W-:Y:S01]  /*af60*/  ISETP.GE.U32.AND P5, PT, R93, 0x7ffffee0, PT ;  /* 0x7ffffee05d00780c */ /* 0x000fe20003fa6070 */
[C---:B------:R-:W-:Y:S01]  /*af70*/  IMAD.WIDE R220, R2.reuse, 0x4, R220 ;  /* 0x0000000402dc7825 */ /* 0x040fe200078e02dc */
[----:B------:R-:W1:Y:S03]  /*af80*/  LDC R150, c[0x0][0x3a0] ;  /* 0x0000e800ff967b82 */ /* 0x000e660000000800 */
[C---:B---3--:R-:W-:Y:S01]  /*af90*/  IMAD.WIDE R34, R2.reuse, 0x4, R208 ;  /* 0x0000000402227825 */ /* 0x048fe200078e02d0 */
[----:B------:R-:W-:Y:S04]  /*afa0*/  STL.64 [R1+0x678], R44 ;  /* 0x0006782c01007387 */ /* 0x000fe80000100a00 */
[----:B------:R-:W-:Y:S01]  /*afb0*/  LDGSTS.E [R82+0x27800], desc[UR16][R44.64], !P2 ;  /* 0x278000002c527fae */ /* 0x000fe2000d1a1010 */
[----:B----4-:R-:W-:-:S03]  /*afc0*/  IMAD.WIDE R16, R2, 0x4, R210 ;  /* 0x0000000402107825 */ /* 0x010fc600078e02d2 */
[----:B------:R-:W-:Y:S04]  /*afd0*/  STL.64 [R1+0x670], R40 ;  /* 0x0006702801007387 */ /* 0x000fe80000100a00 */
[----:B------:R-:W-:Y:S04]  /*afe0*/  LDGSTS.E [R82+0x27a00], desc[UR16][R40.64], !P2 ;  /* 0x27a0000028527fae */ /* 0x000fe8000d1a1010 */
[----:B------:R-:W-:Y:S04]  /*aff0*/  STL.64 [R1+0x668], R34 ;  /* 0x0006682201007387 */ /* 0x000fe80000100a00 */
[----:B------:R-:W-:Y:S04]  /*b000*/  LDGSTS.E [R82+0x27c00], desc[UR16][R34.64], !P4 ;  /* 0x27c0000022527fae */ /* 0x000fe8000e1a1010 */
[----:B------:R3:W-:Y:S04]  /*b010*/  STL.64 [R1+0x30], R16 ;  /* 0x0000301001007387 */ /* 0x0007e80000100a00 */
[----:B------:R3:W-:Y:S02]  /*b020*/  LDGSTS.E [R82+0x27e00], desc[UR16][R16.64], !P4 ;  /* 0x27e0000010527fae */ /* 0x0007e4000e1a1010 */
[----:B---3--:R-:W-:-:S05]  /*b030*/  IMAD.WIDE R16, R2, 0x4, R212 ;  /* 0x0000000402107825 */ /* 0x008fca00078e02d4 */
[----:B------:R3:W-:Y:S04]  /*b040*/  STL.64 [R1+0x10], R16 ;  /* 0x0000101001007387 */ /* 0x0007e80000100a00 */
[----:B------:R-:W4:Y:S04]  /*b050*/  LDL.LU.64 R58, [R1+0xc8] ;  /* 0x0000c800013a7983 */ /* 0x000f280000300a00 */
[----:B------:R-:W5:Y:S04]  /*b060*/  LDL.LU.64 R44, [R1+0xd0] ;  /* 0x0000d000012c7983 */ /* 0x000f680000300a00 */
[----:B------:R-:W5:Y:S04]  /*b070*/  LDL.LU.64 R116, [R1+0xd8] ;  /* 0x0000d80001747983 */ /* 0x000f680000300a00 */
[----:B------:R-:W5:Y:S04]  /*b080*/  LDL.LU.64 R100, [R1+0xe0] ;  /* 0x0000e00001647983 */ /* 0x000f680000300a00 */
[----:B------:R1:W-:Y:S04]  /*b090*/  LDGSTS.E [R82+0x28000], desc[UR16][R16.64], !P5 ;  /* 0x2800000010527fae */ /* 0x0003e8000e9a1010 */
[----:B------:R-:W5:Y:S01]  /*b0a0*/  LDL.LU.64 R74, [R1+0xe8] ;  /* 0x0000e800014a7983 */ /* 0x000f620000300a00 */
[----:B------:R-:W-:-:S02]  /*b0b0*/  VIADD R93, R133, 0xffffff5d ;  /* 0xffffff5d855d7836 */ /* 0x000fc40000000000 */
[----:B------:R-:W1:Y:S01]  /*b0c0*/  LDC R133, c[0x0][0x3a0] ;  /* 0x0000e800ff857b82 */ /* 0x000e620000000800 */
[----:B------:R-:W-:Y:S01]  /*b0d0*/  ISETP.GE.U32.AND P6, PT, R0, 0x7ffffedf, PT ;  /* 0x7ffffedf0000780c */ /* 0x000fe20003fc6070 */
[----:B------:R-:W-:Y:S04]  /*b0e0*/  LDGSTS.E [R82+0x28200], desc[UR16][R248.64], !P5 ;  /* 0x28200000f8527fae */ /* 0x000fe8000e9a1010 */
[----:B---3--:R-:W3:Y:S04]  /*b0f0*/  LDL.LU.64 R16, [R1+0xf0] ;  /* 0x0000f00001107983 */ /* 0x008ee80000300a00 */
[----:B------:R-:W3:Y:S04]  /*b100*/  LDL.LU.64 R34, [R1+0xf8] ;  /* 0x0000f80001227983 */ /* 0x000ee80000300a00 */
[----:B------:R-:W3:Y:S01]  /*b110*/  LDL.LU.64 R62, [R1+0x100] ;  /* 0x00010000013e7983 */ /* 0x000ee20000300a00 */
[----:B------:R-:W-:Y:S01]  /*b120*/  ISETP.GE.U32.AND P2, PT, R93, 0x7ffffede, PT ;  /* 0x7ffffede5d00780c */ /* 0x000fe20003f46070 */
[----:B--2---:R-:W-:-:S02]  /*b130*/  VIADD R93, R146, 0xffffff5b ;  /* 0xffffff5b925d7836 */ /* 0x004fc40000000000 */
[----:B------:R-:W2:Y:S01]  /*b140*/  LDC R146, c[0x0][0x3a0] ;  /* 0x0000e800ff927b82 */ /* 0x000ea20000000800 */
[----:B------:R-:W-:Y:S01]  /*b150*/  IADD3 R0, PT, PT, R148, -0xa4, RZ ;  /* 0xffffff5c94007810 */ /* 0x000fe20007ffe0ff */
[----:B------:R-:W-:-:S04]  /*b160*/  IMAD.WIDE R222, R2, 0x4, R222 ;  /* 0x0000000402de7825 */ /* 0x000fc800078e02de */
[----:B----4-:R-:W-:-:S04]  /*b170*/  IMAD.WIDE R162, R2, 0x4, R58 ;  /* 0x0000000402a27825 */ /* 0x010fc800078e023a */
[----:B-----5:R-:W-:Y:S01]  /*b180*/  IMAD.WIDE R154, R2, 0x4, R44 ;  /* 0x00000004029a7825 */ /* 0x020fe200078e022c */
[----:B------:R-:W4:Y:S01]  /*b190*/  LDL.LU.64 R58, [R1+0x108] ;  /* 0x00010800013a7983 */ /* 0x000f220000300a00 */
[----:B------:R-:W-:Y:S01]  /*b1a0*/  ISETP.GE.U32.AND P5, PT, R93, 0x7ffffedc, PT ;  /* 0x7ffffedc5d00780c */ /* 0x000fe20003fa6070 */
[----:B------:R-:W5:Y:S02]  /*b1b0*/  LDC R148, c[0x0][0x3a0] ;  /* 0x0000e800ff947b82 */ /* 0x000f640000000800 */
[----:B------:R-:W4:Y:S01]  /*b1c0*/  LDL.LU.64 R44, [R1+0x110] ;  /* 0x00011000012c7983 */ /* 0x000f220000300a00 */
[----:B------:R-:W-:Y:S02]  /*b1d0*/  IADD3 R93, PT, PT, R147, -0xa7, RZ ;  /* 0xffffff59935d7810 */ /* 0x000fe40007ffe0ff */
[----:B------:R-:W-:Y:S01]  /*b1e0*/  ISETP.GE.U32.AND P4, PT, R0, 0x7ffffedd, PT ;  /* 0x7ffffedd0000780c */ /* 0x000fe20003f86070 */
[----:B------:R-:W-:Y:S01]  /*b1f0*/  VIADD R0, R149, 0xffffff5a ;  /* 0xffffff5a95007836 */ /* 0x000fe20000000000 */
[----:B------:R-:W-:Y:S01]  /*b200*/  LDGSTS.E [R82+0x28400], desc[UR16][R240.64], !P6 ;  /* 0x28400000f0527fae */ /* 0x000fe2000f1a1010 */
[----:B------:R-:W3:Y:S03]  /*b210*/  LDC R147, c[0x0][0x3a0] ;  /* 0x0000e800ff937b82 */ /* 0x000ee60000000800 */
[----:B------:R-:W-:Y:S01]  /*b220*/  LDGSTS.E [R82+0x28600], desc[UR16][R218.64], !P6 ;  /* 0x28600000da527fae */ /* 0x000fe2000f1a1010 */
[----:B------:R-:W-:Y:S01]  /*b230*/  ISETP.GE.U32.AND P6, PT, R0, 0x7ffffedb, PT ;  /* 0x7ffffedb0000780c */ /* 0x000fe20003fc6070 */
[----:B------:R-:W-:-:S02]  /*b240*/  IMAD.WIDE R224, R2, 0x4, R224 ;  /* 0x0000000402e07825 */ /* 0x000fc400078e02e0 */
[----:B------:R-:W-:Y:S01]  /*b250*/  LDGSTS.E [R82+0x28800], desc[UR16][R220.64], !P2 ;  /* 0x28800000dc527fae */ /* 0x000fe2000d1a1010 */
[----:B------:R-:W5:Y:S01]  /*b260*/  LDC R149, c[0x0][0x3a0] ;  /* 0x0000e800ff957b82 */ /* 0x000f620000000800 */
[C---:B------:R-:W-:Y:S02]  /*b270*/  IMAD.WIDE R226, R2.reuse, 0x4, R226 ;  /* 0x0000000402e27825 */ /* 0x040fe400078e02e2 */
[----:B------:R-:W-:Y:S01]  /*b280*/  LDGSTS.E [R82+0x28a00], desc[UR16][R222.64], !P2 ;  /* 0x28a00000de527fae */ /* 0x000fe2000d1a1010 */
[----:B------:R-:W-:Y:S01]  /*b290*/  ISETP.GE.U32.AND P2, PT, R93, 0x7ffffeda, PT ;  /* 0x7ffffeda5d00780c */ /* 0x000fe20003f46070 */
[C---:B------:R-:W-:Y:S02]  /*b2a0*/  IMAD.WIDE R228, R2.reuse, 0x4, R228 ;  /* 0x0000000402e47825 */ /* 0x040fe400078e02e4 */
[----:B------:R-:W-:Y:S02]  /*b2b0*/  LDGSTS.E [R82+0x28c00], desc[UR16][R224.64], !P4 ;  /* 0x28c00000e0527fae */ /* 0x000fe4000e1a1010 */
[----:B------:R-:W-:-:S02]  /*b2c0*/  IMAD.WIDE R230, R2, 0x4, R230 ;  /* 0x0000000402e67825 */ /* 0x000fc400078e02e6 */
[----:B------:R-:W-:Y:S02]  /*b2d0*/  LDGSTS.E [R82+0x28e00], desc[UR16][R226.64], !P4 ;  /* 0x28e00000e2527fae */ /* 0x000fe4000e1a1010 */
[----:B-1----:R-:W-:Y:S02]  /*b2e0*/  VIADD R93, R133, 0xffffff57 ;  /* 0xffffff57855d7836 */ /* 0x002fe40000000000 */
[C---:B------:R-:W-:Y:S01]  /*b2f0*/  IMAD.WIDE R232, R2.reuse, 0x4, R232 ;  /* 0x0000000402e87825 */ /* 0x040fe200078e02e8 */
[----:B------:R-:W-:Y:S01]  /*b300*/  LDGSTS.E [R82+0x29000], desc[UR16][R228.64], !P5 ;  /* 0x29000000e4527fae */ /* 0x000fe2000e9a1010 */
[----:B------:R-:W1:Y:S02]  /*b310*/  LDC R133, c[0x0][0x3a0] ;  /* 0x0000e800ff857b82 */ /* 0x000e640000000800 */
[----:B------:R-:W-:Y:S01]  /*b320*/  IMAD.WIDE R234, R2, 0x4, R234 ;  /* 0x0000000402ea7825 */ /* 0x000fe200078e02ea */
[----:B------:R-:W-:Y:S01]  /*b330*/  LDGSTS.E [R82+0x29200], desc[UR16][R230.64], !P5 ;  /* 0x29200000e6527fae */ /* 0x000fe2000e9a1010 */
[----:B------:R-:W-:-:S02]  /*b340*/  ISETP.GE.U32.AND P5, PT, R93, 0x7ffffed8, PT ;  /* 0x7ffffed85d00780c */ /* 0x000fc40003fa6070 */
[C---:B------:R-:W-:Y:S01]  /*b350*/  IMAD.WIDE R236, R2.reuse, 0x4, R236 ;  /* 0x0000000402ec7825 */ /* 0x040fe200078e02ec */
[----:B------:R-:W-:Y:S03]  /*b360*/  LDGSTS.E [R82+0x29400], desc[UR16][R232.64], !P6 ;  /* 0x29400000e8527fae */ /* 0x000fe6000f1a1010 */
[----:B------:R-:W-:Y:S01]  /*b370*/  IMAD.WIDE R238, R2, 0x4, R238 ;  /* 0x0000000402ee7825 */ /* 0x000fe200078e02ee */
[----:B------:R-:W-:Y:S03]  /*b380*/  LDGSTS.E [R82+0x29600], desc[UR16][R234.64], !P6 ;  /* 0x29600000ea527fae */ /* 0x000fe6000f1a1010 */
[----:B--2---:R-:W-:Y:S01]  /*b390*/  VIADD R93, R146, 0xffffff55 ;  /* 0xffffff55925d7836 */ /* 0x004fe20000000000 */
[----:B------:R-:W-:Y:S04]  /*b3a0*/  LDGSTS.E [R82+0x29800], desc[UR16][R236.64], !P2 ;  /* 0x29800000ec527fae */ /* 0x000fe8000d1a1010 */
[----:B------:R-:W-:Y:S01]  /*b3b0*/  LDGSTS.E [R82+0x29a00], desc[UR16][R238.64], !P2 ;  /* 0x29a00000ee527fae */ /* 0x000fe2000d1a1010 */
[----:B------:R-:W-:-:S02]  /*b3c0*/  ISETP.GE.U32.AND P2, PT, R93, 0x7ffffed6, PT ;  /* 0x7ffffed65d00780c */ /* 0x000fc40003f46070 */
[----:B---3--:R-:W-:Y:S01]  /*b3d0*/  IADD3 R93, PT, PT, R147, -0xad, RZ ;  /* 0xffffff53935d7810 */ /* 0x008fe20007ffe0ff */
[C---:B------:R-:W-:Y:S02]  /*b3e0*/  IMAD.WIDE R146, R2.reuse, 0x4, R116 ;  /* 0x0000000402927825 */ /* 0x040fe400078e0274 */
[----:B------:R-:W2:Y:S02]  /*b3f0*/  LDL.LU.64 R116, [R1+0x118] ;  /* 0x0001180001747983 */ /* 0x000ea40000300a00 */
[----:B------:R-:W-:Y:S02]  /*b400*/  IMAD.WIDE R186, R2, 0x4, R100 ;  /* 0x0000000402ba7825 */ /* 0x000fe400078e0264 */
[----:B------:R-:W3:Y:S02]  /*b410*/  LDL.LU.64 R100, [R1+0x120] ;  /* 0x0001200001647983 */ /* 0x000ee40000300a00 */
[----:B------:R-:W-:Y:S02]  /*b420*/  VIADD R0, R150, 0xffffff58 ;  /* 0xffffff5896007836 */ /* 0x000fe40000000000 */
[C---:B------:R-:W-:Y:S01]  /*b430*/  IMAD.WIDE R168, R2.reuse, 0x4, R74 ;  /* 0x0000000402a87825 */ /* 0x040fe200078e024a */
[----:B------:R-:W1:Y:S01]  /*b440*/  LDC R150, c[0x0][0x3a0] ;  /* 0x0000e800ff967b82 */ /* 0x000e620000000800 */
[----:B------:R-:W3:Y:S02]  /*b450*/  LDL.LU.64 R74, [R1+0x128] ;  /* 0x00012800014a7983 */ /* 0x000ee40000300a00 */
[----:B------:R-:W-:-:S02]  /*b460*/  IMAD.WIDE R158, R2, 0x4, R16 ;  /* 0x00000004029e7825 */ /* 0x000fc400078e0210 */
[----:B------:R-:W3:Y:S01]  /*b470*/  LDL.LU.64 R16, [R1+0x130] ;  /* 0x0001300001107983 */ /* 0x000ee20000300a00 */
[----:B------:R-:W-:Y:S02]  /*b480*/  ISETP.GE.U32.AND P4, PT, R0, 0x7ffffed9, PT ;  /* 0x7ffffed90000780c */ /* 0x000fe40003f86070 */
[----:B-----5:R-:W-:Y:S01]  /*b490*/  IADD3 R0, PT, PT, R148, -0xaa, RZ ;  /* 0xffffff5694007810 */ /* 0x020fe20007ffe0ff */
[----:B------:R-:W-:Y:S02]  /*b4a0*/  IMAD.WIDE R160, R2, 0x4, R34 ;  /* 0x0000000402a07825 */ /* 0x000fe400078e0222 */
[----:B------:R-:W5:Y:S01]  /*b4b0*/  LDL.LU.64 R34, [R1+0x138] ;  /* 0x0001380001227983 */ /* 0x000f620000300a00 */
[----:B------:R-:W-:Y:S01]  /*b4c0*/  ISETP.GE.U32.AND P6, PT, R0, 0x7ffffed7, PT ;  /* 0x7ffffed70000780c */ /* 0x000fe20003fc6070 */
[----:B------:R-:W-:Y:S02]  /*b4d0*/  VIADD R0, R149, 0xffffff54 ;  /* 0xffffff5495007836 */ /* 0x000fe40000000000 */
[----:B------:R-:W-:-:S02]  /*b4e0*/  IMAD.WIDE R148, R2, 0x4, R62 ;  /* 0x0000000402947825 */ /* 0x000fc400078e023e */
[----:B------:R-:W5:Y:S04]  /*b4f0*/  LDL.LU.64 R62, [R1+0x140] ;  /* 0x00014000013e7983 */ /* 0x000f680000300a00 */
[----:B------:R-:W-:Y:S04]  /*b500*/  LDGSTS.E [R82+0x29c00], desc[UR16][R162.64], !P4 ;  /* 0x29c00000a2527fae */ /* 0x000fe8000e1a1010 */
[----:B------:R-:W-:Y:S01]  /*b510*/  LDGSTS.E [R82+0x29e00], desc[UR16][R154.64], !P4 ;  /* 0x29e000009a527fae */ /* 0x000fe2000e1a1010 */
[----:B----4-:R-:W-:-:S03]  /*b520*/  IMAD.WIDE R164, R2, 0x4, R58 ;  /* 0x0000000402a47825 */ /* 0x010fc600078e023a */
[----:B------:R-:W-:Y:S01]  /*b530*/  LDGSTS.E [R82+0x2a000], desc[UR16][R146.64], !P5 ;  /* 0x2a00000092527fae */ /* 0x000fe2000e9a1010 */
[----:B------:R-:W-:-:S03]  /*b540*/  IMAD.WIDE R174, R2, 0x4, R44 ;  /* 0x0000000402ae7825 */ /* 0x000fc600078e022c */
[----:B------:R-:W4:Y:S04]  /*b550*/  LDL.LU.64 R58, [R1+0x148] ;  /* 0x00014800013a7983 */ /* 0x000f280000300a00 */
[----:B------:R-:W4:Y:S01]  /*b560*/  LDL.LU.64 R44, [R1+0x150] ;  /* 0x00015000012c7983 */ /* 0x000f220000300a00 */
[----:B------:R-:W-:Y:S01]  /*b570*/  ISETP.GE.U32.AND P4, PT, R0, 0x7ffffed5, PT ;  /* 0x7ffffed50000780c */ /* 0x000fe20003f86070 */
[----:B------:R-:W-:Y:S02]  /*b580*/  VIADD R0, R152, 0xffffff52 ;  /* 0xffffff5298007836 */ /* 0x000fe40000000000 */
[----:B------:R-:W-:Y:S01]  /*b590*/  LDGSTS.E [R82+0x2a200], desc[UR16][R186.64], !P5 ;  /* 0x2a200000ba527fae */ /* 0x000fe2000e9a1010 */
[----:B------:R-:W-:Y:S01]  /*b5a0*/  ISETP.GE.U32.AND P5, PT, R93, 0x7ffffed4, PT ;  /* 0x7ffffed45d00780c */ /* 0x000fe20003fa6070 */
[----:B-1----:R-:W-:-:S02]  /*b5b0*/  VIADD R93, R133, 0xffffff51 ;  /* 0xffffff51855d7836 */ /* 0x002fc40000000000 */
[----:B------:R-:W-:Y:S01]  /*b5c0*/  LDGSTS.E [R82+0x2a400], desc[UR16][R168.64], !P6 ;  /* 0x2a400000a8527fae */ /* 0x000fe2000f1a1010 */
[----:B------:R-:W1:Y:S03]  /*b5d0*/  LDC R133, c[0x0][0x3a0] ;  /* 0x0000e800ff857b82 */ /* 0x000e660000000800 */
[----:B------:R-:W-:Y:S01]  /*b5e0*/  LDGSTS.E [R82+0x2a600], desc[UR16][R158.64], !P6 ;  /* 0x2a6000009e527fae */ /* 0x000fe2000f1a1010 */
[----:B------:R-:W-:-:S03]  /*b5f0*/  ISETP.GE.U32.AND P6, PT, R0, 0x7ffffed3, PT ;  /* 0x7ffffed30000780c */ /* 0x000fc60003fc6070 */
[----:B------:R-:W-:Y:S01]  /*b600*/  LDGSTS.E [R82+0x2a800], desc[UR16][R160.64], !P2 ;  /* 0x2a800000a0527fae */ /* 0x000fe2000d1a1010 */
[----:B------:R-:W-:-:S03]  /*b610*/  IADD3 R0, PT, PT, R151, -0xb0, RZ ;  /* 0xffffff5097007810 */ /* 0x000fc60007ffe0ff */
[----:B------:R-:W-:Y:S01]  /*b620*/  LDGSTS.E [R82+0x2aa00], desc[UR16][R148.64], !P2 ;  /* 0x2aa0000094527fae */ /* 0x000fe2000d1a1010 */
[----:B------:R-:W-:Y:S01]  /*b630*/  ISETP.GE.U32.AND P2, PT, R93, 0x7ffffed2, PT ;  /* 0x7ffffed25d00780c */ /* 0x000fe20003f46070 */
[----:B------:R-:W-:Y:S02]  /*b640*/  VIADD R93, R150, 0xffffff4f ;  /* 0xffffff4f965d7836 */ /* 0x000fe40000000000 */
[----:B------:R-:W-:Y:S04]  /*b650*/  LDGSTS.E [R82+0x2ac00], desc[UR16][R164.64], !P4 ;  /* 0x2ac00000a4527fae */ /* 0x000fe8000e1a1010 */
[----:B------:R-:W-:Y:S01]  /*b660*/  LDGSTS.E [R82+0x2ae00], desc[UR16][R174.64], !P4 ;  /* 0x2ae00000ae527fae */ /* 0x000fe2000e1a1010 */
[----:B------:R-:W-:Y:S01]  /*b670*/  ISETP.GE.U32.AND P4, PT, R0, 0x7ffffed1, PT ;  /* 0x7ffffed10000780c */ /* 0x000fe20003f86070 */
[----:B------:R-:W-:-:S02]  /*b680*/  VIADD R0, R157, 0xffffff4e ;  /* 0xffffff4e9d007836 */ /* 0x000fc40000000000 */
[C---:B--2---:R-:W-:Y:S02]  /*b690*/  IMAD.WIDE R152, R2.reuse, 0x4, R116 ;  /* 0x0000000402987825 */ /* 0x044fe400078e0274 */
[----:B------:R-:W2:Y:S02]  /*b6a0*/  LDL.LU.64 R116, [R1+0x158] ;  /* 0x0001580001747983 */ /* 0x000ea40000300a00 */
[C---:B---3--:R-:W-:Y:S02]  /*b6b0*/  IMAD.WIDE R150, R2.reuse, 0x4, R100 ;  /* 0x0000000402967825 */ /* 0x048fe400078e0264 */
[----:B------:R-:W3:Y:S02]  /*b6c0*/  LDL.LU.64 R100, [R1+0x160] ;  /* 0x0001600001647983 */ /* 0x000ee40000300a00 */
[C---:B------:R-:W-:Y:S02]  /*b6d0*/  IMAD.WIDE R170, R2.reuse, 0x4, R74 ;  /* 0x0000000402aa7825 */ /* 0x040fe400078e024a */
[----:B------:R-:W-:Y:S02]  /*b6e0*/  LDGSTS.E [R82+0x2b000], desc[UR16][R152.64], !P5 ;  /* 0x2b00000098527fae */ /* 0x000fe4000e9a1010 */
[----:B------:R-:W-:-:S02]  /*b6f0*/  IMAD.WIDE R184, R2, 0x4, R16 ;  /* 0x0000000402b87825 */ /* 0x000fc400078e0210 */
[----:B------:R-:W3:Y:S04]  /*b700*/  LDL.LU.64 R74, [R1+0x168] ;  /* 0x00016800014a7983 */ /* 0x000ee80000300a00 */
[----:B------:R-:W3:Y:S04]  /*b710*/  LDL.LU.64 R16, [R1+0x170] ;  /* 0x0001700001107983 */ /* 0x000ee80000300a00 */
[----:B------:R-:W-:Y:S01]  /*b720*/  LDGSTS.E [R82+0x2b200], desc[UR16][R150.64], !P5 ;  /* 0x2b20000096527fae */ /* 0x000fe2000e9a1010 */
[----:B------:R-:W-:Y:S02]  /*b730*/  ISETP.GE.U32.AND P5, PT, R93, 0x7ffffed0, PT ;  /* 0x7ffffed05d00780c */ /* 0x000fe40003fa6070 */
[----:B------:R-:W-:Y:S01]  /*b740*/  IADD3 R93, PT, PT, R156, -0xb3, RZ ;  /* 0xffffff4d9c5d7810 */ /* 0x000fe20007ffe0ff */
[C---:B-----5:R-:W-:Y:S01]  /*b750*/  IMAD.WIDE R156, R2.reuse, 0x4, R34 ;  /* 0x00000004029c7825 */ /* 0x060fe200078e0222 */
[----:B------:R-:W-:Y:S03]  /*b760*/  LDGSTS.E [R82+0x2b400], desc[UR16][R170.64], !P6 ;  /* 0x2b400000aa527fae */ /* 0x000fe6000f1a1010 */
[C---:B------:R-:W-:Y:S01]  /*b770*/  IMAD.WIDE R178, R2.reuse, 0x4, R62 ;  /* 0x0000000402b27825 */ /* 0x040fe200078e023e */
[----:B------:R-:W5:Y:S04]  /*b780*/  LDL.LU.64 R34, [R1+0x178] ;  /* 0x0001780001227983 */ /* 0x000f680000300a00 */
[----:B------:R-:W5:Y:S04]  /*b790*/  LDL.LU.64 R62, [R1+0x180] ;  /* 0x00018000013e7983 */ /* 0x000f680000300a00 */
[----:B------:R-:W-:Y:S01]  /*b7a0*/  LDGSTS.E [R82+0x2b600], desc[UR16][R184.64], !P6 ;  /* 0x2b600000b8527fae */ /* 0x000fe2000f1a1010 */
[----:B----4-:R-:W-:-:S04]  /*b7b0*/  IMAD.WIDE R190, R2, 0x4, R58 ;  /* 0x0000000402be7825 */ /* 0x010fc800078e023a */
[----:B------:R-:W-:Y:S01]  /*b7c0*/  IMAD.WIDE R182, R2, 0x4, R44 ;  /* 0x0000000402b67825 */ /* 0x000fe200078e022c */
[----:B------:R-:W4:Y:S04]  /*b7d0*/  LDL.LU.64 R58, [R1+0x188] ;  /* 0x00018800013a7983 */ /* 0x000f280000300a00 */
[----:B------:R-:W4:Y:S01]  /*b7e0*/  LDL.LU.64 R44, [R1+0x190] ;  /* 0x00019000012c7983 */ /* 0x000f220000300a00 */
[----:B------:R-:W-:Y:S01]  /*b7f0*/  ISETP.GE.U32.AND P6, PT, R0, 0x7ffffecf, PT ;  /* 0x7ffffecf0000780c */ /* 0x000fe20003fc6070 */
[----:B------:R-:W-:Y:S02]  /*b800*/  VIADD R0, R172, 0xffffff4c ;  /* 0xffffff4cac007836 */ /* 0x000fe40000000000 */
[----:B------:R-:W-:Y:S04]  /*b810*/  LDGSTS.E [R82+0x2b800], desc[UR16][R156.64], !P2 ;  /* 0x2b8000009c527fae */ /* 0x000fe8000d1a1010 */
[----:B------:R-:W-:Y:S01]  /*b820*/  LDGSTS.E [R82+0x2ba00], desc[UR16][R178.64], !P2 ;  /* 0x2ba00000b2527fae */ /* 0x000fe2000d1a1010 */
[----:B------:R-:W-:Y:S01]  /*b830*/  ISETP.GE.U32.AND P2, PT, R93, 0x7ffffece, PT ;  /* 0x7ffffece5d00780c */ /* 0x000fe20003f46070 */
[----:B-1----:R-:W-:-:S02]  /*b840*/  VIADD R93, R133, 0xffffff4b ;  /* 0xffffff4b855d7836 */ /* 0x002fc40000000000 */
[----:B------:R-:W-:Y:S01]  /*b850*/  LDGSTS.E [R82+0x2bc00], desc[UR16][R190.64], !P4 ;  /* 0x2bc00000be527fae */ /* 0x000fe2000e1a1010 */
[----:B------:R-:W1:Y:S03]  /*b860*/  LDC R133, c[0x0][0x3a0] ;  /* 0x0000e800ff857b82 */ /* 0x000e660000000800 */
[----:B------:R-:W-:Y:S01]  /*b870*/  LDGSTS.E [R82+0x2be00], desc[UR16][R182.64], !P4 ;  /* 0x2be00000b6527fae */ /* 0x000fe2000e1a1010 */
[----:B------:R-:W-:Y:S02]  /*b880*/  ISETP.GE.U32.AND P4, PT, R0, 0x7ffffecd, PT ;  /* 0x7ffffecd0000780c */ /* 0x000fe40003f86070 */
[----:B------:R-:W-:Y:S01]  /*b890*/  IADD3 R0, PT, PT, R167, -0xb6, RZ ;  /* 0xffffff4aa7007810 */ /* 0x000fe20007ffe0ff */
[C---:B--2---:R-:W-:Y:S02]  /*b8a0*/  IMAD.WIDE R192, R2.reuse, 0x4, R116 ;  /* 0x0000000402c07825 */ /* 0x044fe400078e0274 */
[----:B------:R-:W2:Y:S02]  /*b8b0*/  LDL.LU.64 R116, [R1+0x198] ;  /* 0x0001980001747983 */ /* 0x000ea40000300a00 */
[----:B---3--:R-:W-:-:S02]  /*b8c0*/  IMAD.WIDE R172, R2, 0x4, R100 ;  /* 0x0000000402ac7825 */ /* 0x008fc400078e0264 */
[----:B------:R-:W3:Y:S04]  /*b8d0*/  LDL.LU.64 R100, [R1+0x1a0] ;  /* 0x0001a00001647983 */ /* 0x000ee80000300a00 */
[----:B------:R-:W-:Y:S01]  /*b8e0*/  LDGSTS.E [R82+0x2c000], desc[UR16][R192.64], !P5 ;  /* 0x2c000000c0527fae */ /* 0x000fe2000e9a1010 */
[----:B------:R-:W-:-:S03]  /*b8f0*/  IMAD.WIDE R188, R2, 0x4, R74 ;  /* 0x0000000402bc7825 */ /* 0x000fc600078e024a */
[----:B------:R-:W-:Y:S01]  /*b900*/  LDGSTS.E [R82+0x2c200], desc[UR16][R172.64], !P5 ;  /* 0x2c200000ac527fae */ /* 0x000fe2000e9a1010 */
[----:B------:R-:W-:-:S03]  /*b910*/  IMAD.WIDE R214, R2, 0x4, R16 ;  /* 0x0000000402d67825 */ /* 0x000fc600078e0210 */
[----:B------:R-:W3:Y:S04]  /*b920*/  LDL.LU.64 R74, [R1+0x1a8] ;  /* 0x0001a800014a7983 */ /* 0x000ee80000300a00 */
[----:B------:R-:W3:Y:S01]  /*b930*/  LDL.LU.64 R16, [R1+0x1b0] ;  /* 0x0001b00001107983 */ /* 0x000ee20000300a00 */
[----:B------:R-:W-:Y:S01]  /*b940*/  ISETP.GE.U32.AND P5, PT, R93, 0x7ffffecc, PT ;  /* 0x7ffffecc5d00780c */ /* 0x000fe20003fa6070 */
[----:B------:R-:W-:Y:S02]  /*b950*/  VIADD R93, R166, 0xffffff49 ;  /* 0xffffff49a65d7836 */ /* 0x000fe40000000000 */
[----:B------:R-:W3:Y:S01]  /*b960*/  LDL.LU.64 R40, [R1+0x1b8] ;  /* 0x0001b80001287983 */ /* 0x000ee20000300a00 */
[----:B-----5:R-:W-:-:S03]  /*b970*/  IMAD.WIDE R180, R2, 0x4, R34 ;  /* 0x0000000402b47825 */ /* 0x020fc600078e0222 */
[----:B------:R-:W-:Y:S01]  /*b980*/  LDGSTS.E [R82+0x2c400], desc[UR16][R188.64], !P6 ;  /* 0x2c400000bc527fae */ /* 0x000fe2000f1a1010 */
[----:B------:R-:W5:Y:S01]  /*b990*/  LDC R34, c[0x0][0x3a0] ;  /* 0x0000e800ff227b82 */ /* 0x000f620000000800 */
[C---:B------:R-:W-:Y:S02]  /*b9a0*/  IMAD.WIDE R166, R2.reuse, 0x4, R62 ;  /* 0x0000000402a67825 */ /* 0x040fe400078e023e */
[----:B------:R-:W-:Y:S04]  /*b9b0*/  LDGSTS.E [R82+0x2c600], desc[UR16][R214.64], !P6 ;  /* 0x2c600000d6527fae */ /* 0x000fe8000f1a1010 */
[----:B------:R-:W5:Y:S01]  /*b9c0*/  LDL.LU.64 R62, [R1+0x1c0] ;  /* 0x0001c000013e7983 */ /* 0x000f620000300a00 */
        /* <DEDUP_REMOVED lines=8> */
[----:B------:R-:W-:Y:S02]  /*ba50*/  ISETP.GE.U32.AND P2, PT, R93, 0x7ffffeca, PT ;  /* 0x7ffffeca5d00780c */ /* 0x000fe40003f46070 */
[----:B------:R-:W-:Y:S01]  /*ba60*/  IADD3 R93, PT, PT, R176, -0xb9, RZ ;  /* 0xffffff47b05d7810 */ /* 0x000fe20007ffe0ff */
[----:B------:R-:W-:Y:S04]  /*ba70*/  LDGSTS.E [R82+0x2cc00], desc[UR16][R210.64], !P4 ;  /* 0x2cc00000d2527fae */ /* 0x000fe8000e1a1010 */
[----:B------:R-:W-:Y:S01]  /*ba80*/  LDGSTS.E [R82+0x2ce00], desc[UR16][R198.64], !P4 ;  /* 0x2ce00000c6527fae */ /* 0x000fe2000e1a1010 */
[----:B--2---:R-:W-:-:S03]  /*ba90*/  IMAD.WIDE R176, R2, 0x4, R116 ;  /* 0x0000000402b07825 */ /* 0x004fc600078e0274 */
[----:B------:R-:W2:Y:S01]  /*baa0*/  LDL.LU.64 R116, [R1+0x1d8] ;  /* 0x0001d80001747983 */ /* 0x000ea20000300a00 */
[----:B---3--:R-:W-:-:S03]  /*bab0*/  IMAD.WIDE R208, R2, 0x4, R100 ;  /* 0x0000000402d07825 */ /* 0x008fc600078e0264 */
[----:B------:R-:W3:Y:S01]  /*bac0*/  LDL.LU.64 R100, [R1+0x1e0] ;  /* 0x0001e00001647983 */ /* 0x000ee20000300a00 */
[----:B------:R-:W-:-:S04]  /*bad0*/  IMAD.WIDE R204, R2, 0x4, R74 ;  /* 0x0000000402cc7825 */ /* 0x000fc800078e024a */
[C---:B------:R-:W-:Y:S01]  /*bae0*/  IMAD.WIDE R202, R2.reuse, 0x4, R16 ;  /* 0x0000000402ca7825 */ /* 0x040fe200078e0210 */
[----:B------:R-:W2:Y:S04]  /*baf0*/  LDL.LU.64 R74, [R1+0x1e8] ;  /* 0x0001e800014a7983 */ /* 0x000ea80000300a00 */
[----:B------:R-:W2:Y:S04]  /*bb00*/  LDL.LU.64 R16, [R1+0x1f0] ;  /* 0x0001f00001107983 */ /* 0x000ea80000300a00 */
[----:B------:R-:W2:Y:S01]  /*bb10*/  LDL.LU.64 R94, [R1+0x1f8] ;  /* 0x0001f800015e7983 */ /* 0x000ea20000300a00 */
[----:B-----5:R-:W-:-:S04]  /*bb20*/  IMAD.WIDE R196, R2, 0x4, R62 ;  /* 0x0000000402c47825 */ /* 0x020fc800078e023e */
[C---:B----4-:R-:W-:Y:S01]  /*bb30*/  IMAD.WIDE R206, R2.reuse, 0x4, R58 ;  /* 0x0000000402ce7825 */ /* 0x050fe200078e023a */
[----:B------:R-:W4:Y:S03]  /*bb40*/  LDL.LU.64 R62, [R1+0x200] ;  /* 0x00020000013e7983 */ /* 0x000f260000300a00 */
[----:B------:R-:W-:Y:S01]  /*bb50*/  IMAD.WIDE R212, R2, 0x4, R44 ;  /* 0x0000000402d47825 */ /* 0x000fe200078e022c */
[----:B------:R-:W5:Y:S04]  /*bb60*/  LDL.LU.64 R58, [R1+0x208] ;  /* 0x00020800013a7983 */ /* 0x000f680000300a00 */
[----:B------:R-:W5:Y:S01]  /*bb70*/  LDL.LU.64 R44, [R1+0x210] ;  /* 0x00021000012c7983 */ /* 0x000f620000300a00 */
[----:B------:R-:W-:Y:S01]  /*bb80*/  ISETP.GE.U32.AND P4, PT, R0, 0x7ffffec9, PT ;  /* 0x7ffffec90000780c */ /* 0x000fe20003f86070 */
[----:B------:R-:W-:-:S02]  /*bb90*/  VIADD R0, R194, 0xffffff46 ;  /* 0xffffff46c2007836 */ /* 0x000fc40000000000 */
[----:B------:R-:W-:Y:S01]  /*bba0*/  LDGSTS.E [R82+0x2d000], desc[UR16][R176.64], !P5 ;  /* 0x2d000000b0527fae */ /* 0x000fe2000e9a1010 */
[----:B------:R-:W-:Y:S02]  /*bbb0*/  IMAD.WIDE R194, R2, 0x4, R40 ;  /* 0x0000000402c27825 */ /* 0x000fe400078e0228 */
[----:B------:R-:W2:Y:S01]  /*bbc0*/  LDC R40, c[0x0][0x3a0] ;  /* 0x0000e800ff287b82 */ /* 0x000ea20000000800 */
[----:B------:R-:W-:Y:S01]  /*bbd0*/  LDGSTS.E [R82+0x2d200], desc[UR16][R208.64], !P5 ;  /* 0x2d200000d0527fae */ /* 0x000fe2000e9a1010 */
[----:B------:R-:W-:Y:S01]  /*bbe0*/  ISETP.GE.U32.AND P5, PT, R93, 0x7ffffec8, PT ;  /* 0x7ffffec85d00780c */ /* 0x000fe20003fa6070 */
[----:B-1----:R-:W-:Y:S02]  /*bbf0*/  VIADD R93, R133, 0xffffff45 ;  /* 0xffffff45855d7836 */ /* 0x002fe40000000000 */
[----:B------:R-:W-:Y:S03]  /*bc00*/  LDGSTS.E [R82+0x2d400], desc[UR16][R204.64], !P6 ;  /* 0x2d400000cc527fae */ /* 0x000fe6000f1a1010 */
[----:B------:R-:W1:Y:S01]  /*bc10*/  LDC R133, c[0x0][0x3a0] ;  /* 0x0000e800ff857b82 */ /* 0x000e620000000800 */
[----:B------:R-:W-:Y:S01]  /*bc20*/  LDGSTS.E [R82+0x2d600], desc[UR16][R202.64], !P6 ;  /* 0x2d600000ca527fae */ /* 0x000fe2000f1a1010 */
[----:B------:R-:W-:-:S02]  /*bc30*/  ISETP.GE.U32.AND P6, PT, R0, 0x7ffffec7, PT ;  /* 0x7ffffec70000780c */ /* 0x000fc40003fc6070 */
[----:B------:R-:W-:Y:S01]  /*bc40*/  IADD3 R0, PT, PT, R201, -0xbc, RZ ;  /* 0xffffff44c9007810 */ /* 0x000fe20007ffe0ff */
[----:B------:R-:W-:Y:S03]  /*bc50*/  LDGSTS.E [R82+0x2d800], desc[UR16][R194.64], !P2 ;  /* 0x2d800000c2527fae */ /* 0x000fe6000d1a1010 */
[----:B------:R-:W1:Y:S01]  /*bc60*/  LDC R41, c[0x0][0x3a0] ;  /* 0x0000e800ff297b82 */ /* 0x000e620000000800 */
[----:B------:R-:W-:Y:S01]  /*bc70*/  LDGSTS.E [R82+0x2da00], desc[UR16][R196.64], !P2 ;  /* 0x2da00000c4527fae */ /* 0x000fe2000d1a1010 */
[----:B------:R-:W-:Y:S01]  /*bc80*/  ISETP.GE.U32.AND P2, PT, R93, 0x7ffffec6, PT ;  /* 0x7ffffec65d00780c */ /* 0x000fe20003f46070 */
[----:B------:R-:W-:Y:S02]  /*bc90*/  VIADD R93, R200, 0xffffff43 ;  /* 0xffffff43c85d7836 */ /* 0x000fe40000000000 */
[----:B------:R-:W-:Y:S04]  /*bca0*/  LDGSTS.E [R82+0x2dc00], desc[UR16][R206.64], !P4 ;  /* 0x2dc00000ce527fae */ /* 0x000fe8000e1a1010 */
[----:B------:R-:W-:Y:S01]  /*bcb0*/  LDGSTS.E [R82+0x2de00], desc[UR16][R212.64], !P4 ;  /* 0x2de00000d4527fae */ /* 0x000fe2000e1a1010 */
[----:B------:R-:W-:Y:S01]  /*bcc0*/  ISETP.GE.U32.AND P4, PT, R0, 0x7ffffec5, PT ;  /* 0x7ffffec50000780c */ /* 0x000fe20003f86070 */
[----:B------:R-:W-:-:S02]  /*bcd0*/  VIADD R0, R242, 0xffffff42 ;  /* 0xffffff42f2007836 */ /* 0x000fc40000000000 */
[C---:B---3--:R-:W-:Y:S02]  /*bce0*/  IMAD.WIDE R216, R2.reuse, 0x4, R100 ;  /* 0x0000000402d87825 */ /* 0x048fe400078e0264 */
[----:B------:R-:W3:Y:S02]  /*bcf0*/  LDL.LU.64 R100, [R1+0x218] ;  /* 0x0002180001647983 */ /* 0x000ee40000300a00 */
[----:B--2---:R-:W-:-:S05]  /*bd00*/  IMAD.WIDE R200, R2, 0x4, R116 ;  /* 0x0000000402c87825 */ /* 0x004fca00078e0274 */
[----:B------:R-:W-:Y:S04]  /*bd10*/  LDGSTS.E [R82+0x2e000], desc[UR16][R200.64], !P5 ;  /* 0x2e000000c8527fae */ /* 0x000fe8000e9a1010 */
[----:B------:R-:W-:Y:S01]  /*bd20*/  LDGSTS.E [R82+0x2e200], desc[UR16][R216.64], !P5 ;  /* 0x2e200000d8527fae */ /* 0x000fe2000e9a1010 */
[----:B------:R-:W-:-:S03]  /*bd30*/  IMAD.WIDE R244, R2, 0x4, R16 ;  /* 0x0000000402f47825 */ /* 0x000fc600078e0210 */
[----:B------:R-:W2:Y:S01]  /*bd40*/  LDL.LU.64 R16, [R1+0x220] ;  /* 0x0002200001107983 */ /* 0x000ea20000300a00 */
[----:B------:R-:W-:-:S03]  /*bd50*/  IMAD.WIDE R242, R2, 0x4, R74 ;  /* 0x0000000402f27825 */ /* 0x000fc600078e024a */
[----:B------:R-:W2:Y:S04]  /*bd60*/  LDL.LU.64 R116, [R1+0x228] ;  /* 0x0002280001747983 */ /* 0x000ea80000300a00 */
[----:B------:R-:W2:Y:S01]  /*bd70*/  LDL.LU.64 R74, [R1+0x230] ;  /* 0x00023000014a7983 */ /* 0x000ea20000300a00 */
[----:B------:R-:W-:Y:S02]  /*bd80*/  ISETP.GE.U32.AND P5, PT, R93, 0x7ffffec4, PT ;  /* 0x7ffffec45d00780c */ /* 0x000fe40003fa6070 */
[----:B------:R-:W-:Y:S01]  /*bd90*/  IADD3 R93, PT, PT, R246, -0xbf, RZ ;  /* 0xffffff41f65d7810 */ /* 0x000fe20007ffe0ff */
[----:B------:R-:W-:Y:S01]  /*bda0*/  IMAD.WIDE R246, R2, 0x4, R94 ;  /* 0x0000000402f67825 */ /* 0x000fe200078e025e */
[----:B------:R-:W-:Y:S04]  /*bdb0*/  LDGSTS.E [R82+0x2e400], desc[UR16][R242.64], !P6 ;  /* 0x2e400000f2527fae */ /* 0x000fe8000f1a1010 */
[----:B------:R-:W-:Y:S01]  /*bdc0*/  LDGSTS.E [R82+0x2e600], desc[UR16][R244.64], !P6 ;  /* 0x2e600000f4527fae */ /* 0x000fe2000f1a1010 */
[----:B------:R-:W-:Y:S01]  /*bdd0*/  ISETP.GE.U32.AND P6, PT, R0, 0x7ffffec3, PT ;  /* 0x7ffffec30000780c */ /* 0x000fe20003fc6070 */
[----:B------:R-:W-:-:S02]  /*bde0*/  VIADD R0, R34, 0xffffff40 ;  /* 0xffffff4022007836 */ /* 0x000fc40000000000 */
[----:B------:R-:W-:Y:S01]  /*bdf0*/  LDGSTS.E [R82+0x2e800], desc[UR16][R246.64], !P2 ;  /* 0x2e800000f6527fae */ /* 0x000fe2000d1a1010 */
[----:B----4-:R-:W-:-:S03]  /*be00*/  IMAD.WIDE R250, R2, 0x4, R62 ;  /* 0x0000000402fa7825 */ /* 0x010fc600078e023e */
[----:B------:R-:W4:Y:S01]  /*be10*/  LDL.LU.64 R62, [R1+0x238] ;  /* 0x00023800013e7983 */ /* 0x000f220000300a00 */
[----:B-----5:R-:W-:-:S03]  /*be20*/  IMAD.WIDE R110, R2, 0x4, R58 ;  /* 0x00000004026e7825 */ /* 0x020fc600078e023a */
[----:B------:R-:W5:Y:S01]  /*be30*/  LDL.LU.64 R58, [R1+0x240] ;  /* 0x00024000013a7983 */ /* 0x000f620000300a00 */
[----:B------:R-:W-:-:S03]  /*be40*/  IMAD.WIDE R94, R2, 0x4, R44 ;  /* 0x00000004025e7825 */ /* 0x000fc600078e022c */
[----:B------:R1:W-:Y:S04]  /*be50*/  STL.64 [R1], R110 ;  /* 0x0000006e01007387 */ /* 0x0003e80000100a00 */
[----:B------:R-:W5:Y:S04]  /*be60*/  LDL.LU.64 R34, [R1+0x248] ;  /* 0x0002480001227983 */ /* 0x000f680000300a00 */
[----:B------:R1:W-:Y:S04]  /*be70*/  STL.64 [R1+0x8], R94 ;  /* 0x0000085e01007387 */ /* 0x0003e80000100a00 */
[----:B------:R-:W5:Y:S04]  /*be80*/  LDL.LU.64 R44, [R1+0x250] ;  /* 0x00025000012c7983 */ /* 0x000f680000300a00 */
[----:B------:R-:W-:Y:S04]  /*be90*/  LDGSTS.E [R82+0x2ea00], desc[UR16][R250.64], !P2 ;  /* 0x2ea00000fa527fae */ /* 0x000fe8000d1a1010 */
[----:B------:R2:W-:Y:S04]  /*bea0*/  LDGSTS.E [R82+0x2ec00], desc[UR16][R110.64], !P4 ;  /* 0x2ec000006e527fae */ /* 0x0005e8000e1a1010 */
[----:B------:R2:W-:Y:S01]  /*beb0*/  LDGSTS.E [R82+0x2ee00], desc[UR16][R94.64], !P4 ;  /* 0x2ee000005e527fae */ /* 0x0005e2000e1a1010 */
[----:B------:R-:W-:Y:S01]  /*bec0*/  ISETP.GE.U32.AND P2, PT, R93, 0x7ffffec2, PT ;  /* 0x7ffffec25d00780c */ /* 0x000fe20003f46070 */
[----:B-1----:R-:W-:-:S02]  /*bed0*/  VIADD R93, R133, 0xffffff3f ;  /* 0xffffff3f855d7836 */ /* 0x002fc40000000000 */
[----:B---3--:R-:W-:-:S04]  /*bee0*/  IMAD.WIDE R100, R2, 0x4, R100 ;  /* 0x0000000402647825 */ /* 0x008fc800078e0264 */
[C---:B--2---:R-:W-:Y:S01]  /*bef0*/  IMAD.WIDE R16, R2.reuse, 0x4, R16 ;  /* 0x0000000402107825 */ /* 0x044fe200078e0210 */
[----:B------:R1:W-:Y:S03]  /*bf00*/  STL.64 [R1+0x18], R100 ;  /* 0x0000186401007387 */ /* 0x0003e60000100a00 */
[C---:B------:R-:W-:Y:S01]  /*bf10*/  IMAD.WIDE R110, R2.reuse, 0x4, R116 ;  /* 0x00000004026e7825 */ /* 0x040fe200078e0274 */
[----:B------:R2:W-:Y:S03]  /*bf20*/  STL.64 [R1+0x20], R16 ;  /* 0x0000201001007387 */ /* 0x0005e60000100a00 */
[C---:B------:R-:W-:Y:S01]  /*bf30*/  IMAD.WIDE R94, R2.reuse, 0x4, R74 ;  /* 0x00000004025e7825 */ /* 0x040fe200078e024a */
[----:B------:R-:W3:Y:S03]  /*bf40*/  LDL.LU.64 R116, [R1+0x258] ;  /* 0x0002580001747983 */ /* 0x000ee60000300a00 */
[C---:B----4-:R-:W-:Y:S01]  /*bf50*/  IMAD.WIDE R62, R2.reuse, 0x4, R62 ;  /* 0x00000004023e7825 */ /* 0x050fe200078e023e */
[----:B------:R-:W4:Y:S03]  /*bf60*/  LDL.LU.64 R74, [R1+0x260] ;  /* 0x00026000014a7983 */ /* 0x000f260000300a00 */
[----:B-----5:R-:W-:Y:S01]  /*bf70*/  IMAD.WIDE R58, R2, 0x4, R58 ;  /* 0x00000004023a7825 */ /* 0x020fe200078e023a */
[----:B------:R-:W-:Y:S01]  /*bf80*/  STL.64 [R1+0x28], R110 ;  /* 0x0000286e01007387 */ /* 0x000fe20000100a00 */
[----:B------:R-:W-:Y:S01]  /*bf90*/  ISETP.GE.U32.AND P4, PT, R0, 0x7ffffec1, PT ;  /* 0x7ffffec10000780c */ /* 0x000fe20003f86070 */
[----:B------:R-:W5:Y:S02]  /*bfa0*/  LDC R133, c[0x0][0x3a0] ;  /* 0x0000e800ff857b82 */ /* 0x000f640000000800 */
[----:B------:R-:W-:Y:S04]  /*bfb0*/  LDGSTS.E [R82+0x2f000], desc[UR16][R100.64], !P5 ;  /* 0x2f00000064527fae */ /* 0x000fe8000e9a1010 */
[----:B------:R2:W-:Y:S04]  /*bfc0*/  STL.64 [R1+0x38], R94 ;  /* 0x0000385e01007387 */ /* 0x0005e80000100a00 */
[----:B------:R-:W-:Y:S04]  /*bfd0*/  LDGSTS.E [R82+0x2f200], desc[UR16][R16.64], !P5 ;  /* 0x2f20000010527fae */ /* 0x000fe8000e9a1010 */
[----:B-1----:R-:W5:Y:S01]  /*bfe0*/  LDL.LU.64 R100, [R1+0x268] ;  /* 0x0002680001647983 */ /* 0x002f620000300a00 */
[----:B------:R-:W-:Y:S01]  /*bff0*/  ISETP.GE.U32.AND P5, PT, R93, 0x7ffffec0, PT ;  /* 0x7ffffec05d00780c */ /* 0x000fe20003fa6070 */
[----:B------:R-:W-:-:S02]  /*c000*/  VIADD R93, R68, 0xffffff3d ;  /* 0xffffff3d445d7836 */ /* 0x000fc40000000000 */
[----:B------:R-:W-:Y:S04]  /*c010*/  LDGSTS.E [R82+0x2f400], desc[UR16][R110.64], !P6 ;  /* 0x2f4000006e527fae */ /* 0x000fe8000f1a1010 */
[----:B--2---:R-:W2:Y:S01]  /*c020*/  LDL.LU.64 R16, [R1+0x270] ;  /* 0x0002700001107983 */ /* 0x004ea20000300a00 */
[----:B------:R-:W-:-:S03]  /*c030*/  IMAD.WIDE R68, R2, 0x4, R44 ;  /* 0x0000000402447825 */ /* 0x000fc600078e022c */
[----:B------:R1:W-:Y:S04]  /*c040*/  LDGSTS.E [R82+0x2f600], desc[UR16][R94.64], !P6 ;  /* 0x2f6000005e527fae */ /* 0x0003e8000f1a1010 */
[----:B------:R1:W-:Y:S04]  /*c050*/  STL.64 [R1+0x40], R62 ;  /* 0x0000403e01007387 */ /* 0x0003e80000100a00 */
[----:B------:R3:W-:Y:S01]  /*c060*/  STL.64 [R1+0x48], R58 ;  /* 0x0000483a01007387 */ /* 0x0007e20000100a00 */
[----:B-1----:R-:W-:-:S03]  /*c070*/  IMAD.WIDE R94, R2, 0x4, R34 ;  /* 0x00000004025e7825 */ /* 0x002fc600078e0222 */
[----:B------:R-:W-:Y:S04]  /*c080*/  LDGSTS.E [R82+0x2f800], desc[UR16][R62.64], !P2 ;  /* 0x2f8000003e527fae */ /* 0x000fe8000d1a1010 */
[----:B------:R-:W2:Y:S04]  /*c090*/  LDL.LU.64 R34, [R1+0x278] ;  /* 0x0002780001227983 */ /* 0x000ea80000300a00 */
[----:B------:R-:W2:Y:S04]  /*c0a0*/  LDL.LU.64 R44, [R1+0x280] ;  /* 0x00028000012c7983 */ /* 0x000ea80000300a00 */
[----:B------:R-:W-:Y:S04]  /*c0b0*/  STL.64 [R1+0x58], R94 ;  /* 0x0000585e01007387 */ /* 0x000fe80000100a00 */
[----:B------:R1:W-:Y:S04]  /*c0c0*/  STL.64 [R1+0x60], R68 ;  /* 0x0000604401007387 */ /* 0x0003e80000100a00 */
[----:B------:R-:W2:Y:S04]  /*c0d0*/  LDL.LU.64 R62, [R1+0x288] ;  /* 0x00028800013e7983 */ /* 0x000ea80000300a00 */
[----:B------:R-:W-:Y:S01]  /*c0e0*/  LDGSTS.E [R82+0x2fa00], desc[UR16][R58.64], !P2 ;  /* 0x2fa000003a527fae */ /* 0x000fe2000d1a1010 */
[----:B------:R-:W-:-:S03]  /*c0f0*/  IADD3 R0, PT, PT, R40, -0xc2, RZ ;  /* 0xffffff3e28007810 */ /* 0x000fc60007ffe0ff */
[----:B---3--:R-:W3:Y:S01]  /*c100*/  LDL.LU.64 R58, [R1+0x290] ;  /* 0x00029000013a7983 */ /* 0x008ee20000300a00 */
[----:B------:R-:W-:Y:S01]  /*c110*/  IMAD.WIDE R116, R2, 0x4, R116 ;  /* 0x0000000402747825 */ /* 0x000fe200078e0274 */
[----:B------:R-:W-:Y:S01]  /*c120*/  ISETP.GE.U32.AND P6, PT, R0, 0x7ffffebf, PT ;  /* 0x7ffffebf0000780c */ /* 0x000fe20003fc6070 */
[----:B------:R-:W1:Y:S01]  /*c130*/  LDC R40, c[0x0][0x3a0] ;  /* 0x0000e800ff287b82 */ /* 0x000e620000000800 */
[----:B------:R-:W-:Y:S04]  /*c140*/  LDGSTS.E [R82+0x2fc00], desc[UR16][R94.64], !P4 ;  /* 0x2fc000005e527fae */ /* 0x000fe8000e1a1010 */
[----:B------:R1:W-:Y:S01]  /*c150*/  STL.64 [R1+0x68], R116 ;  /* 0x0000687401007387 */ /* 0x0003e20000100a00 */
[----:B------:R-:W-:-:S03]  /*c160*/  ISETP.GE.U32.AND P2, PT, R93, 0x7ffffebe, PT ;  /* 0x7ffffebe5d00780c */ /* 0x000fc60003f46070 */
[----:B------:R1:W-:Y:S04]  /*c170*/  LDGSTS.E [R82+0x2fe00], desc[UR16][R68.64], !P4 ;  /* 0x2fe0000044527fae */ /* 0x0003e8000e1a1010 */
[----:B------:R-:W-:Y:S01]  /*c180*/  LDGSTS.E [R82+0x30000], desc[UR16][R116.64], !P5 ;  /* 0x3000000074527fae */ /* 0x000fe2000e9a1010 */
[C---:B----4-:R-:W-:Y:S01]  /*c190*/  IMAD.WIDE R74, R2.reuse, 0x4, R74 ;  /* 0x00000004024a7825 */ /* 0x050fe200078e024a */
[----:B-1----:R-:W1:Y:S04]  /*c1a0*/  LDC R68, c[0x0][0x3a0] ;  /* 0x0000e800ff447b82 */ /* 0x002e680000000800 */
[----:B------:R4:W-:Y:S04]  /*c1b0*/  STL.64 [R1+0x78], R74 ;  /* 0x0000784a01007387 */ /* 0x0009e80000100a00 */
[----:B------:R-:W-:Y:S01]  /*c1c0*/  LDGSTS.E [R82+0x30200], desc[UR16][R74.64], !P5 ;  /* 0x302000004a527fae */ /* 0x000fe2000e9a1010 */
[----:B-----5:R-:W-:-:S03]  /*c1d0*/  IMAD.WIDE R110, R2, 0x4, R100 ;  /* 0x00000004026e7825 */ /* 0x020fc600078e0264 */
[----:B------:R-:W5:Y:S04]  /*c1e0*/  LDL.LU.64 R100, [R1+0x298] ;  /* 0x0002980001647983 */ /* 0x000f680000300a00 */
[----:B------:R1:W-:Y:S01]  /*c1f0*/  LDGSTS.E [R82+0x30400], desc[UR16][R110.64], !P6 ;  /* 0x304000006e527fae */ /* 0x0003e2000f1a1010 */
[----:B--2---:R-:W-:-:S03]  /*c200*/  IMAD.WIDE R94, R2, 0x4, R16 ;  /* 0x00000004025e7825 */ /* 0x004fc600078e0210 */
[----:B------:R-:W2:Y:S04]  /*c210*/  LDL.LU.64 R16, [R1+0x2a0] ;  /* 0x0002a00001107983 */ /* 0x000ea80000300a00 */
[----:B------:R1:W-:Y:S04]  /*c220*/  STL.64 [R1+0x80], R110 ;  /* 0x0000806e01007387 */ /* 0x0003e80000100a00 */
[----:B------:R3:W-:Y:S04]  /*c230*/  STL.64 [R1+0x88], R94 ;  /* 0x0000885e01007387 */ /* 0x0007e80000100a00 */
[----:B------:R-:W2:Y:S04]  /*c240*/  LDL.LU.64 R116, [R1+0x2a8] ;  /* 0x0002a80001747983 */ /* 0x000ea80000300a00 */
[----:B----4-:R-:W4:Y:S01]  /*c250*/  LDL.LU.64 R74, [R1+0x2b0] ;  /* 0x0002b000014a7983 */ /* 0x010f220000300a00 */
[----:B------:R-:W-:-:S03]  /*c260*/  IMAD.WIDE R34, R2, 0x4, R34 ;  /* 0x0000000402227825 */ /* 0x000fc600078e0222 */
[----:B------:R3:W-:Y:S01]  /*c270*/  LDGSTS.E [R82+0x30600], desc[UR16][R94.64], !P6 ;  /* 0x306000005e527fae */ /* 0x0007e2000f1a1010 */
[----:B------:R-:W-:-:S03]  /*c280*/  IMAD.WIDE R44, R2, 0x4, R44 ;  /* 0x00000004022c7825 */ /* 0x000fc600078e022c */
[----:B------:R3:W-:Y:S04]  /*c290*/  STL.64 [R1+0x98], R34 ;  /* 0x0000982201007387 */ /* 0x0007e80000100a00 */
[----:B------:R3:W-:Y:S04]  /*c2a0*/  STL.64 [R1+0xa0], R44 ;  /* 0x0000a02c01007387 */ /* 0x0007e80000100a00 */
[----:B------:R-:W-:Y:S01]  /*c2b0*/  LDGSTS.E [R82+0x30800], desc[UR16][R34.64], !P2 ;  /* 0x3080000022527fae */ /* 0x000fe2000d1a1010 */
[----:B-1----:R-:W-:-:S03]  /*c2c0*/  IMAD.WIDE R110, R2, 0x4, R62 ;  /* 0x00000004026e7825 */ /* 0x002fc600078e023e */
[----:B------:R-:W-:Y:S04]  /*c2d0*/  LDGSTS.E [R82+0x30a00], desc[UR16][R44.64], !P2 ;  /* 0x30a000002c527fae */ /* 0x000fe8000d1a1010 */
[----:B------:R-:W4:Y:S01]  /*c2e0*/  LDL.LU.64 R62, [R1+0x2b8] ;  /* 0x0002b800013e7983 */ /* 0x000f220000300a00 */
[----:B---3--:R-:W-:-:S03]  /*c2f0*/  IMAD.WIDE R94, R2, 0x4, R58 ;  /* 0x00000004025e7825 */ /* 0x008fc600078e023a */
[----:B------:R-:W3:Y:S04]  /*c300*/  LDL.LU.64 R58, [R1+0x2c0] ;  /* 0x0002c000013a7983 */ /* 0x000ee80000300a00 */
[----:B------:R-:W-:Y:S04]  /*c310*/  STL.64 [R1+0xa8], R110 ;  /* 0x0000a86e01007387 */ /* 0x000fe80000100a00 */
[----:B------:R1:W-:Y:S04]  /*c320*/  STL.64 [R1+0xb8], R94 ;  /* 0x0000b85e01007387 */ /* 0x0003e80000100a00 */
[----:B------:R-:W3:Y:S04]  /*c330*/  LDL.LU.64 R34, [R1+0x2c8] ;  /* 0x0002c80001227983 */ /* 0x000ee80000300a00 */
[----:B------:R-:W3:Y:S01]  /*c340*/  LDL.LU.64 R44, [R1+0x2d0] ;  /* 0x0002d000012c7983 */ /* 0x000ee20000300a00 */
[----:B------:R-:W-:Y:S01]  /*c350*/  VIADD R0, R53, 0xffffff3c ;  /* 0xffffff3c35007836 */ /* 0x000fe20000000000 */
[----:B------:R-:W-:Y:S01]  /*c360*/  IADD3 R93, PT, PT, R52, -0xc5, RZ ;  /* 0xffffff3b345d7810 */ /* 0x000fe20007ffe0ff */
[----:B------:R-:W1:Y:S03]  /*c370*/  LDC R53, c[0x0][0x3a0] ;  /* 0x0000e800ff357b82 */ /* 0x000e660000000800 */
[----:B------:R-:W-:-:S02]  /*c380*/  ISETP.GE.U32.AND P4, PT, R0, 0x7ffffebd, PT ;  /* 0x7ffffebd0000780c */ /* 0x000fc40003f86070 */
[----:B------:R-:W-:Y:S01]  /*c390*/  ISETP.GE.U32.AND P5, PT, R93, 0x7ffffebc, PT ;  /* 0x7ffffebc5d00780c */ /* 0x000fe20003fa6070 */
[----:B------:R-:W-:Y:S02]  /*c3a0*/  VIADD R93, R133, 0xffffff39 ;  /* 0xffffff39855d7836 */ /* 0x000fe40000000000 */
[----:B------:R-:W-:Y:S01]  /*c3b0*/  VIADD R0, R41, 0xffffff3a ;  /* 0xffffff3a29007836 */ /* 0x000fe20000000000 */
[----:B------:R-:W1:Y:S02]  /*c3c0*/  LDC R52, c[0x0][0x3a0] ;  /* 0x0000e800ff347b82 */ /* 0x000e640000000800 */
[----:B------:R-:W-:Y:S01]  /*c3d0*/  ISETP.GE.U32.AND P2, PT, R93, 0x7ffffeba, PT ;  /* 0x7ffffeba5d00780c */ /* 0x000fe20003f46070 */
[----:B------:R-:W-:Y:S01]  /*c3e0*/  VIADD R93, R68, 0xffffff37 ;  /* 0xffffff37445d7836 */ /* 0x000fe20000000000 */
[----:B------:R-:W-:-:S03]  /*c3f0*/  ISETP.GE.U32.AND P6, PT, R0, 0x7ffffebb, PT ;  /* 0x7ffffebb0000780c */ /* 0x000fc60003fc6070 */
[----:B------:R-:W-:Y:S01]  /*c400*/  LDGSTS.E [R82+0x30c00], desc[UR16][R110.64], !P4 ;  /* 0x30c000006e527fae */ /* 0x000fe2000e1a1010 */
[----:B------:R-:W1:Y:S03]  /*c410*/  LDC R133, c[0x0][0x3a0] ;  /* 0x0000e800ff857b82 */ /* 0x000e660000000800 */
[----:B------:R1:W-:Y:S05]  /*c420*/  LDGSTS.E [R82+0x30e00], desc[UR16][R94.64], !P4 ;  /* 0x30e000005e527fae */ /* 0x0003ea000e1a1010 */
[----:B------:R-:W1:Y:S01]  /*c430*/  LDC R41, c[0x0][0x3a0] ;  /* 0x0000e800ff297b82 */ /* 0x000e620000000800 */
[----:B-----5:R-:W-:-:S04]  /*c440*/  IMAD.WIDE R100, R2, 0x4, R100 ;  /* 0x0000000402647825 */ /* 0x020fc800078e0264 */
[C---:B--2---:R-:W-:Y:S01]  /*c450*/  IMAD.WIDE R16, R2.reuse, 0x4, R16 ;  /* 0x0000000402107825 */ /* 0x044fe200078e0210 */
[----:B------:R2:W-:Y:S04]  /*c460*/  STL.64 [R1+0xc0], R100 ;  /* 0x0000c06401007387 */ /* 0x0005e80000100a00 */
[----:B------:R5:W-:Y:S04]  /*c470*/  STL.64 [R1+0xc8], R16 ;  /* 0x0000c81001007387 */ /* 0x000be80000100a00 */
[----:B------:R-:W-:Y:S01]  /*c480*/  LDGSTS.E [R82+0x31000], desc[UR16][R100.64], !P5 ;  /* 0x3100000064527fae */ /* 0x000fe2000e9a1010 */
[----:B-1----:R-:W-:-:S03]  /*c490*/  IMAD.WIDE R94, R2, 0x4, R116 ;  /* 0x00000004025e7825 */ /* 0x002fc600078e0274 */
[----:B------:R-:W-:Y:S01]  /*c4a0*/  LDGSTS.E [R82+0x31200], desc[UR16][R16.64], !P5 ;  /* 0x3120000010527fae */ /* 0x000fe2000e9a1010 */
[----:B----4-:R-:W-:-:S03]  /*c4b0*/  IMAD.WIDE R68, R2, 0x4, R74 ;  /* 0x0000000402447825 */ /* 0x010fc600078e024a */
[----:B------:R-:W4:Y:S04]  /*c4c0*/  LDL.LU.64 R116, [R1+0x2d8] ;  /* 0x0002d80001747983 */ /* 0x000f280000300a00 */
[----:B------:R-:W4:Y:S04]  /*c4d0*/  LDL.LU.64 R74, [R1+0x2e0] ;  /* 0x0002e000014a7983 */ /* 0x000f280000300a00 */
[----:B------:R-:W-:Y:S04]  /*c4e0*/  STL.64 [R1+0xd8], R94 ;  /* 0x0000d85e01007387 */ /* 0x000fe80000100a00 */
[----:B------:R1:W-:Y:S04]  /*c4f0*/  STL.64 [R1+0xe0], R68 ;  /* 0x0000e04401007387 */ /* 0x0003e80000100a00 */
[----:B--2---:R-:W2:Y:S04]  /*c500*/  LDL.LU.64 R100, [R1+0x2e8] ;  /* 0x0002e80001647983 */ /* 0x004ea80000300a00 */
[----:B-----5:R-:W5:Y:S01]  /*c510*/  LDL.LU.64 R16, [R1+0x2f0] ;  /* 0x0002f00001107983 */ /* 0x020f620000300a00 */
[----:B------:R-:W-:-:S03]  /*c520*/  IMAD.WIDE R62, R2, 0x4, R62 ;  /* 0x00000004023e7825 */ /* 0x000fc600078e023e */
[----:B------:R-:W-:Y:S04]  /*c530*/  LDGSTS.E [R82+0x31400], desc[UR16][R94.64], !P6 ;  /* 0x314000005e527fae */ /* 0x000fe8000f1a1010 */
[----:B------:R1:W-:Y:S04]  /*c540*/  STL.64 [R1+0xe8], R62 ;  /* 0x0000e83e01007387 */ /* 0x0003e80000100a00 */
[----:B------:R1:W-:Y:S01]  /*c550*/  LDGSTS.E [R82+0x31600], desc[UR16][R68.64], !P6 ;  /* 0x3160000044527fae */ /* 0x0003e2000f1a1010 */
[----:B---3--:R-:W-:-:S03]  /*c560*/  IMAD.WIDE R58, R2, 0x4, R58 ;  /* 0x00000004023a7825 */ /* 0x008fc600078e023a */
[----:B------:R-:W-:Y:S04]  /*c570*/  LDGSTS.E [R82+0x31800], desc[UR16][R62.64], !P2 ;  /* 0x318000003e527fae */ /* 0x000fe8000d1a1010 */
[----:B------:R3:W-:Y:S01]  /*c580*/  STL.64 [R1+0xf8], R58 ;  /* 0x0000f83a01007387 */ /* 0x0007e20000100a00 */
[----:B------:R-:W-:Y:S01]  /*c590*/  IADD3 R0, PT, PT, R40, -0xc8, RZ ;  /* 0xffffff3828007810 */ /* 0x000fe20007ffe0ff */
[----:B-1----:R-:W1:Y:S02]  /*c5a0*/  LDC R68, c[0x0][0x3a0] ;  /* 0x0000e800ff447b82 */ /* 0x002e640000000800 */
[----:B------:R-:W-:Y:S01]  /*c5b0*/  LDGSTS.E [R82+0x31a00], desc[UR16][R58.64], !P2 ;  /* 0x31a000003a527fae */ /* 0x000fe2000d1a1010 */
[----:B------:R-:W-:-:S03]  /*c5c0*/  IMAD.WIDE R110, R2, 0x4, R34 ;  /* 0x00000004026e7825 */ /* 0x000fc600078e0222 */
[----:B------:R-:W5:Y:S01]  /*c5d0*/  LDL.LU.64 R34, [R1+0x2f8] ;  /* 0x0002f80001227983 */ /* 0x000f620000300a00 */
[----:B------:R-:W-:Y:S01]  /*c5e0*/  IMAD.WIDE R94, R2, 0x4, R44 ;  /* 0x00000004025e7825 */ /* 0x000fe200078e022c */
[----:B------:R-:W-:Y:S02]  /*c5f0*/  ISETP.GE.U32.AND P5, PT, R93, 0x7ffffeb8, PT ;  /* 0x7ffffeb85d00780c */ /* 0x000fe40003fa6070 */
[----:B------:R-:W5:Y:S01]  /*c600*/  LDL.LU.64 R44, [R1+0x300] ;  /* 0x00030000012c7983 */ /* 0x000f620000300a00 */
[----:B------:R-:W1:Y:S03]  /*c610*/  LDC R40, c[0x0][0x3a0] ;  /* 0x0000e800ff287b82 */ /* 0x000e660000000800 */
[----:B------:R2:W-:Y:S04]  /*c620*/  STL.64 [R1+0x100], R110 ;  /* 0x0001006e01007387 */ /* 0x0005e80000100a00 */
[----:B------:R5:W-:Y:S04]  /*c630*/  STL.64 [R1+0x108], R94 ;  /* 0x0001085e01007387 */ /* 0x000be80000100a00 */
[----:B------:R-:W5:Y:S04]  /*c640*/  LDL.LU.64 R62, [R1+0x308] ;  /* 0x00030800013e7983 */ /* 0x000f680000300a00 */
[----:B---3--:R-:W3:Y:S01]  /*c650*/  LDL.LU.64 R58, [R1+0x310] ;  /* 0x00031000013a7983 */ /* 0x008ee20000300a00 */
[----:B------:R-:W-:Y:S01]  /*c660*/  ISETP.GE.U32.AND P4, PT, R0, 0x7ffffeb9, PT ;  /* 0x7ffffeb90000780c */ /* 0x000fe20003f86070 */
[----:B------:R-:W-:Y:S01]  /*c670*/  VIADD R0, R53, 0xffffff36 ;  /* 0xffffff3635007836 */ /* 0x000fe20000000000 */
[----:B------:R-:W-:Y:S01]  /*c680*/  IADD3 R93, PT, PT, R52, -0xcb, RZ ;  /* 0xffffff35345d7810 */ /* 0x000fe20007ffe0ff */
[----:B------:R-:W1:Y:S03]  /*c690*/  LDC R53, c[0x0][0x3a0] ;  /* 0x0000e800ff357b82 */ /* 0x000e660000000800 */
[----:B------:R-:W-:-:S07]  /*c6a0*/  ISETP.GE.U32.AND P6, PT, R0, 0x7ffffeb7, PT ;  /* 0x7ffffeb70000780c */ /* 0x000fce0003fc6070 */
[----:B------:R2:W-:Y:S01]  /*c6b0*/  LDGSTS.E [R82+0x31c00], desc[UR16][R110.64], !P4 ;  /* 0x31c000006e527fae */ /* 0x0005e2000e1a1010 */
[----:B------:R-:W1:Y:S03]  /*c6c0*/  LDC R52, c[0x0][0x3a0] ;  /* 0x0000e800ff347b82 */ /* 0x000e660000000800 */
[----:B------:R5:W-:Y:S01]  /*c6d0*/  LDGSTS.E [R82+0x31e00], desc[UR16][R94.64], !P4 ;  /* 0x31e000005e527fae */ /* 0x000be2000e1a1010 */
[----:B------:R-:W-:Y:S01]  /*c6e0*/  ISETP.GE.U32.AND P2, PT, R93, 0x7ffffeb6, PT ;  /* 0x7ffffeb65d00780c */ /* 0x000fe20003f46070 */
[----:B------:R-:W-:Y:S02]  /*c6f0*/  VIADD R93, R133, 0xffffff33 ;  /* 0xffffff33855d7836 */ /* 0x000fe40000000000 */
[C---:B----4-:R-:W-:Y:S01]  /*c700*/  IMAD.WIDE R116, R2.reuse, 0x4, R116 ;  /* 0x0000000402747825 */ /* 0x050fe200078e0274 */
[----:B------:R-:W4:Y:S03]  /*c710*/  LDC R133, c[0x0][0x3a0] ;  /* 0x0000e800ff857b82 */ /* 0x000f260000000800 */
[C---:B------:R-:W-:Y:S01]  /*c720*/  IMAD.WIDE R74, R2.reuse, 0x4, R74 ;  /* 0x00000004024a7825 */ /* 0x040fe200078e024a */
[----:B------:R1:W-:Y:S04]  /*c730*/  STL.64 [R1+0x118], R116 ;  /* 0x0001187401007387 */ /* 0x0003e80000100a00 */
[----:B------:R1:W-:Y:S04]  /*c740*/  STL.64 [R1+0x120], R74 ;  /* 0x0001204a01007387 */ /* 0x0003e80000100a00 */
[----:B------:R-:W-:Y:S01]  /*c750*/  LDGSTS.E [R82+0x32000], desc[UR16][R116.64], !P5 ;  /* 0x3200000074527fae */ /* 0x000fe2000e9a1010 */
[----:B--2---:R-:W-:-:S03]  /*c760*/  IMAD.WIDE R110, R2, 0x4, R100 ;  /* 0x00000004026e7825 */ /* 0x004fc600078e0264 */
[----:B------:R-:W-:Y:S01]  /*c770*/  LDGSTS.E [R82+0x32200], desc[UR16][R74.64], !P5 ;  /* 0x322000004a527fae */ /* 0x000fe2000e9a1010 */
[----:B-----5:R-:W-:-:S03]  /*c780*/  IMAD.WIDE R94, R2, 0x4, R16 ;  /* 0x00000004025e7825 */ /* 0x020fc600078e0210 */
[----:B------:R-:W2:Y:S04]  /*c790*/  LDL.LU.64 R100, [R1+0x318] ;  /* 0x0003180001647983 */ /* 0x000ea80000300a00 */
[----:B------:R-:W5:Y:S04]  /*c7a0*/  LDL.LU.64 R16, [R1+0x320] ;  /* 0x0003200001107983 */ /* 0x000f680000300a00 */
[----:B------:R-:W-:Y:S04]  /*c7b0*/  STL.64 [R1+0x128], R110 ;  /* 0x0001286e01007387 */ /* 0x000fe80000100a00 */
[----:B------:R4:W-:Y:S04]  /*c7c0*/  STL.64 [R1+0x138], R94 ;  /* 0x0001385e01007387 */ /* 0x0009e80000100a00 */
[----:B-1----:R-:W5:Y:S04]  /*c7d0*/  LDL.LU.64 R116, [R1+0x328] ;  /* 0x0003280001747983 */ /* 0x002f680000300a00 */
[----:B------:R-:W5:Y:S01]  /*c7e0*/  LDL.LU.64 R74, [R1+0x330] ;  /* 0x00033000014a7983 */ /* 0x000f620000300a00 */
[----:B------:R-:W-:Y:S01]  /*c7f0*/  ISETP.GE.U32.AND P5, PT, R93, 0x7ffffeb4, PT ;  /* 0x7ffffeb45d00780c */ /* 0x000fe20003fa6070 */
[----:B------:R-:W-:-:S02]  /*c800*/  VIADD R93, R68, 0xffffff31 ;  /* 0xffffff31445d7836 */ /* 0x000fc40000000000 */
[----:B------:R-:W-:Y:S04]  /*c810*/  LDGSTS.E [R82+0x32400], desc[UR16][R110.64], !P6 ;  /* 0x324000006e527fae */ /* 0x000fe8000f1a1010 */
[----:B------:R4:W-:Y:S01]  /*c820*/  LDGSTS.E [R82+0x32600], desc[UR16][R94.64], !P6 ;  /* 0x326000005e527fae */ /* 0x0009e2000f1a1010 */
[----:B------:R-:W-:-:S04]  /*c830*/  IMAD.WIDE R34, R2, 0x4, R34 ;  /* 0x0000000402227825 */ /* 0x000fc800078e0222 */
[C---:B------:R-:W-:Y:S01]  /*c840*/  IMAD.WIDE R44, R2.reuse, 0x4, R44 ;  /* 0x00000004022c7825 */ /* 0x040fe200078e022c */
[----:B------:R1:W-:Y:S04]  /*c850*/  STL.64 [R1+0x140], R34 ;  /* 0x0001402201007387 */ /* 0x0003e80000100a00 */
[----:B------:R1:W-:Y:S04]  /*c860*/  STL.64 [R1+0x148], R44 ;  /* 0x0001482c01007387 */ /* 0x0003e80000100a00 */
[----:B------:R-:W-:Y:S01]  /*c870*/  LDGSTS.E [R82+0x32800], desc[UR16][R34.64], !P2 ;  /* 0x3280000022527fae */ /* 0x000fe2000d1a1010 */
[----:B----4-:R-:W-:-:S03]  /*c880*/  IMAD.WIDE R94, R2, 0x4, R62 ;  /* 0x00000004025e7825 */ /* 0x010fc600078e023e */
[----:B------:R-:W-:Y:S01]  /*c890*/  LDGSTS.E [R82+0x32a00], desc[UR16][R44.64], !P2 ;  /* 0x32a000002c527fae */ /* 0x000fe2000d1a1010 */
[----:B---3--:R-:W-:-:S03]  /*c8a0*/  IMAD.WIDE R68, R2, 0x4, R58 ;  /* 0x0000000402447825 */ /* 0x008fc600078e023a */
[----:B------:R-:W3:Y:S04]  /*c8b0*/  LDL.LU.64 R62, [R1+0x338] ;  /* 0x00033800013e7983 */ /* 0x000ee80000300a00 */
[----:B------:R-:W4:Y:S04]  /*c8c0*/  LDL.LU.64 R58, [R1+0x340] ;  /* 0x00034000013a7983 */ /* 0x000f280000300a00 */
[----:B------:R2:W-:Y:S04]  /*c8d0*/  STL.64 [R1+0x158], R94 ;  /* 0x0001585e01007387 */ /* 0x0005e80000100a00 */
[----:B------:R2:W-:Y:S04]  /*c8e0*/  STL.64 [R1+0x160], R68 ;  /* 0x0001604401007387 */ /* 0x0005e80000100a00 */
[----:B-1----:R-:W4:Y:S04]  /*c8f0*/  LDL.LU.64 R34, [R1+0x348] ;  /* 0x0003480001227983 */ /* 0x002f280000300a00 */
[----:B------:R-:W4:Y:S01]  /*c900*/  LDL.LU.64 R44, [R1+0x350] ;  /* 0x00035000012c7983 */ /* 0x000f220000300a00 */
[----:B------:R-:W-:Y:S01]  /*c910*/  VIADD R0, R41, 0xffffff34 ;  /* 0xffffff3429007836 */ /* 0x000fe20000000000 */
[----:B------:R-:W-:Y:S01]  /*c920*/  ISETP.GE.U32.AND P2, PT, R93, 0x7ffffeb2, PT ;  /* 0x7ffffeb25d00780c */ /* 0x000fe20003f46070 */
[----:B------:R-:W1:Y:S03]  /*c930*/  LDC R41, c[0x0][0x3a0] ;  /* 0x0000e800ff297b82 */ /* 0x000e660000000800 */
[----:B------:R-:W-:-:S02]  /*c940*/  ISETP.GE.U32.AND P4, PT, R0, 0x7ffffeb5, PT ;  /* 0x7ffffeb50000780c */ /* 0x000fc40003f86070 */
[----:B------:R-:W-:Y:S01]  /*c950*/  IADD3 R0, PT, PT, R40, -0xce, RZ ;  /* 0xffffff3228007810 */ /* 0x000fe20007ffe0ff */
[----:B--2---:R-:W-:-:S04]  /*c960*/  IMAD.WIDE R100, R2, 0x4, R100 ;  /* 0x0000000402647825 */ /* 0x004fc800078e0264 */
[----:B-----5:R-:W-:Y:S01]  /*c970*/  IMAD.WIDE R16, R2, 0x4, R16 ;  /* 0x0000000402107825 */ /* 0x020fe200078e0210 */
[----:B------:R-:W-:Y:S01]  /*c980*/  ISETP.GE.U32.AND P6, PT, R0, 0x7ffffeb3, PT ;  /* 0x7ffffeb30000780c */ /* 0x000fe20003fc6070 */
[----:B------:R2:W-:Y:S02]  /*c990*/  STL.64 [R1+0x168], R100 ;  /* 0x0001686401007387 */ /* 0x0005e40000100a00 */
[C---:B------:R-:W-:Y:S02]  /*c9a0*/  IMAD.WIDE R110, R2.reuse, 0x4, R116 ;  /* 0x00000004026e7825 */ /* 0x040fe400078e0274 */
[----:B------:R5:W-:Y:S02]  /*c9b0*/  LDGSTS.E [R82+0x32c00], desc[UR16][R94.64], !P4 ;  /* 0x32c000005e527fae */ /* 0x000be4000e1a1010 */
[C---:B---3--:R-:W-:Y:S02]  /*c9c0*/  IMAD.WIDE R62, R2.reuse, 0x4, R62 ;  /* 0x00000004023e7825 */ /* 0x048fe400078e023e */
[----:B------:R3:W-:Y:S02]  /*c9d0*/  STL.64 [R1+0x178], R16 ;  /* 0x0001781001007387 */ /* 0x0007e40000100a00 */
[----:B----4-:R-:W-:-:S02]  /*c9e0*/  IMAD.WIDE R58, R2, 0x4, R58 ;  /* 0x00000004023a7825 */ /* 0x010fc400078e023a */
[----:B------:R-:W4:Y:S01]  /*c9f0*/  LDL.LU.64 R116, [R1+0x358] ;  /* 0x0003580001747983 */ /* 0x000f220000300a00 */
[----:B------:R-:W-:Y:S01]  /*ca00*/  IADD3 R93, PT, PT, R52, -0xd1, RZ ;  /* 0xffffff2f345d7810 */ /* 0x000fe20007ffe0ff */
[----:B------:R-:W1:Y:S01]  /*ca10*/  LDC R40, c[0x0][0x3a0] ;  /* 0x0000e800ff287b82 */ /* 0x000e620000000800 */
[C---:B-----5:R-:W-:Y:S01]  /*ca20*/  IMAD.WIDE R94, R2.reuse, 0x4, R74 ;  /* 0x00000004025e7825 */ /* 0x060fe200078e024a */
[----:B------:R5:W-:Y:S04]  /*ca30*/  LDGSTS.E [R82+0x32e00], desc[UR16][R68.64], !P4 ;  /* 0x32e0000044527fae */ /* 0x000be8000e1a1010 */
[----:B------:R-:W4:Y:S01]  /*ca40*/  LDL.LU.64 R74, [R1+0x360] ;  /* 0x00036000014a7983 */ /* 0x000f220000300a00 */
[----:B------:R-:W-:Y:S01]  /*ca50*/  VIADD R0, R53, 0xffffff30 ;  /* 0xffffff3035007836 */ /* 0x000fe20000000000 */
[----:B------:R-:W1:Y:S02]  /*ca60*/  LDC R52, c[0x0][0x3a0] ;  /* 0x0000e800ff347b82 */ /* 0x000e640000000800 */
[----:B------:R2:W-:Y:S04]  /*ca70*/  STL.64 [R1+0x180], R110 ;  /* 0x0001806e01007387 */ /* 0x0005e80000100a00 */
[----:B------:R-:W-:Y:S02]  /*ca80*/  LDGSTS.E [R82+0x33000], desc[UR16][R100.64], !P5 ;  /* 0x3300000064527fae */ /* 0x000fe4000e9a1010 */
[----:B-----5:R-:W5:Y:S02]  /*ca90*/  LDC R68, c[0x0][0x3a0] ;  /* 0x0000e800ff447b82 */ /* 0x020f640000000800 */
[----:B------:R3:W-:Y:S04]  /*caa0*/  STL.64 [R1+0x188], R94 ;  /* 0x0001885e01007387 */ /* 0x0007e80000100a00 */
[----:B------:R-:W-:Y:S02]  /*cab0*/  LDGSTS.E [R82+0x33200], desc[UR16][R16.64], !P5 ;  /* 0x3320000010527fae */ /* 0x000fe4000e9a1010 */
[----:B------:R-:W1:Y:S02]  /*cac0*/  LDC R53, c[0x0][0x3a0] ;  /* 0x0000e800ff357b82 */ /* 0x000e640000000800 */
[----:B--2---:R-:W2:Y:S04]  /*cad0*/  LDL.LU.64 R100, [R1+0x368] ;  /* 0x0003680001647983 */ /* 0x004ea80000300a00 */
[----:B------:R3:W-:Y:S04]  /*cae0*/  LDGSTS.E [R82+0x33400], desc[UR16][R110.64], !P6 ;  /* 0x334000006e527fae */ /* 0x0007e8000f1a1010 */
[----:B---3--:R-:W3:Y:S04]  /*caf0*/  LDL.LU.64 R16, [R1+0x370] ;  /* 0x0003700001107983 */ /* 0x008ee80000300a00 */
[----:B------:R5:W-:Y:S01]  /*cb00*/  LDGSTS.E [R82+0x33600], desc[UR16][R94.64], !P6 ;  /* 0x336000005e527fae */ /* 0x000be2000f1a1010 */
[----:B------:R-:W-:-:S03]  /*cb10*/  IMAD.WIDE R110, R2, 0x4, R34 ;  /* 0x00000004026e7825 */ /* 0x000fc600078e0222 */
[----:B------:R1:W-:Y:S04]  /*cb20*/  STL.64 [R1+0x198], R62 ;  /* 0x0001983e01007387 */ /* 0x0003e80000100a00 */
[----:B------:R1:W-:Y:S01]  /*cb30*/  STL.64 [R1+0x1a0], R58 ;  /* 0x0001a03a01007387 */ /* 0x0003e20000100a00 */
[----:B-----5:R-:W-:-:S03]  /*cb40*/  IMAD.WIDE R94, R2, 0x4, R44 ;  /* 0x00000004025e7825 */ /* 0x020fc600078e022c */
[----:B------:R-:W5:Y:S04]  /*cb50*/  LDL.LU.64 R34, [R1+0x378] ;  /* 0x0003780001227983 */ /* 0x000f680000300a00 */
[----:B------:R-:W5:Y:S04]  /*cb60*/  LDL.LU.64 R44, [R1+0x380] ;  /* 0x00038000012c7983 */ /* 0x000f680000300a00 */
[----:B------:R4:W-:Y:S04]  /*cb70*/  STL.64 [R1+0x1a8], R110 ;  /* 0x0001a86e01007387 */ /* 0x0009e80000100a00 */
[----:B------:R-:W-:Y:S04]  /*cb80*/  LDGSTS.E [R82+0x33800], desc[UR16][R62.64], !P2 ;  /* 0x338000003e527fae */ /* 0x000fe8000d1a1010 */
[----:B------:R2:W-:Y:S04]  /*cb90*/  STL.64 [R1+0x1b8], R94 ;  /* 0x0001b85e01007387 */ /* 0x0005e80000100a00 */
[----:B------:R-:W-:Y:S04]  /*cba0*/  LDGSTS.E [R82+0x33a00], desc[UR16][R58.64], !P2 ;  /* 0x33a000003a527fae */ /* 0x000fe8000d1a1010 */
[----:B-1----:R-:W5:Y:S04]  /*cbb0*/  LDL.LU.64 R62, [R1+0x388] ;  /* 0x00038800013e7983 */ /* 0x002f680000300a00 */
[----:B------:R-:W5:Y:S01]  /*cbc0*/  LDL.LU.64 R58, [R1+0x390] ;  /* 0x00039000013a7983 */ /* 0x000f620000300a00 */
[----:B------:R-:W-:-:S02]  /*cbd0*/  ISETP.GE.U32.AND P4, PT, R0, 0x7ffffeb1, PT ;  /* 0x7ffffeb10000780c */ /* 0x000fc40003f86070 */
[----:B------:R-:W-:Y:S01]  /*cbe0*/  ISETP.GE.U32.AND P5, PT, R93, 0x7ffffeb0, PT ;  /* 0x7ffffeb05d00780c */ /* 0x000fe20003fa6070 */
[----:B------:R-:W-:Y:S02]  /*cbf0*/  VIADD R93, R133, 0xffffff2d ;  /* 0xffffff2d855d7836 */ /* 0x000fe40000000000 */
[----:B------:R-:W-:Y:S01]  /*cc00*/  VIADD R0, R41, 0xffffff2e ;  /* 0xffffff2e29007836 */ /* 0x000fe20000000000 */
[----:B------:R-:W1:Y:S07]  /*cc10*/  LDC R133, c[0x0][0x3a0] ;  /* 0x0000e800ff857b82 */ /* 0x000e6e0000000800 */
[----:B------:R4:W-:Y:S01]  /*cc20*/  LDGSTS.E [R82+0x33c00], desc[UR16][R110.64], !P4 ;  /* 0x33c000006e527fae */ /* 0x0009e2000e1a1010 */
[----:B------:R-:W-:Y:S01]  /*cc30*/  ISETP.GE.U32.AND P2, PT, R93, 0x7ffffeae, PT ;  /* 0x7ffffeae5d00780c */ /* 0x000fe20003f46070 */
[----:B------:R-:W-:Y:S01]  /*cc40*/  VIADD R93, R68, 0xffffff2b ;  /* 0xffffff2b445d7836 */ /* 0x000fe20000000000 */
[----:B------:R-:W-:Y:S01]  /*cc50*/  ISETP.GE.U32.AND P6, PT, R0, 0x7ffffeaf, PT ;  /* 0x7ffffeaf0000780c */ /* 0x000fe20003fc6070 */
[----:B------:R2:W-:Y:S01]  /*cc60*/  LDGSTS.E [R82+0x33e00], desc[UR16][R94.64], !P4 ;  /* 0x33e000005e527fae */ /* 0x0005e2000e1a1010 */
[----:B------:R-:W1:Y:S01]  /*cc70*/  LDC R41, c[0x0][0x3a0] ;  /* 0x0000e800ff297b82 */ /* 0x000e620000000800 */
[----:B----4-:R-:W-:-:S04]  /*cc80*/  IMAD.WIDE R110, R2, 0x4, R116 ;  /* 0x00000004026e7825 */ /* 0x010fc800078e0274 */
[C---:B------:R-:W-:Y:S01]  /*cc90*/  IMAD.WIDE R74, R2.reuse, 0x4, R74 ;  /* 0x00000004024a7825 */ /* 0x040fe200078e024a */
[----:B------:R-:W-:Y:S04]  /*cca0*/  STL.64 [R1+0x1c0], R110 ;  /* 0x0001c06e01007387 */ /* 0x000fe80000100a00 */
[----:B------:R4:W-:Y:S04]  /*ccb0*/  STL.64 [R1+0x1c8], R74 ;  /* 0x0001c84a01007387 */ /* 0x0009e80000100a00 */
[----:B------:R1:W-:Y:S04]  /*ccc0*/  LDGSTS.E [R82+0x34000], desc[UR16][R110.64], !P5 ;  /* 0x340000006e527fae */ /* 0x0003e8000e9a1010 */
[----:B------:R-:W-:Y:S01]  /*ccd0*/  LDGSTS.E [R82+0x34200], desc[UR16][R74.64], !P5 ;  /* 0x342000004a527fae */ /* 0x000fe2000e9a1010 */
[----:B--2---:R-:W-:-:S03]  /*cce0*/  IMAD.WIDE R94, R2, 0x4, R100 ;  /* 0x00000004025e7825 */ /* 0x004fc600078e0264 */
[----:B------:R-:W2:Y:S04]  /*ccf0*/  LDL.LU.64 R100, [R1+0x398] ;  /* 0x0003980001647983 */ /* 0x000ea80000300a00 */
[----:B------:R-:W-:Y:S01]  /*cd00*/  LDGSTS.E [R82+0x34400], desc[UR16][R94.64], !P6 ;  /* 0x344000005e527fae */ /* 0x000fe2000f1a1010 */
[----:B---3--:R-:W-:-:S03]  /*cd10*/  IMAD.WIDE R68, R2, 0x4, R16 ;  /* 0x0000000402447825 */ /* 0x008fc600078e0210 */
[----:B------:R-:W3:Y:S04]  /*cd20*/  LDL.LU.64 R16, [R1+0x3a0] ;  /* 0x0003a00001107983 */ /* 0x000ee80000300a00 */
[----:B------:R-:W-:Y:S04]  /*cd30*/  STL.64 [R1+0x1d8], R94 ;  /* 0x0001d85e01007387 */ /* 0x000fe80000100a00 */
[----:B------:R1:W-:Y:S04]  /*cd40*/  STL.64 [R1+0x1e0], R68 ;  /* 0x0001e04401007387 */ /* 0x0003e80000100a00 */
[----:B------:R-:W3:Y:S01]  /*cd50*/  LDL.LU.64 R116, [R1+0x3a8] ;  /* 0x0003a80001747983 */ /* 0x000ee20000300a00 */
[----:B-----5:R-:W-:-:S03]  /*cd60*/  IMAD.WIDE R34, R2, 0x4, R34 ;  /* 0x0000000402227825 */ /* 0x020fc600078e0222 */
[----:B----4-:R-:W4:Y:S01]  /*cd70*/  LDL.LU.64 R74, [R1+0x3b0] ;  /* 0x0003b000014a7983 */ /* 0x010f220000300a00 */
[----:B------:R-:W-:-:S03]  /*cd80*/  IMAD.WIDE R44, R2, 0x4, R44 ;  /* 0x00000004022c7825 */ /* 0x000fc600078e022c */
[----:B------:R5:W-:Y:S04]  /*cd90*/  STL.64 [R1+0x1e8], R34 ;  /* 0x0001e82201007387 */ /* 0x000be80000100a00 */
[----:B------:R1:W-:Y:S04]  /*cda0*/  STL.64 [R1+0x1f8], R44 ;  /* 0x0001f82c01007387 */ /* 0x0003e80000100a00 */
[----:B------:R1:W-:Y:S04]  /*cdb0*/  LDGSTS.E [R82+0x34600], desc[UR16][R68.64], !P6 ;  /* 0x3460000044527fae */ /* 0x0003e8000f1a1010 */
[----:B------:R-:W-:Y:S04]  /*cdc0*/  LDGSTS.E [R82+0x34800], desc[UR16][R34.64], !P2 ;  /* 0x3480000022527fae */ /* 0x000fe8000d1a1010 */
[----:B------:R-:W-:Y:S01]  /*cdd0*/  LDGSTS.E [R82+0x34a00], desc[UR16][R44.64], !P2 ;  /* 0x34a000002c527fae */ /* 0x000fe2000d1a1010 */
[----:B-1----:R-:W-:Y:S01]  /*cde0*/  IMAD.WIDE R110, R2, 0x4, R62 ;  /* 0x00000004026e7825 */ /* 0x002fe200078e023e */
[----:B------:R-:W-:-:S02]  /*cdf0*/  IADD3 R0, PT, PT, R40, -0xd4, RZ ;  /* 0xffffff2c28007810 */ /* 0x000fc40007ffe0ff */
[----:B------:R-:W4:Y:S01]  /*ce00*/  LDL.LU.64 R62, [R1+0x3b8] ;  /* 0x0003b800013e7983 */ /* 0x000f220000300a00 */
[----:B------:R-:W1:Y:S01]  /*ce10*/  LDC R68, c[0x0][0x3a0] ;  /* 0x0000e800ff447b82 */ /* 0x000e620000000800 */
[----:B------:R-:W-:Y:S02]  /*ce20*/  IMAD.WIDE R94, R2, 0x4, R58 ;  /* 0x00000004025e7825 */ /* 0x000fe400078e023a */
[----:B------:R-:W4:Y:S01]  /*ce30*/  LDL.LU.64 R58, [R1+0x3c0] ;  /* 0x0003c000013a7983 */ /* 0x000f220000300a00 */
[----:B------:R-:W-:-:S04]  /*ce40*/  ISETP.GE.U32.AND P5, PT, R93, 0x7ffffeac, PT ;  /* 0x7ffffeac5d00780c */ /* 0x000fc80003fa6070 */
[----:B------:R-:W1:Y:S01]  /*ce50*/  LDC R40, c[0x0][0x3a0] ;  /* 0x0000e800ff287b82 */ /* 0x000e620000000800 */
[----:B------:R1:W-:Y:S04]  /*ce60*/  STL.64 [R1+0x200], R110 ;  /* 0x0002006e01007387 */ /* 0x0003e80000100a00 */
[----:B------:R4:W-:Y:S04]  /*ce70*/  STL.64 [R1+0x208], R94 ;  /* 0x0002085e01007387 */ /* 0x0009e80000100a00 */
[----:B-----5:R-:W5:Y:S04]  /*ce80*/  LDL.LU.64 R34, [R1+0x3c8] ;  /* 0x0003c80001227983 */ /* 0x020f680000300a00 */
[----:B------:R-:W5:Y:S01]  /*ce90*/  LDL.LU.64 R44, [R1+0x3d0] ;  /* 0x0003d000012c7983 */ /* 0x000f620000300a00 */
        /* <DEDUP_REMOVED lines=10> */
[C---:B--2---:R-:W-:Y:S01]  /*cf40*/  IMAD.WIDE R100, R2.reuse, 0x4, R100 ;  /* 0x0000000402647825 */ /* 0x044fe200078e0264 */
[----:B------:R-:W2:Y:S03]  /*cf50*/  LDC R133, c[0x0][0x3a0] ;  /* 0x0000e800ff857b82 */ /* 0x000ea60000000800 */
[C---:B---3--:R-:W-:Y:S01]  /*cf60*/  IMAD.WIDE R16, R2.reuse, 0x4, R16 ;  /* 0x0000000402107825 */ /* 0x048fe200078e0210 */
        /* <DEDUP_REMOVED lines=10> */
[----:B---3--:R-:W3:Y:S04]  /*d010*/  LDL.LU.64 R100, [R1+0x3e8] ;  /* 0x0003e80001647983 */ /* 0x008ee80000300a00 */
[----:B--2---:R-:W2:Y:S01]  /*d020*/  LDL.LU.64 R16, [R1+0x3f0] ;  /* 0x0003f00001107983 */ /* 0x004ea20000300a00 */
[----:B------:R-:W-:-:S03]  /*d030*/  IMAD.WIDE R62, R2, 0x4, R62 ;  /* 0x00000004023e7825 */ /* 0x000fc600078e023e */
[----:B------:R-:W-:Y:S01]  /*d040*/  LDGSTS.E [R82+0x35400], desc[UR16][R110.64], !P6 ;  /* 0x354000006e527fae */ /* 0x000fe2000f1a1010 */
[----:B------:R-:W-:Y:S01]  /*d050*/  ISETP.GE.U32.AND P5, PT, R93, 0x7ffffea8, PT ;  /* 0x7ffffea85d00780c */ /* 0x000fe20003fa6070 */
[----:B------:R-:W-:Y:S02]  /*d060*/  VIADD R93, R68, 0xffffff25 ;  /* 0xffffff25445d7836 */ /* 0x000fe40000000000 */
[----:B------:R5:W-:Y:S01]  /*d070*/  LDGSTS.E [R82+0x35600], desc[UR16][R94.64], !P6 ;  /* 0x356000005e527fae */ /* 0x000be2000f1a1010 */
[----:B------:R-:W-:-:S03]  /*d080*/  IMAD.WIDE R58, R2, 0x4, R58 ;  /* 0x00000004023a7825 */ /* 0x000fc600078e023a */
[----:B------:R1:W-:Y:S04]  /*d090*/  STL.64 [R1+0x240], R62 ;  /* 0x0002403e01007387 */ /* 0x0003e80000100a00 */
[----:B------:R1:W-:Y:S04]  /*d0a0*/  STL.64 [R1+0x248], R58 ;  /* 0x0002483a01007387 */ /* 0x0003e80000100a00 */
[----:B------:R-:W-:Y:S01]  /*d0b0*/  LDGSTS.E [R82+0x35800], desc[UR16][R62.64], !P2 ;  /* 0x358000003e527fae */ /* 0x000fe2000d1a1010 */
[----:B-----5:R-:W-:-:S03]  /*d0c0*/  IMAD.WIDE R94, R2, 0x4, R34 ;  /* 0x00000004025e7825 */ /* 0x020fc600078e0222 */
[----:B------:R-:W-:Y:S01]  /*d0d0*/  LDGSTS.E [R82+0x35a00], desc[UR16][R58.64], !P2 ;  /* 0x35a000003a527fae */ /* 0x000fe2000d1a1010 */
[----:B------:R-:W-:-:S03]  /*d0e0*/  IMAD.WIDE R68, R2, 0x4, R44 ;  /* 0x0000000402447825 */ /* 0x000fc600078e022c */
[----:B------:R-:W5:Y:S04]  /*d0f0*/  LDL.LU.64 R34, [R1+0x3f8] ;  /* 0x0003f80001227983 */ /* 0x000f680000300a00 */
[----:B------:R-:W2:Y:S04]  /*d100*/  LDL.LU.64 R44, [R1+0x400] ;  /* 0x00040000012c7983 */ /* 0x000ea80000300a00 */
[----:B------:R2:W-:Y:S04]  /*d110*/  STL.64 [R1+0x258], R94 ;  /* 0x0002585e01007387 */ /* 0x0005e80000100a00 */
[----:B------:R2:W-:Y:S04]  /*d120*/  STL.64 [R1+0x260], R68 ;  /* 0x0002604401007387 */ /* 0x0005e80000100a00 */
[----:B-1----:R-:W2:Y:S04]  /*d130*/  LDL.LU.64 R62, [R1+0x408] ;  /* 0x00040800013e7983 */ /* 0x002ea80000300a00 */
[----:B------:R-:W2:Y:S01]  /*d140*/  LDL.LU.64 R58, [R1+0x410] ;  /* 0x00041000013a7983 */ /* 0x000ea20000300a00 */
[----:B------:R-:W-:Y:S01]  /*d150*/  VIADD R0, R41, 0xffffff28 ;  /* 0xffffff2829007836 */ /* 0x000fe20000000000 */
[----:B------:R-:W-:Y:S01]  /*d160*/  ISETP.GE.U32.AND P2, PT, R93, 0x7ffffea6, PT ;  /* 0x7ffffea65d00780c */ /* 0x000fe20003f46070 */
[----:B------:R-:W1:Y:S03]  /*d170*/  LDC R41, c[0x0][0x3a0] ;  /* 0x0000e800ff297b82 */ /* 0x000e660000000800 */
[----:B------:R-:W-:-:S02]  /*d180*/  ISETP.GE.U32.AND P4, PT, R0, 0x7ffffea9, PT ;  /* 0x7ffffea90000780c */ /* 0x000fc40003f86070 */
[----:B------:R-:W-:Y:S01]  /*d190*/  IADD3 R0, PT, PT, R40, -0xda, RZ ;  /* 0xffffff2628007810 */ /* 0x000fe20007ffe0ff */
[----:B----4-:R-:W-:-:S04]  /*d1a0*/  IMAD.WIDE R116, R2, 0x4, R116 ;  /* 0x0000000402747825 */ /* 0x010fc800078e0274 */
[----:B------:R-:W-:Y:S01]  /*d1b0*/  IMAD.WIDE R74, R2, 0x4, R74 ;  /* 0x00000004024a7825 */ /* 0x000fe200078e024a */
[----:B------:R-:W-:Y:S01]  /*d1c0*/  ISETP.GE.U32.AND P6, PT, R0, 0x7ffffea7, PT ;  /* 0x7ffffea70000780c */ /* 0x000fe20003fc6070 */
[----:B------:R4:W-:Y:S02]  /*d1d0*/  STL.64 [R1+0x268], R116 ;  /* 0x0002687401007387 */ /* 0x0009e40000100a00 */
[C---:B---3--:R-:W-:Y:S02]  /*d1e0*/  IMAD.WIDE R110, R2.reuse, 0x4, R100 ;  /* 0x00000004026e7825 */ /* 0x048fe400078e0264 */
[----:B------:R3:W-:Y:S02]  /*d1f0*/  LDGSTS.E [R82+0x35c00], desc[UR16][R94.64], !P4 ;  /* 0x35c000005e527fae */ /* 0x0007e4000e1a1010 */
[C---:B-----5:R-:W-:Y:S02]  /*d200*/  IMAD.WIDE R34, R2.reuse, 0x4, R34 ;  /* 0x0000000402227825 */ /* 0x060fe400078e0222 */
[----:B------:R5:W-:Y:S02]  /*d210*/  STL.64 [R1+0x278], R74 ;  /* 0x0002784a01007387 */ /* 0x000be40000100a00 */
[----:B--2---:R-:W-:-:S02]  /*d220*/  IMAD.WIDE R44, R2, 0x4, R44 ;  /* 0x00000004022c7825 */ /* 0x004fc400078e022c */
[----:B------:R-:W2:Y:S01]  /*d230*/  LDL.LU.64 R100, [R1+0x418] ;  /* 0x0004180001647983 */ /* 0x000ea20000300a00 */
[----:B------:R-:W-:Y:S01]  /*d240*/  IADD3 R93, PT, PT, R52, -0xdd, RZ ;  /* 0xffffff23345d7810 */ /* 0x000fe20007ffe0ff */
[----:B------:R-:W1:Y:S01]  /*d250*/  LDC R40, c[0x0][0x3a0] ;  /* 0x0000e800ff287b82 */ /* 0x000e620000000800 */
[C---:B---3--:R-:W-:Y:S01]  /*d260*/  IMAD.WIDE R94, R2.reuse, 0x4, R16 ;  /* 0x00000004025e7825 */ /* 0x048fe200078e0210 */
[----:B------:R3:W-:Y:S04]  /*d270*/  LDGSTS.E [R82+0x35e00], desc[UR16][R68.64], !P4 ;  /* 0x35e0000044527fae */ /* 0x0007e8000e1a1010 */
[----:B------:R-:W2:Y:S01]  /*d280*/  LDL.LU.64 R16, [R1+0x420] ;  /* 0x0004200001107983 */ /* 0x000ea20000300a00 */
[----:B------:R-:W-:Y:S01]  /*d290*/  VIADD R0, R53, 0xffffff24 ;  /* 0xffffff2435007836 */ /* 0x000fe20000000000 */
[----:B------:R-:W1:Y:S02]  /*d2a0*/  LDC R52, c[0x0][0x3a0] ;  /* 0x0000e800ff347b82 */ /* 0x000e640000000800 */
[----:B------:R4:W-:Y:S04]  /*d2b0*/  STL.64 [R1+0x280], R110 ;  /* 0x0002806e01007387 */ /* 0x0009e80000100a00 */
[----:B------:R-:W-:Y:S02]  /*d2c0*/  LDGSTS.E [R82+0x36000], desc[UR16][R116.64], !P5 ;  /* 0x3600000074527fae */ /* 0x000fe4000e9a1010 */
[----:B---3--:R-:W3:Y:S02]  /*d2d0*/  LDC R68, c[0x0][0x3a0] ;  /* 0x0000e800ff447b82 */ /* 0x008ee40000000800 */
[----:B------:R5:W-:Y:S04]  /*d2e0*/  STL.64 [R1+0x288], R94 ;  /* 0x0002885e01007387 */ /* 0x000be80000100a00 */
[----:B------:R-:W-:Y:S02]  /*d2f0*/  LDGSTS.E [R82+0x36200], desc[UR16][R74.64], !P5 ;  /* 0x362000004a527fae */ /* 0x000fe4000e9a1010 */
[----:B------:R-:W1:Y:S02]  /*d300*/  LDC R53, c[0x0][0x3a0] ;  /* 0x0000e800ff357b82 */ /* 0x000e640000000800 */
[----:B----4-:R-:W4:Y:S04]  /*d310*/  LDL.LU.64 R116, [R1+0x428] ;  /* 0x0004280001747983 */ /* 0x010f280000300a00 */
[----:B------:R5:W-:Y:S04]  /*d320*/  LDGSTS.E [R82+0x36400], desc[UR16][R110.64], !P6 ;  /* 0x364000006e527fae */ /* 0x000be8000f1a1010 */
[----:B-----5:R-:W5:Y:S04]  /*d330*/  LDL.LU.64 R74, [R1+0x430] ;  /* 0x00043000014a7983 */ /* 0x020f680000300a00 */
[----:B------:R3:W-:Y:S01]  /*d340*/  LDGSTS.E [R82+0x36600], desc[UR16][R94.64], !P6 ;  /* 0x366000005e527fae */ /* 0x0007e2000f1a1010 */
[----:B------:R-:W-:-:S03]  /*d350*/  IMAD.WIDE R110, R2, 0x4, R62 ;  /* 0x00000004026e7825 */ /* 0x000fc600078e023e */
[----:B------:R1:W-:Y:S04]  /*d360*/  STL.64 [R1+0x298], R34 ;  /* 0x0002982201007387 */ /* 0x0003e80000100a00 */
[----:B------:R1:W-:Y:S01]  /*d370*/  STL.64 [R1+0x2a0], R44 ;  /* 0x0002a02c01007387 */ /* 0x0003e20000100a00 */
[----:B---3--:R-:W-:-:S03]  /*d380*/  IMAD.WIDE R94, R2, 0x4, R58 ;  /* 0x00000004025e7825 */ /* 0x008fc600078e023a */
[----:B------:R-:W3:Y:S04]  /*d390*/  LDL.LU.64 R62, [R1+0x438] ;  /* 0x00043800013e7983 */ /* 0x000ee80000300a00 */
[----:B------:R-:W3:Y:S04]  /*d3a0*/  LDL.LU.64 R58, [R1+0x440] ;  /* 0x00044000013a7983 */ /* 0x000ee80000300a00 */
[----:B------:R-:W-:Y:S04]  /*d3b0*/  STL.64 [R1+0x2a8], R110 ;  /* 0x0002a86e01007387 */ /* 0x000fe80000100a00 */
[----:B------:R-:W-:Y:S04]  /*d3c0*/  LDGSTS.E [R82+0x36800], desc[UR16][R34.64], !P2 ;  /* 0x3680000022527fae */ /* 0x000fe8000d1a1010 */
[----:B------:R4:W-:Y:S04]  /*d3d0*/  STL.64 [R1+0x2b8], R94 ;  /* 0x0002b85e01007387 */ /* 0x0009e80000100a00 */
[----:B------:R-:W-:Y:S04]  /*d3e0*/  LDGSTS.E [R82+0x36a00], desc[UR16][R44.64], !P2 ;  /* 0x36a000002c527fae */ /* 0x000fe8000d1a1010 */
[----:B-1----:R-:W3:Y:S04]  /*d3f0*/  LDL.LU.64 R34, [R1+0x448] ;  /* 0x0004480001227983 */ /* 0x002ee80000300a00 */
[----:B------:R-:W3:Y:S01]  /*d400*/  LDL.LU.64 R44, [R1+0x450] ;  /* 0x00045000012c7983 */ /* 0x000ee20000300a00 */
        /* <DEDUP_REMOVED lines=10> */
[----:B------:R4:W-:Y:S01]  /*d4b0*/  LDGSTS.E [R82+0x36e00], desc[UR16][R94.64], !P4 ;  /* 0x36e000005e527fae */ /* 0x0009e2000e1a1010 */
[----:B--2---:R-:W-:-:S04]  /*d4c0*/  IMAD.WIDE R100, R2, 0x4, R100 ;  /* 0x0000000402647825 */ /* 0x004fc800078e0264 */
[C---:B------:R-:W-:Y:S01]  /*d4d0*/  IMAD.WIDE R16, R2.reuse, 0x4, R16 ;  /* 0x0000000402107825 */ /* 0x040fe200078e0210 */
[----:B------:R2:W-:Y:S04]  /*d4e0*/  STL.64 [R1+0x2c0], R100 ;  /* 0x0002c06401007387 */ /* 0x0005e80000100a00 */
[----:B------:R1:W-:Y:S04]  /*d4f0*/  STL.64 [R1+0x2c8], R16 ;  /* 0x0002c81001007387 */ /* 0x0003e80000100a00 */
[----:B------:R-:W-:Y:S04]  /*d500*/  LDGSTS.E [R82+0x37000], desc[UR16][R100.64], !P5 ;  /* 0x3700000064527fae */ /* 0x000fe8000e9a1010 */
[----:B------:R-:W-:Y:S01]  /*d510*/  LDGSTS.E [R82+0x37200], desc[UR16][R16.64], !P5 ;  /* 0x3720000010527fae */ /* 0x000fe2000e9a1010 */
[----:B----4-:R-:W-:-:S03]  /*d520*/  IMAD.WIDE R94, R2, 0x4, R116 ;  /* 0x00000004025e7825 */ /* 0x010fc600078e0274 */
[----:B------:R-:W4:Y:S04]  /*d530*/  LDL.LU.64 R116, [R1+0x458] ;  /* 0x0004580001747983 */ /* 0x000f280000300a00 */
[----:B------:R-:W-:Y:S01]  /*d540*/  LDGSTS.E [R82+0x37400], desc[UR16][R94.64], !P6 ;  /* 0x374000005e527fae */ /* 0x000fe2000f1a1010 */
[----:B-----5:R-:W-:-:S03]  /*d550*/  IMAD.WIDE R68, R2, 0x4, R74 ;  /* 0x0000000402447825 */ /* 0x020fc600078e024a */
[----:B------:R-:W5:Y:S04]  /*d560*/  LDL.LU.64 R74, [R1+0x460] ;  /* 0x00046000014a7983 */ /* 0x000f680000300a00 */
[----:B------:R-:W-:Y:S04]  /*d570*/  STL.64 [R1+0x2d8], R94 ;  /* 0x0002d85e01007387 */ /* 0x000fe80000100a00 */
[----:B------:R3:W-:Y:S04]  /*d580*/  STL.64 [R1+0x2e0], R68 ;  /* 0x0002e04401007387 */ /* 0x0007e80000100a00 */
[----:B--2---:R-:W2:Y:S01]  /*d590*/  LDL.LU.64 R100, [R1+0x468] ;  /* 0x0004680001647983 */ /* 0x004ea20000300a00 */
[----:B---3--:R-:W-:-:S03]  /*d5a0*/  IMAD.WIDE R62, R2, 0x4, R62 ;  /* 0x00000004023e7825 */ /* 0x008fc600078e023e */
[----:B-1----:R-:W3:Y:S01]  /*d5b0*/  LDL.LU.64 R16, [R1+0x470] ;  /* 0x0004700001107983 */ /* 0x002ee20000300a00 */
[----:B------:R-:W-:-:S03]  /*d5c0*/  IMAD.WIDE R58, R2, 0x4, R58 ;  /* 0x00000004023a7825 */ /* 0x000fc600078e023a */
[----:B------:R1:W-:Y:S04]  /*d5d0*/  STL.64 [R1+0x2e8], R62 ;  /* 0x0002e83e01007387 */ /* 0x0003e80000100a00 */
[----:B------:R1:W-:Y:S04]  /*d5e0*/  STL.64 [R1+0x2f8], R58 ;  /* 0x0002f83a01007387 */ /* 0x0003e80000100a00 */
[----:B------:R1:W-:Y:S04]  /*d5f0*/  LDGSTS.E [R82+0x37600], desc[UR16][R68.64], !P6 ;  /* 0x3760000044527fae */ /* 0x0003e8000f1a1010 */
[----:B------:R-:W-:Y:S04]  /*d600*/  LDGSTS.E [R82+0x37800], desc[UR16][R62.64], !P2 ;  /* 0x378000003e527fae */ /* 0x000fe8000d1a1010 */
[----:B------:R-:W-:Y:S01]  /*d610*/  LDGSTS.E [R82+0x37a00], desc[UR16][R58.64], !P2 ;  /* 0x37a000003a527fae */ /* 0x000fe2000d1a1010 */
[----:B------:R-:W-:Y:S01]  /*d620*/  IMAD.WIDE R110, R2, 0x4, R34 ;  /* 0x00000004026e7825 */ /* 0x000fe200078e0222 */
[----:B------:R-:W-:-:S02]  /*d630*/  IADD3 R0, PT, PT, R40, -0xe0, RZ ;  /* 0xffffff2028007810 */ /* 0x000fc40007ffe0ff */
[----:B------:R-:W3:Y:S01]  /*d640*/  LDL.LU.64 R34, [R1+0x478] ;  /* 0x0004780001227983 */ /* 0x000ee20000300a00 */
[----:B-1----:R-:W1:Y:S01]  /*d650*/  LDC R68, c[0x0][0x3a0] ;  /* 0x0000e800ff447b82 */ /* 0x002e620000000800 */
[----:B------:R-:W-:Y:S02]  /*d660*/  IMAD.WIDE R94, R2, 0x4, R44 ;  /* 0x00000004025e7825 */ /* 0x000fe400078e022c */
[----:B------:R-:W3:Y:S01]  /*d670*/  LDL.LU.64 R44, [R1+0x480] ;  /* 0x00048000012c7983 */ /* 0x000ee20000300a00 */
[----:B------:R-:W-:-:S04]  /*d680*/  ISETP.GE.U32.AND P5, PT, R93, 0x7ffffea0, PT ;  /* 0x7ffffea05d00780c */ /* 0x000fc80003fa6070 */
[----:B------:R-:W1:Y:S01]  /*d690*/  LDC R40, c[0x0][0x3a0] ;  /* 0x0000e800ff287b82 */ /* 0x000e620000000800 */
[----:B------:R2:W-:Y:S04]  /*d6a0*/  STL.64 [R1+0x300], R110 ;  /* 0x0003006e01007387 */ /* 0x0005e80000100a00 */
[----:B------:R3:W-:Y:S04]  /*d6b0*/  STL.64 [R1+0x308], R94 ;  /* 0x0003085e01007387 */ /* 0x0007e80000100a00 */
[----:B------:R-:W3:Y:S04]  /*d6c0*/  LDL.LU.64 R62, [R1+0x488] ;  /* 0x00048800013e7983 */ /* 0x000ee80000300a00 */
[----:B------:R-:W3:Y:S01]  /*d6d0*/  LDL.LU.64 R58, [R1+0x490] ;  /* 0x00049000013a7983 */ /* 0x000ee20000300a00 */
        /* <DEDUP_REMOVED lines=12> */
[C---:B-----5:R-:W-:Y:S01]  /*d7a0*/  IMAD.WIDE R74, R2.reuse, 0x4, R74 ;  /* 0x00000004024a7825 */ /* 0x060fe200078e024a */
[----:B------:R5:W-:Y:S04]  /*d7b0*/  STL.64 [R1+0x318], R116 ;  /* 0x0003187401007387 */ /* 0x000be80000100a00 */
[----:B------:R1:W-:Y:S04]  /*d7c0*/  STL.64 [R1+0x320], R74 ;  /* 0x0003204a01007387 */ /* 0x0003e80000100a00 */
[----:B------:R-:W-:Y:S01]  /*d7d0*/  LDGSTS.E [R82+0x38000], desc[UR16][R116.64], !P5 ;  /* 0x3800000074527fae */ /* 0x000fe2000e9a1010 */
[----:B--2---:R-:W-:-:S03]  /*d7e0*/  IMAD.WIDE R110, R2, 0x4, R100 ;  /* 0x00000004026e7825 */ /* 0x004fc600078e0264 */
[----:B------:R-:W-:Y:S01]  /*d7f0*/  LDGSTS.E [R82+0x38200], desc[UR16][R74.64], !P5 ;  /* 0x382000004a527fae */ /* 0x000fe2000e9a1010 */
[----:B---3--:R-:W-:-:S03]  /*d800*/  IMAD.WIDE R94, R2, 0x4, R16 ;  /* 0x00000004025e7825 */ /* 0x008fc600078e0210 */
[----:B------:R-:W2:Y:S04]  /*d810*/  LDL.LU.64 R100, [R1+0x498] ;  /* 0x0004980001647983 */ /* 0x000ea80000300a00 */
[----:B------:R-:W3:Y:S04]  /*d820*/  LDL.LU.64 R16, [R1+0x4a0] ;  /* 0x0004a00001107983 */ /* 0x000ee80000300a00 */
[----:B------:R-:W-:Y:S04]  /*d830*/  STL.64 [R1+0x328], R110 ;  /* 0x0003286e01007387 */ /* 0x000fe80000100a00 */
[----:B------:R4:W-:Y:S04]  /*d840*/  STL.64 [R1+0x338], R94 ;  /* 0x0003385e01007387 */ /* 0x0009e80000100a00 */
[----:B-----5:R-:W5:Y:S04]  /*d850*/  LDL.LU.64 R116, [R1+0x4a8] ;  /* 0x0004a80001747983 */ /* 0x020f680000300a00 */
[----:B-1----:R-:W5:Y:S01]  /*d860*/  LDL.LU.64 R74, [R1+0x4b0] ;  /* 0x0004b000014a7983 */ /* 0x002f620000300a00 */
        /* <DEDUP_REMOVED lines=9> */
[----:B----4-:R-:W-:-:S03]  /*d900*/  IMAD.WIDE R94, R2, 0x4, R62 ;  /* 0x00000004025e7825 */ /* 0x010fc600078e023e */
[----:B------:R-:W-:Y:S01]  /*d910*/  LDGSTS.E [R82+0x38a00], desc[UR16][R44.64], !P2 ;  /* 0x38a000002c527fae */ /* 0x000fe2000d1a1010 */
[----:B------:R-:W-:-:S03]  /*d920*/  IMAD.WIDE R68, R2, 0x4, R58 ;  /* 0x0000000402447825 */ /* 0x000fc600078e023a */
[----:B------:R-:W4:Y:S04]  /*d930*/  LDL.LU.64 R62, [R1+0x4b8] ;  /* 0x0004b800013e7983 */ /* 0x000f280000300a00 */
        /* <DEDUP_REMOVED lines=11> */
[----:B---3--:R-:W-:Y:S01]  /*d9f0*/  IMAD.WIDE R16, R2, 0x4, R16 ;  /* 0x0000000402107825 */ /* 0x008fe200078e0210 */
[----:B------:R-:W-:Y:S01]  /*da00*/  ISETP.GE.U32.AND P6, PT, R0, 0x7ffffe9b, PT ;  /* 0x7ffffe9b0000780c */ /* 0x000fe20003fc6070 */
[----:B------:R2:W-:Y:S02]  /*da10*/  STL.64 [R1+0x368], R100 ;  /* 0x0003686401007387 */ /* 0x0005e40000100a00 */
[C---:B-----5:R-:W-:Y:S02]  /*da20*/  IMAD.WIDE R110, R2.reuse, 0x4, R116 ;  /* 0x00000004026e7825 */ /* 0x060fe400078e0274 */
[----:B------:R3:W-:Y:S02]  /*da30*/  LDGSTS.E [R82+0x38c00], desc[UR16][R94.64], !P4 ;  /* 0x38c000005e527fae */ /* 0x0007e4000e1a1010 */
[C---:B----4-:R-:W-:Y:S02]  /*da40*/  IMAD.WIDE R62, R2.reuse, 0x4, R62 ;  /* 0x00000004023e7825 */ /* 0x050fe400078e023e */
[----:B------:R4:W-:Y:S02]  /*da50*/  STL.64 [R1+0x370], R16 ;  /* 0x0003701001007387 */ /* 0x0009e40000100a00 */
[----:B------:R-:W-:-:S02]  /*da60*/  IMAD.WIDE R58, R2, 0x4, R58 ;  /* 0x00000004023a7825 */ /* 0x000fc400078e023a */
[----:B------:R-:W5:Y:S01]  /*da70*/  LDL.LU.64 R116, [R1+0x4d8] ;  /* 0x0004d80001747983 */ /* 0x000f620000300a00 */
[----:B------:R-:W-:Y:S01]  /*da80*/  IADD3 R93, PT, PT, R52, -0xe9, RZ ;  /* 0xffffff17345d7810 */ /* 0x000fe20007ffe0ff */
[----:B------:R-:W1:Y:S01]  /*da90*/  LDC R40, c[0x0][0x3a0] ;  /* 0x0000e800ff287b82 */ /* 0x000e620000000800 */
[C---:B---3--:R-:W-:Y:S01]  /*daa0*/  IMAD.WIDE R94, R2.reuse, 0x4, R74 ;  /* 0x00000004025e7825 */ /* 0x048fe200078e024a */
[----:B------:R3:W-:Y:S04]  /*dab0*/  LDGSTS.E [R82+0x38e00], desc[UR16][R68.64], !P4 ;  /* 0x38e0000044527fae */ /* 0x0007e8000e1a1010 */
[----:B------:R-:W5:Y:S01]  /*dac0*/  LDL.LU.64 R74, [R1+0x4e0] ;  /* 0x0004e000014a7983 */ /* 0x000f620000300a00 */
        /* <DEDUP_REMOVED lines=8> */
[----:B--2---:R-:W2:Y:S04]  /*db50*/  LDL.LU.64 R100, [R1+0x4e8] ;  /* 0x0004e80001647983 */ /* 0x004ea80000300a00 */
[----:B------:R4:W-:Y:S04]  /*db60*/  LDGSTS.E [R82+0x39400], desc[UR16][R110.64], !P6 ;  /* 0x394000006e527fae */ /* 0x0009e8000f1a1010 */
[----:B----4-:R-:W4:Y:S04]  /*db70*/  LDL.LU.64 R16, [R1+0x4f0] ;  /* 0x0004f00001107983 */ /* 0x010f280000300a00 */
[----:B------:R3:W-:Y:S01]  /*db80*/  LDGSTS.E [R82+0x39600], desc[UR16][R94.64], !P6 ;  /* 0x396000005e527fae */ /* 0x0007e2000f1a1010 */
[----:B------:R-:W-:-:S03]  /*db90*/  IMAD.WIDE R110, R2, 0x4, R34 ;  /* 0x00000004026e7825 */ /* 0x000fc600078e0222 */
[----:B------:R1:W-:Y:S04]  /*dba0*/  STL.64 [R1+0x388], R62 ;  /* 0x0003883e01007387 */ /* 0x0003e80000100a00 */
[----:B------:R1:W-:Y:S01]  /*dbb0*/  STL.64 [R1+0x390], R58 ;  /* 0x0003903a01007387 */ /* 0x0003e20000100a00 */
[----:B---3--:R-:W-:-:S03]  /*dbc0*/  IMAD.WIDE R94, R2, 0x4, R44 ;  /* 0x00000004025e7825 */ /* 0x008fc600078e022c */
[----:B------:R-:W3:Y:S04]  /*dbd0*/  LDL.LU.64 R34, [R1+0x4f8] ;  /* 0x0004f80001227983 */ /* 0x000ee80000300a00 */
[----:B------:R-:W3:Y:S04]  /*dbe0*/  LDL.LU.64 R44, [R1+0x500] ;  /* 0x00050000012c7983 */ /* 0x000ee80000300a00 */
[----:B------:R5:W-:Y:S04]  /*dbf0*/  STL.64 [R1+0x398], R110 ;  /* 0x0003986e01007387 */ /* 0x000be80000100a00 */
        /* <DEDUP_REMOVED lines=16> */
[----:B-----5:R-:W-:-:S04]  /*dd00*/  IMAD.WIDE R110, R2, 0x4, R116 ;  /* 0x00000004026e7825 */ /* 0x020fc800078e0274 */
        /* <DEDUP_REMOVED lines=8> */
[----:B----4-:R-:W-:-:S03]  /*dd90*/  IMAD.WIDE R68, R2, 0x4, R16 ;  /* 0x0000000402447825 */ /* 0x010fc600078e0210 */
[----:B------:R-:W4:Y:S04]  /*dda0*/  LDL.LU.64 R16, [R1+0x520] ;  /* 0x0005200001107983 */ /* 0x000f280000300a00 */
[----:B------:R-:W-:Y:S04]  /*ddb0*/  STL.64 [R1+0x3b8], R94 ;  /* 0x0003b85e01007387 */ /* 0x000fe80000100a00 */
[----:B------:R1:W-:Y:S04]  /*ddc0*/  STL.64 [R1+0x3c0], R68 ;  /* 0x0003c04401007387 */ /* 0x0003e80000100a00 */
[----:B------:R-:W4:Y:S01]  /*ddd0*/  LDL.LU.64 R116, [R1+0x528] ;  /* 0x0005280001747983 */ /* 0x000f220000300a00 */
[----:B---3--:R-:W-:-:S03]  /*dde0*/  IMAD.WIDE R34, R2, 0x4, R34 ;  /* 0x0000000402227825 */ /* 0x008fc600078e0222 */
[----:B-----5:R-:W3:Y:S01]  /*ddf0*/  LDL.LU.64 R74, [R1+0x530] ;  /* 0x00053000014a7983 */ /* 0x020ee20000300a00 */
        /* <DEDUP_REMOVED lines=8> */
[----:B------:R-:W3:Y:S01]  /*de80*/  LDL.LU.64 R62, [R1+0x538] ;  /* 0x00053800013e7983 */ /* 0x000ee20000300a00 */
[----:B-----5:R-:W1:Y:S01]  /*de90*/  LDC R68, c[0x0][0x3a0] ;  /* 0x0000e800ff447b82 */ /* 0x020e620000000800 */
[----:B------:R-:W-:Y:S02]  /*dea0*/  IMAD.WIDE R94, R2, 0x4, R58 ;  /* 0x00000004025e7825 */ /* 0x000fe400078e023a */
[----:B------:R-:W5:Y:S01]  /*deb0*/  LDL.LU.64 R58, [R1+0x540] ;  /* 0x00054000013a7983 */ /* 0x000f620000300a00 */
[----:B------:R-:W-:-:S04]  /*dec0*/  ISETP.GE.U32.AND P5, PT, R93, 0x7ffffe94, PT ;  /* 0x7ffffe945d00780c */ /* 0x000fc80003fa6070 */
[----:B------:R-:W1:Y:S01]  /*ded0*/  LDC R40, c[0x0][0x3a0] ;  /* 0x0000e800ff287b82 */ /* 0x000e620000000800 */
[----:B------:R1:W-:Y:S04]  /*dee0*/  STL.64 [R1+0x3d8], R110 ;  /* 0x0003d86e01007387 */ /* 0x0003e80000100a00 */
[----:B------:R3:W-:Y:S04]  /*def0*/  STL.64 [R1+0x3e0], R94 ;  /* 0x0003e05e01007387 */ /* 0x0007e80000100a00 */
[----:B------:R-:W5:Y:S04]  /*df00*/  LDL.LU.64 R34, [R1+0x548] ;  /* 0x0005480001227983 */ /* 0x000f680000300a00 */
        /* <DEDUP_REMOVED lines=13> */
[C---:B----4-:R-:W-:Y:S01]  /*dfe0*/  IMAD.WIDE R16, R2.reuse, 0x4, R16 ;  /* 0x0000000402107825 */ /* 0x050fe200078e0210 */
[----:B------:R4:W-:Y:S04]  /*dff0*/  STL.64 [R1+0x3e8], R100 ;  /* 0x0003e86401007387 */ /* 0x0009e80000100a00 */
[----:B------:R2:W-:Y:S04]  /*e000*/  STL.64 [R1+0x400], R16 ;  /* 0x0004001001007387 */ /* 0x0005e80000100a00 */
[----:B------:R-:W-:Y:S01]  /*e010*/  LDGSTS.E [R82+0x3b000], desc[UR16][R100.64], !P5 ;  /* 0x3b00000064527fae */ /* 0x000fe2000e9a1010 */
[----:B-1----:R-:W-:-:S03]  /*e020*/  IMAD.WIDE R110, R2, 0x4, R116 ;  /* 0x00000004026e7825 */ /* 0x002fc600078e0274 */
[----:B------:R-:W-:Y:S01]  /*e030*/  LDGSTS.E [R82+0x3b200], desc[UR16][R16.64], !P5 ;  /* 0x3b20000010527fae */ /* 0x000fe2000e9a1010 */
[----:B---3--:R-:W-:-:S03]  /*e040*/  IMAD.WIDE R94, R2, 0x4, R74 ;  /* 0x00000004025e7825 */ /* 0x008fc600078e024a */
[----:B------:R-:W3:Y:S04]  /*e050*/  LDL.LU.64 R116, [R1+0x558] ;  /* 0x0005580001747983 */ /* 0x000ee80000300a00 */
[----:B------:R-:W3:Y:S04]  /*e060*/  LDL.LU.64 R74, [R1+0x560] ;  /* 0x00056000014a7983 */ /* 0x000ee80000300a00 */
[----:B------:R-:W-:Y:S04]  /*e070*/  STL.64 [R1+0x410], R110 ;  /* 0x0004106e01007387 */ /* 0x000fe80000100a00 */
[----:B------:R1:W-:Y:S04]  /*e080*/  STL.64 [R1+0x420], R94 ;  /* 0x0004205e01007387 */ /* 0x0003e80000100a00 */
[----:B----4-:R-:W4:Y:S04]  /*e090*/  LDL.LU.64 R100, [R1+0x568] ;  /* 0x0005680001647983 */ /* 0x010f280000300a00 */
[----:B--2---:R-:W2:Y:S01]  /*e0a0*/  LDL.LU.64 R16, [R1+0x570] ;  /* 0x0005700001107983 */ /* 0x004ea20000300a00 */
[----:B------:R-:W-:-:S03]  /*e0b0*/  IMAD.WIDE R62, R2, 0x4, R62 ;  /* 0x00000004023e7825 */ /* 0x000fc600078e023e */
[----:B------:R-:W-:Y:S01]  /*e0c0*/  LDGSTS.E [R82+0x3b400], desc[UR16][R110.64], !P6 ;  /* 0x3b4000006e527fae */ /* 0x000fe2000f1a1010 */
[----:B------:R-:W-:-:S03]  /*e0d0*/  ISETP.GE.U32.AND P5, PT, R93, 0x7ffffe90, PT ;  /* 0x7ffffe905d00780c */ /* 0x000fc60003fa6070 */
[----:B------:R1:W-:Y:S01]  /*e0e0*/  LDGSTS.E [R82+0x3b600], desc[UR16][R94.64], !P6 ;  /* 0x3b6000005e527fae */ /* 0x0003e2000f1a1010 */
[----:B-----5:R-:W-:-:S03]  /*e0f0*/  IMAD.WIDE R58, R2, 0x4, R58 ;  /* 0x00000004023a7825 */ /* 0x020fc600078e023a */
[----:B------:R5:W-:Y:S01]  /*e100*/  STL.64 [R1+0x430], R62 ;  /* 0x0004303e01007387 */ /* 0x000be20000100a00 */
[----:B------:R-:W-:-:S03]  /*e110*/  VIADD R93, R68, 0xffffff0d ;  /* 0xffffff0d445d7836 */ /* 0x000fc60000000000 */
[----:B------:R5:W-:Y:S04]  /*e120*/  STL.64 [R1+0x440], R58 ;  /* 0x0004403a01007387 */ /* 0x000be80000100a00 */
[----:B------:R-:W-:Y:S01]  /*e130*/  LDGSTS.E [R82+0x3b800], desc[UR16][R62.64], !P2 ;  /* 0x3b8000003e527fae */ /* 0x000fe2000d1a1010 */
[----:B-1----:R-:W-:-:S03]  /*e140*/  IMAD.WIDE R94, R2, 0x4, R34 ;  /* 0x00000004025e7825 */ /* 0x002fc600078e0222 */
[----:B------:R-:W-:Y:S01]  /*e150*/  LDGSTS.E [R82+0x3ba00], desc[UR16][R58.64], !P2 ;  /* 0x3ba000003a527fae */ /* 0x000fe2000d1a1010 */
[----:B------:R-:W-:-:S03]  /*e160*/  IMAD.WIDE R34, R2, 0x4, R44 ;  /* 0x0000000402227825 */ /* 0x000fc600078e022c */
[----:B------:R-:W2:Y:S04]  /*e170*/  LDL.LU.64 R44, [R1+0x578] ;  /* 0x00057800012c7983 */ /* 0x000ea80000300a00 */
[----:B------:R-:W2:Y:S04]  /*e180*/  LDL.LU.64 R68, [R1+0x580] ;  /* 0x0005800001447983 */ /* 0x000ea80000300a00 */
[----:B------:R-:W-:Y:S04]  /*e190*/  STL.64 [R1+0x450], R94 ;  /* 0x0004505e01007387 */ /* 0x000fe80000100a00 */
[----:B------:R1:W-:Y:S04]  /*e1a0*/  STL.64 [R1+0x460], R34 ;  /* 0x0004602201007387 */ /* 0x0003e80000100a00 */
[----:B-----5:R-:W5:Y:S04]  /*e1b0*/  LDL.LU.64 R62, [R1+0x588] ;  /* 0x00058800013e7983 */ /* 0x020f680000300a00 */
[----:B------:R-:W5:Y:S01]  /*e1c0*/  LDL.LU.64 R58, [R1+0x590] ;  /* 0x00059000013a7983 */ /* 0x000f620000300a00 */
[----:B------:R-:W-:-:S02]  /*e1d0*/  VIADD R0, R41, 0xffffff10 ;  /* 0xffffff1029007836 */ /* 0x000fc40000000000 */
[----:B------:R-:W1:Y:S03]  /*e1e0*/  LDC R41, c[0x0][0x3a0] ;  /* 0x0000e800ff297b82 */ /* 0x000e660000000800 */
[----:B------:R-:W-:Y:S02]  /*e1f0*/  ISETP.GE.U32.AND P4, PT, R0, 0x7ffffe91, PT ;  /* 0x7ffffe910000780c */ /* 0x000fe40003f86070 */
[----:B------:R-:W-:-:S03]  /*e200*/  IADD3 R0, PT, PT, R40, -0xf2, RZ ;  /* 0xffffff0e28007810 */ /* 0x000fc60007ffe0ff */
[----:B------:R-:W2:Y:S01]  /*e210*/  LDC R40, c[0x0][0x3a0] ;  /* 0x0000e800ff287b82 */ /* 0x000ea20000000800 */
[----:B------:R-:W-:-:S07]  /*e220*/  ISETP.GE.U32.AND P6, PT, R0, 0x7ffffe8f, PT ;  /* 0x7ffffe8f0000780c */ /* 0x000fce0003fc6070 */
[----:B------:R-:W-:Y:S01]  /*e230*/  LDGSTS.E [R82+0x3bc00], desc[UR16][R94.64], !P4 ;  /* 0x3bc000005e527fae */ /* 0x000fe2000e1a1010 */
[----:B------:R-:W-:Y:S01]  /*e240*/  ISETP.GE.U32.AND P2, PT, R93, 0x7ffffe8e, PT ;  /* 0x7ffffe8e5d00780c */ /* 0x000fe20003f46070 */
[----:B------:R-:W-:Y:S01]  /*e250*/  VIADD R0, R53, 0xffffff0c ;  /* 0xffffff0c35007836 */ /* 0x000fe20000000000 */
[----:B------:R-:W-:Y:S01]  /*e260*/  IADD3 R93, PT, PT, R52, -0xf5, RZ ;  /* 0xffffff0b345d7810 */ /* 0x000fe20007ffe0ff */
[----:B------:R1:W-:Y:S03]  /*e270*/  LDGSTS.E [R82+0x3be00], desc[UR16][R34.64], !P4 ;  /* 0x3be0000022527fae */ /* 0x0003e6000e1a1010 */
[----:B------:R-:W-:Y:S01]  /*e280*/  ISETP.GE.U32.AND P4, PT, R0, 0x7ffffe8d, PT ;  /* 0x7ffffe8d0000780c */ /* 0x000fe20003f86070 */
[----:B-1----:R-:W-:Y:S01]  /*e290*/  VIADD R0, R41, 0xffffff0a ;  /* 0xffffff0a29007836 */ /* 0x002fe20000000000 */
[----:B------:R-:W1:Y:S08]  /*e2a0*/  LDC R35, c[0x0][0x3a0] ;  /* 0x0000e800ff237b82 */ /* 0x000e700000000800 */
[----:B------:R-:W1:Y:S01]  /*e2b0*/  LDC R34, c[0x0][0x3a0] ;  /* 0x0000e800ff227b82 */ /* 0x000e620000000800 */
[----:B---3--:R-:W-:-:S04]  /*e2c0*/  IMAD.WIDE R94, R2, 0x4, R116 ;  /* 0x00000004025e7825 */ /* 0x008fc800078e0274 */
[C---:B------:R-:W-:Y:S01]  /*e2d0*/  IMAD.WIDE R74, R2.reuse, 0x4, R74 ;  /* 0x00000004024a7825 */ /* 0x040fe200078e024a */
[----:B------:R-:W-:Y:S04]  /*e2e0*/  STL.64 [R1+0x470], R94 ;  /* 0x0004705e01007387 */ /* 0x000fe80000100a00 */
[----:B------:R3:W-:Y:S04]  /*e2f0*/  STL.64 [R1+0x480], R74 ;  /* 0x0004804a01007387 */ /* 0x0007e80000100a00 */
[----:B------:R-:W5:Y:S01]  /*e300*/  LDL.LU.64 R116, [R1+0x598] ;  /* 0x0005980001747983 */ /* 0x000f620000300a00 */
[----:B----4-:R-:W-:-:S03]  /*e310*/  IMAD.WIDE R52, R2, 0x4, R100 ;  /* 0x0000000402347825 */ /* 0x010fc600078e0264 */
[----:B------:R4:W-:Y:S01]  /*e320*/  LDGSTS.E [R82+0x3c000], desc[UR16][R94.64], !P5 ;  /* 0x3c0000005e527fae */ /* 0x0009e2000e9a1010 */
[----:B--2---:R-:W-:-:S03]  /*e330*/  IMAD.WIDE R16, R2, 0x4, R16 ;  /* 0x0000000402107825 */ /* 0x004fc600078e0210 */
[----:B------:R-:W2:Y:S04]  /*e340*/  LDL.LU.64 R100, [R1+0x5a0] ;  /* 0x0005a00001647983 */ /* 0x000ea80000300a00 */
[----:B------:R-:W-:Y:S04]  /*e350*/  STL.64 [R1+0x490], R52 ;  /* 0x0004903401007387 */ /* 0x000fe80000100a00 */
[----:B------:R1:W-:Y:S04]  /*e360*/  STL.64 [R1+0x4a0], R16 ;  /* 0x0004a01001007387 */ /* 0x0003e80000100a00 */
[----:B------:R-:W-:Y:S04]  /*e370*/  LDGSTS.E [R82+0x3c200], desc[UR16][R74.64], !P5 ;  /* 0x3c2000004a527fae */ /* 0x000fe8000e9a1010 */
[----:B------:R1:W-:Y:S04]  /*e380*/  LDGSTS.E [R82+0x3c400], desc[UR16][R52.64], !P6 ;  /* 0x3c40000034527fae */ /* 0x0003e8000f1a1010 */
[----:B------:R-:W-:Y:S04]  /*e390*/  LDGSTS.E [R82+0x3c600], desc[UR16][R16.64], !P6 ;  /* 0x3c60000010527fae */ /* 0x000fe8000f1a1010 */
[----:B---3--:R-:W3:Y:S01]  /*e3a0*/  LDL.LU.64 R74, [R1+0x5a8] ;  /* 0x0005a800014a7983 */ /* 0x008ee20000300a00 */
[----:B------:R-:W-:-:S04]  /*e3b0*/  IMAD.WIDE R44, R2, 0x4, R44 ;  /* 0x00000004022c7825 */ /* 0x000fc800078e022c */
[----:B----4-:R-:W-:Y:S01]  /*e3c0*/  IMAD.WIDE R94, R2, 0x4, R68 ;  /* 0x00000004025e7825 */ /* 0x010fe200078e0244 */
[----:B-1----:R-:W4:Y:S01]  /*e3d0*/  LDL.LU.64 R16, [R1+0x5b0] ;  /* 0x0005b00001107983 */ /* 0x002f220000300a00 */
[----:B------:R-:W-:Y:S01]  /*e3e0*/  ISETP.GE.U32.AND P6, PT, R0, 0x7ffffe8b, PT ;  /* 0x7ffffe8b0000780c */ /* 0x000fe20003fc6070 */
[----:B------:R-:W1:Y:S02]  /*e3f0*/  LDC R53, c[0x0][0x3a0] ;  /* 0x0000e800ff357b82 */ /* 0x000e640000000800 */
[----:B------:R5:W-:Y:S01]  /*e400*/  STL.64 [R1+0x4b0], R44 ;  /* 0x0004b02c01007387 */ /* 0x000be20000100a00 */
[----:B------:R-:W-:-:S03]  /*e410*/  IADD3 R0, PT, PT, R40, -0xf8, RZ ;  /* 0xffffff0828007810 */ /* 0x000fc60007ffe0ff */
[----:B------:R-:W-:Y:S01]  /*e420*/  STL.64 [R1+0x4c0], R94 ;  /* 0x0004c05e01007387 */ /* 0x000fe20000100a00 */
[----:B-----5:R-:W-:-:S03]  /*e430*/  IMAD.WIDE R62, R2, 0x4, R62 ;  /* 0x00000004023e7825 */ /* 0x020fc600078e023e */
[----:B------:R-:W5:Y:S01]  /*e440*/  LDL.LU.64 R68, [R1+0x5b8] ;  /* 0x0005b80001447983 */ /* 0x000f620000300a00 */
[----:B------:R-:W-:Y:S01]  /*e450*/  ISETP.GE.U32.AND P5, PT, R93, 0x7ffffe8c, PT ;  /* 0x7ffffe8c5d00780c */ /* 0x000fe20003fa6070 */
[----:B------:R-:W1:Y:S01]  /*e460*/  LDC R52, c[0x0][0x3a0] ;  /* 0x0000e800ff347b82 */ /* 0x000e620000000800 */
[----:B------:R-:W-:Y:S01]  /*e470*/  IMAD.WIDE R40, R2, 0x4, R58 ;  /* 0x0000000402287825 */ /* 0x000fe200078e023a */
[----:B------:R-:W-:Y:S04]  /*e480*/  LDGSTS.E [R82+0x3c800], desc[UR16][R44.64], !P2 ;  /* 0x3c8000002c527fae */ /* 0x000fe8000d1a1010 */
[----:B------:R-:W5:Y:S04]  /*e490*/  LDL.LU.64 R58, [R1+0x5c0] ;  /* 0x0005c000013a7983 */ /* 0x000f680000300a00 */
[----:B------:R1:W-:Y:S04]  /*e4a0*/  STL.64 [R1+0x4d0], R62 ;  /* 0x0004d03e01007387 */ /* 0x0003e80000100a00 */
[----:B------:R1:W-:Y:S04]  /*e4b0*/  STL.64 [R1+0x4e0], R40 ;  /* 0x0004e02801007387 */ /* 0x0003e80000100a00 */
[----:B------:R-:W5:Y:S01]  /*e4c0*/  LDL.LU.64 R44, [R1+0x5c8] ;  /* 0x0005c800012c7983 */ /* 0x000f620000300a00 */
[----:B------:R-:W-:-:S02]  /*e4d0*/  VIADD R93, R133, 0xffffff09 ;  /* 0xffffff09855d7836 */ /* 0x000fc40000000000 */
[----:B------:R-:W2:Y:S01]  /*e4e0*/  LDC R133, c[0x0][0x3a0] ;  /* 0x0000e800ff857b82 */ /* 0x000ea20000000800 */
[----:B------:R-:W-:Y:S02]  /*e4f0*/  LDGSTS.E [R82+0x3ca00], desc[UR16][R94.64], !P2 ;  /* 0x3ca000005e527fae */ /* 0x000fe4000d1a1010 */
[----:B------:R-:W-:Y:S02]  /*e500*/  ISETP.GE.U32.AND P2, PT, R93, 0x7ffffe8a, PT ;  /* 0x7ffffe8a5d00780c */ /* 0x000fe40003f46070 */
[----:B------:R1:W-:Y:S01]  /*e510*/  LDGSTS.E [R82+0x3cc00], desc[UR16][R62.64], !P4 ;  /* 0x3cc000003e527fae */ /* 0x0003e2000e1a1010 */
[----:B------:R-:W-:-:S03]  /*e520*/  VIADD R93, R35, 0xffffff07 ;  /* 0xffffff07235d7836 */ /* 0x000fc60000000000 */
[----:B------:R-:W-:Y:S01]  /*e530*/  LDGSTS.E [R82+0x3ce00], desc[UR16][R40.64], !P4 ;  /* 0x3ce0000028527fae */ /* 0x000fe2000e1a1010 */
[----:B------:R-:W-:Y:S01]  /*e540*/  ISETP.GE.U32.AND P4, PT, R0, 0x7ffffe89, PT ;  /* 0x7ffffe890000780c */ /* 0x000fe20003f86070 */
[----:B------:R-:W-:Y:S01]  /*e550*/  VIADD R0, R34, 0xffffff06 ;  /* 0xffffff0622007836 */ /* 0x000fe20000000000 */
[----:B-1----:R-:W1:Y:S01]  /*e560*/  LDC R62, c[0x0][0x3a0] ;  /* 0x0000e800ff3e7b82 */ /* 0x002e620000000800 */
[----:B------:R-:W5:Y:S04]  /*e570*/  LDL.LU.64 R40, [R1+0x5d0] ;  /* 0x0005d00001287983 */ /* 0x000f680000300a00 */
[----:B------:R-:W5:Y:S01]  /*e580*/  LDL.LU.64 R34, [R1+0x5d8] ;  /* 0x0005d80001227983 */ /* 0x000f620000300a00 */
[----:B------:R-:W-:-:S05]  /*e590*/  IMAD.WIDE R124, R2, 0x4, R116 ;  /* 0x00000004027c7825 */ /* 0x000fca00078e0274 */
[----:B------:R1:W-:Y:S01]  /*e5a0*/  STL.64 [R1+0x4f0], R124 ;  /* 0x0004f07c01007387 */ /* 0x0003e20000100a00 */
[----:B--2---:R-:W-:-:S03]  /*e5b0*/  IMAD.WIDE R110, R2, 0x4, R100 ;  /* 0x00000004026e7825 */ /* 0x004fc600078e0264 */
[----:B------:R-:W2:Y:S04]  /*e5c0*/  LDL.LU.64 R116, [R1+0x5e0] ;  /* 0x0005e00001747983 */ /* 0x000ea80000300a00 */
[----:B------:R1:W-:Y:S04]  /*e5d0*/  STL.64 [R1+0x500], R110 ;  /* 0x0005006e01007387 */ /* 0x0003e80000100a00 */
[----:B------:R-:W-:Y:S04]  /*e5e0*/  LDGSTS.E [R82+0x3d000], desc[UR16][R124.64], !P5 ;  /* 0x3d0000007c527fae */ /* 0x000fe8000e9a1010 */
[----:B------:R-:W-:Y:S01]  /*e5f0*/  LDGSTS.E [R82+0x3d200], desc[UR16][R110.64], !P5 ;  /* 0x3d2000006e527fae */ /* 0x000fe2000e9a1010 */
[----:B---3--:R-:W-:-:S03]  /*e600*/  IMAD.WIDE R94, R2, 0x4, R74 ;  /* 0x00000004025e7825 */ /* 0x008fc600078e024a */
[----:B------:R-:W3:Y:S04]  /*e610*/  LDL.LU.64 R74, [R1+0x5e8] ;  /* 0x0005e800014a7983 */ /* 0x000ee80000300a00 */
[----:B------:R-:W3:Y:S01]  /*e620*/  LDL.LU.64 R100, [R1+0x5f0] ;  /* 0x0005f00001647983 */ /* 0x000ee20000300a00 */
[----:B----4-:R-:W-:-:S03]  /*e630*/  IMAD.WIDE R16, R2, 0x4, R16 ;  /* 0x0000000402107825 */ /* 0x010fc600078e0210 */
[----:B------:R5:W-:Y:S04]  /*e640*/  STL.64 [R1+0x510], R94 ;  /* 0x0005105e01007387 */ /* 0x000be80000100a00 */
[----:B------:R5:W-:Y:S01]  /*e650*/  LDGSTS.E [R82+0x3d400], desc[UR16][R94.64], !P6 ;  /* 0x3d4000005e527fae */ /* 0x000be2000f1a1010 */
[----:B------:R-:W-:-:S03]  /*e660*/  ISETP.GE.U32.AND P5, PT, R93, 0x7ffffe88, PT ;  /* 0x7ffffe885d00780c */ /* 0x000fc60003fa6070 */
[----:B-1----:R-:W4:Y:S01]  /*e670*/  LDL.LU.64 R124, [R1+0xdd0] ;  /* 0x000dd000017c7983 */ /* 0x002f220000300a00 */
[----:B------:R-:W-:-:S03]  /*e680*/  IADD3 R93, PT, PT, R53, -0xfb, RZ ;  /* 0xffffff05355d7810 */ /* 0x000fc60007ffe0ff */
[----:B------:R-:W4:Y:S01]  /*e690*/  LDL.LU.64 R110, [R1+0xdc8] ;  /* 0x000dc800016e7983 */ /* 0x000f220000300a00 */
[----:B-----5:R-:W-:-:S03]  /*e6a0*/  IMAD.WIDE R94, R2, 0x4, R68 ;  /* 0x00000004025e7825 */ /* 0x020fc600078e0244 */
[----:B------:R1:W-:Y:S01]  /*e6b0*/  STL.64 [R1+0x520], R16 ;  /* 0x0005201001007387 */ /* 0x0003e20000100a00 */
[----:B------:R-:W-:-:S03]  /*e6c0*/  IMAD.WIDE R68, R2, 0x4, R58 ;  /* 0x0000000402447825 */ /* 0x000fc600078e023a */
[----:B------:R1:W-:Y:S01]  /*e6d0*/  LDGSTS.E [R82+0x3d600], desc[UR16][R16.64], !P6 ;  /* 0x3d60000010527fae */ /* 0x0003e2000f1a1010 */
[----:B------:R-:W-:Y:S01]  /*e6e0*/  ISETP.GE.U32.AND P6, PT, R0, 0x7ffffe87, PT ;  /* 0x7ffffe870000780c */ /* 0x000fe20003fc6070 */
[----:B------:R-:W-:Y:S02]  /*e6f0*/  VIADD R0, R52, 0xffffff04 ;  /* 0xffffff0434007836 */ /* 0x000fe40000000000 */
[----:B------:R-:W-:Y:S04]  /*e700*/  STL.64 [R1+0x530], R94 ;  /* 0x0005305e01007387 */ /* 0x000fe80000100a00 */
[----:B------:R-:W5:Y:S01]  /*e710*/  LDL.LU.64 R58, [R1+0x5f8] ;  /* 0x0005f800013a7983 */ /* 0x000f620000300a00 */
[----:B------:R-:W-:-:S03]  /*e720*/  IMAD.WIDE R52, R2, 0x4, R44 ;  /* 0x0000000402347825 */ /* 0x000fc600078e022c */
[----:B------:R-:W-:Y:S01]  /*e730*/  STL.64 [R1+0x540], R68 ;  /* 0x0005404401007387 */ /* 0x000fe20000100a00 */
[----:B-1----:R-:W1:Y:S03]  /*e740*/  LDC R17, c[0x0][0x3a0] ;  /* 0x0000e800ff117b82 */ /* 0x002e660000000800 */
[----:B------:R-:W4:Y:S04]  /*e750*/  LDL.LU.64 R44, [R1+0x608] ;  /* 0x00060800012c7983 */ /* 0x000f280000300a00 */
[----:B------:R2:W-:Y:S01]  /*e760*/  LDGSTS.E [R82+0x3d800], desc[UR16][R94.64], !P2 ;  /* 0x3d8000005e527fae */ /* 0x0005e2000d1a1010 */
[----:B------:R-:W1:Y:S03]  /*e770*/  LDC R16, c[0x0][0x3a0] ;  /* 0x0000e800ff107b82 */ /* 0x000e660000000800 */
[----:B------:R1:W-:Y:S04]  /*e780*/  STL.64 [R1+0x550], R52 ;  /* 0x0005503401007387 */ /* 0x0003e80000100a00 */
[----:B------:R1:W-:Y:S04]  /*e790*/  LDGSTS.E [R82+0x3da00], desc[UR16][R68.64], !P2 ;  /* 0x3da0000044527fae */ /* 0x0003e8000d1a1010 */
[----:B------:R-:W-:Y:S01]  /*e7a0*/  LDGSTS.E [R82+0x3dc00], desc[UR16][R52.64], !P4 ;  /* 0x3dc0000034527fae */ /* 0x000fe2000e1a1010 */
[----:B------:R-:W-:-:S04]  /*e7b0*/  IMAD.WIDE R40, R2, 0x4, R40 ;  /* 0x0000000402287825 */ /* 0x000fc800078e0228 */
[----:B------:R-:W-:Y:S01]  /*e7c0*/  IMAD.WIDE R34, R2, 0x4, R34 ;  /* 0x0000000402227825 */ /* 0x000fe200078e0222 */
[----:B------:R1:W-:Y:S04]  /*e7d0*/  STL.64 [R1+0x560], R40 ;  /* 0x0005602801007387 */ /* 0x0003e80000100a00 */
[----:B------:R-:W-:Y:S04]  /*e7e0*/  LDGSTS.E [R82+0x3de00], desc[UR16][R40.64], !P4 ;  /* 0x3de0000028527fae */ /* 0x000fe8000e1a1010 */
[----:B-1----:R-:W4:Y:S01]  /*e7f0*/  LDL.LU.64 R52, [R1+0x600] ;  /* 0x0006000001347983 */ /* 0x002f220000300a00 */
[----:B------:R-:W-:-:S03]  /*e800*/  ISETP.GE.U32.AND P4, PT, R0, 0x7ffffe85, PT ;  /* 0x7ffffe850000780c */ /* 0x000fc60003f86070 */
[----:B------:R-:W-:Y:S04]  /*e810*/  LDGSTS.E [R82+0x3e000], desc[UR16][R34.64], !P5 ;  /* 0x3e00000022527fae */ /* 0x000fe8000e9a1010 */
[----:B------:R-:W4:Y:S01]  /*e820*/  LDL.LU.64 R40, [R1+0x610] ;  /* 0x0006100001287983 */ /* 0x000f220000300a00 */
[----:B------:R-:W-:-:S03]  /*e830*/  IADD3 R0, PT, PT, R62, -0xfe, RZ ;  /* 0xffffff023e007810 */ /* 0x000fc60007ffe0ff */
[----:B------:R1:W-:Y:S01]  /*e840*/  STL.64 [R1+0x570], R34 ;  /* 0x0005702201007387 */ /* 0x0003e20000100a00 */
[----:B------:R-:W-:Y:S01]  /*e850*/  ISETP.GE.U32.AND P2, PT, R93, 0x7ffffe86, PT ;  /* 0x7ffffe865d00780c */ /* 0x000fe20003f46070 */
[----:B------:R-:W-:Y:S01]  /*e860*/  VIADD R93, R133, 0xffffff03 ;  /* 0xffffff03855d7836 */ /* 0x000fe20000000000 */
[----:B------:R-:W-:Y:S01]  /*e870*/  SHF.L.U32 R3, R3, 0x7, RZ ;  /* 0x0000000703037819 */ /* 0x000fe200000006ff */
[----:B------:R-:W1:Y:S01]  /*e880*/  LDC R133, c[0x0][0x3a0] ;  /* 0x0000e800ff857b82 */ /* 0x000e620000000800 */
[----:B--2---:R-:W-:-:S05]  /*e890*/  IMAD.WIDE R94, R2, 0x4, R116 ;  /* 0x00000004025e7825 */ /* 0x004fca00078e0274 */
[----:B------:R5:W-:Y:S04]  /*e8a0*/  STL.64 [R1+0x580], R94 ;  /* 0x0005805e01007387 */ /* 0x000be80000100a00 */
[----:B-1----:R-:W2:Y:S04]  /*e8b0*/  LDL.LU.64 R34, [R1+0x618] ;  /* 0x0006180001227983 */ /* 0x002ea80000300a00 */
[----:B------:R5:W-:Y:S01]  /*e8c0*/  LDGSTS.E [R82+0x3e200], desc[UR16][R94.64], !P5 ;  /* 0x3e2000005e527fae */ /* 0x000be2000e9a1010 */
[----:B---3--:R-:W-:-:S04]  /*e8d0*/  IMAD.WIDE R74, R2, 0x4, R74 ;  /* 0x00000004024a7825 */ /* 0x008fc800078e024a */
[----:B------:R-:W-:Y:S01]  /*e8e0*/  IMAD.WIDE R68, R2, 0x4, R100 ;  /* 0x0000000402447825 */ /* 0x000fe200078e0264 */
[----:B------:R1:W-:Y:S04]  /*e8f0*/  STL.64 [R1+0x590], R74 ;  /* 0x0005904a01007387 */ /* 0x0003e80000100a00 */
[----:B------:R-:W3:Y:S04]  /*e900*/  LDL.LU.64 R62, [R1+0x620] ;  /* 0x00062000013e7983 */ /* 0x000ee80000300a00 */
[----:B------:R4:W-:Y:S04]  /*e910*/  STL.64 [R1+0x5a0], R68 ;  /* 0x0005a04401007387 */ /* 0x0009e80000100a00 */
[----:B------:R-:W3:Y:S04]  /*e920*/  LDL.LU.64 R116, [R1+0x628] ;  /* 0x0006280001747983 */ /* 0x000ee80000300a00 */
[----:B------:R-:W3:Y:S04]  /*e930*/  LDL.LU.64 R100, [R1+0x630] ;  /* 0x0006300001647983 */ /* 0x000ee80000300a00 */
[----:B------:R-:W-:Y:S04]  /*e940*/  LDGSTS.E [R82+0x3e400], desc[UR16][R74.64], !P6 ;  /* 0x3e4000004a527fae */ /* 0x000fe8000f1a1010 */
[----:B------:R4:W-:Y:S01]  /*e950*/  LDGSTS.E [R82+0x3e600], desc[UR16][R68.64], !P6 ;  /* 0x3e60000044527fae */ /* 0x0009e2000f1a1010 */
[----:B------:R-:W-:Y:S01]  /*e960*/  ISETP.GE.U32.AND P5, PT, R93, 0x7ffffe84, PT ;  /* 0x7ffffe845d00780c */ /* 0x000fe20003fa6070 */
[----:B------:R-:W-:Y:S01]  /*e970*/  VIADD R93, R16, 0xffffff00 ;  /* 0xffffff00105d7836 */ /* 0x000fe20000000000 */
[----:B------:R-:W-:Y:S01]  /*e980*/  ISETP.GE.U32.AND P6, PT, R0, 0x7ffffe83, PT ;  /* 0x7ffffe830000780c */ /* 0x000fe20003fc6070 */
[C---:B-----5:R-:W-:Y:S01]  /*e990*/  IMAD.WIDE R94, R2.reuse, 0x4, R58 ;  /* 0x00000004025e7825 */ /* 0x060fe200078e023a */
[----:B-1----:R-:W5:Y:S04]  /*e9a0*/  LDL.LU.64 R74, [R1+0x638] ;  /* 0x00063800014a7983 */ /* 0x002f680000300a00 */
[----:B------:R-:W5:Y:S01]  /*e9b0*/  LDL.LU.64 R58, [R1+0x640] ;  /* 0x00064000013a7983 */ /* 0x000f620000300a00 */
[----:B----4-:R-:W-:-:S03]  /*e9c0*/  IMAD.WIDE R68, R2, 0x4, R44 ;  /* 0x0000000402447825 */ /* 0x010fc600078e022c */
[----:B------:R1:W-:Y:S01]  /*e9d0*/  STL.64 [R1+0x5b0], R94 ;  /* 0x0005b05e01007387 */ /* 0x0003e20000100a00 */
[----:B------:R-:W-:-:S03]  /*e9e0*/  VIADD R0, R17, 0xffffff01 ;  /* 0xffffff0111007836 */ /* 0x000fc60000000000 */
[----:B------:R-:W4:Y:S04]  /*e9f0*/  LDL.LU.64 R44, [R1+0x648] ;  /* 0x00064800012c7983 */ /* 0x000f280000300a00 */
[----:B------:R1:W-:Y:S04]  /*ea00*/  STL.64 [R1+0x5c0], R68 ;  /* 0x0005c04401007387 */ /* 0x0003e80000100a00 */
[----:B------:R-:W4:Y:S04]  /*ea10*/  LDL.LU.64 R16, [R1+0x658] ;  /* 0x0006580001107983 */ /* 0x000f280000300a00 */
[----:B------:R-:W-:Y:S04]  /*ea20*/  LDGSTS.E [R82+0x3e800], desc[UR16][R94.64], !P2 ;  /* 0x3e8000005e527fae */ /* 0x000fe8000d1a1010 */
[----:B------:R-:W-:Y:S04]  /*ea30*/  LDGSTS.E [R82+0x3ea00], desc[UR16][R68.64], !P2 ;  /* 0x3ea0000044527fae */ /* 0x000fe8000d1a1010 */
[----:B-1----:R-:W4:Y:S01]  /*ea40*/  LDL.LU.64 R94, [R1+0xdc0] ;  /* 0x000dc000015e7983 */ /* 0x002f220000300a00 */
[----:B------:R-:W-:-:S03]  /*ea50*/  IMAD.WIDE R52, R2, 0x4, R52 ;  /* 0x0000000402347825 */ /* 0x000fc600078e0234 */
[----:B------:R-:W4:Y:S04]  /*ea60*/  LDL.LU.64 R68, [R1+0xdb8] ;  /* 0x000db80001447983 */ /* 0x000f280000300a00 */
[----:B------:R-:W-:Y:S01]  /*ea70*/  LDGSTS.E [R82+0x3ec00], desc[UR16][R52.64], !P4 ;  /* 0x3ec0000034527fae */ /* 0x000fe2000e1a1010 */
[----:B------:R-:W-:-:S03]  /*ea80*/  IMAD.WIDE R40, R2, 0x4, R40 ;  /* 0x0000000402287825 */ /* 0x000fc600078e0228 */
[----:B------:R1:W-:Y:S04]  /*ea90*/  STL.64 [R1+0x5d0], R52 ;  /* 0x0005d03401007387 */ /* 0x0003e80000100a00 */
[----:B------:R2:W-:Y:S01]  /*eaa0*/  LDGSTS.E [R82+0x3ee00], desc[UR16][R40.64], !P4 ;  /* 0x3ee0000028527fae */ /* 0x0005e2000e1a1010 */
[----:B------:R-:W-:-:S03]  /*eab0*/  ISETP.GE.U32.AND P4, PT, R0, 0x7ffffe82, PT ;  /* 0x7ffffe820000780c */ /* 0x000fc60003f86070 */
[----:B------:R1:W-:Y:S04]  /*eac0*/  STL.64 [R1+0x5e0], R40 ;  /* 0x0005e02801007387 */ /* 0x0003e80000100a00 */
[----:B-1----:R-:W4:Y:S04]  /*ead0*/  LDL.LU.64 R52, [R1+0xdb0] ;  /* 0x000db00001347983 */ /* 0x002f280000300a00 */
[----:B------:R-:W4:Y:S01]  /*eae0*/  LDL.LU.64 R40, [R1+0xda8] ;  /* 0x000da80001287983 */ /* 0x000f220000300a00 */
[----:B--2---:R-:W-:-:S05]  /*eaf0*/  IMAD.WIDE R34, R2, 0x4, R34 ;  /* 0x0000000402227825 */ /* 0x004fca00078e0222 */
[----:B------:R1:W-:Y:S04]  /*eb00*/  LDGSTS.E [R82+0x3f000], desc[UR16][R34.64], !P5 ;  /* 0x3f00000022527fae */ /* 0x0003e8000e9a1010 */
[----:B------:R2:W-:Y:S01]  /*eb10*/  STL.64 [R1+0x5f0], R34 ;  /* 0x0005f02201007387 */ /* 0x0005e20000100a00 */
[----:B---3--:R-:W-:-:S05]  /*eb20*/  IMAD.WIDE R62, R2, 0x4, R62 ;  /* 0x00000004023e7825 */ /* 0x008fca00078e023e */
[----:B------:R3:W-:Y:S01]  /*eb30*/  LDGSTS.E [R82+0x3f200], desc[UR16][R62.64], !P5 ;  /* 0x3f2000003e527fae */ /* 0x0007e2000e9a1010 */
[----:B------:R-:W-:Y:S01]  /*eb40*/  ISETP.GE.U32.AND P5, PT, R93, 0x7ffffe81, PT ;  /* 0x7ffffe815d00780c */ /* 0x000fe20003fa6070 */
[C---:B------:R-:W-:Y:S02]  /*eb50*/  IMAD.WIDE R116, R2.reuse, 0x4, R116 ;  /* 0x0000000402747825 */ /* 0x040fe400078e0274 */
[----:B------:R1:W-:Y:S02]  /*eb60*/  STL.64 [R1+0x600], R62 ;  /* 0x0006003e01007387 */ /* 0x0003e40000100a00 */
[C---:B------:R-:W-:Y:S02]  /*eb70*/  IMAD.WIDE R100, R2.reuse, 0x4, R100 ;  /* 0x0000000402647825 */ /* 0x040fe400078e0264 */
[----:B--2---:R-:W2:Y:S04]  /*eb80*/  LDL.LU.64 R34, [R1+0xda0] ;  /* 0x000da00001227983 */ /* 0x004ea80000300a00 */
[----:B------:R2:W-:Y:S04]  /*eb90*/  LDGSTS.E [R82+0x3f400], desc[UR16][R116.64], !P6 ;  /* 0x3f40000074527fae */ /* 0x0005e8000f1a1010 */
[----:B-1----:R-:W3:Y:S04]  /*eba0*/  LDL.LU.64 R62, [R1+0xd98] ;  /* 0x000d9800013e7983 */ /* 0x002ee80000300a00 */
[----:B------:R1:W-:Y:S01]  /*ebb0*/  STL.64 [R1+0x610], R116 ;  /* 0x0006107401007387 */ /* 0x0003e20000100a00 */
[----:B-----5:R-:W-:-:S03]  /*ebc0*/  IMAD.WIDE R74, R2, 0x4, R74 ;  /* 0x00000004024a7825 */ /* 0x020fc600078e024a */
[----:B------:R5:W-:Y:S01]  /*ebd0*/  STL.64 [R1+0x620], R100 ;  /* 0x0006206401007387 */ /* 0x000be20000100a00 */
[----:B------:R-:W-:-:S03]  /*ebe0*/  IMAD.WIDE R58, R2, 0x4, R58 ;  /* 0x00000004023a7825 */ /* 0x000fc600078e023a */
[----:B------:R2:W-:Y:S04]  /*ebf0*/  LDGSTS.E [R82+0x3f600], desc[UR16][R100.64], !P6 ;  /* 0x3f60000064527fae */ /* 0x0005e8000f1a1010 */
[----:B-1----:R-:W3:Y:S01]  /*ec00*/  LDL.LU.64 R116, [R1+0xd90] ;  /* 0x000d900001747983 */ /* 0x002ee20000300a00 */
[----:B----4-:R-:W-:-:S03]  /*ec10*/  IMAD.WIDE R44, R2, 0x4, R44 ;  /* 0x00000004022c7825 */ /* 0x010fc600078e022c */
[----:B------:R1:W-:Y:S04]  /*ec20*/  LDGSTS.E [R82+0x3f800], desc[UR16][R74.64], !P4 ;  /* 0x3f8000004a527fae */ /* 0x0003e8000e1a1010 */
[----:B-----5:R-:W4:Y:S01]  /*ec30*/  LDL.LU.64 R100, [R1+0xd88] ;  /* 0x000d880001647983 */ /* 0x020f220000300a00 */
[----:B------:R-:W-:-:S03]  /*ec40*/  IMAD.WIDE R16, R2, 0x4, R16 ;  /* 0x0000000402107825 */ /* 0x000fc600078e0210 */
[----:B------:R5:W-:Y:S04]  /*ec50*/  STL.64 [R1+0x630], R74 ;  /* 0x0006304a01007387 */ /* 0x000be80000100a00 */
[----:B------:R1:W-:Y:S04]  /*ec60*/  STL.64 [R1+0x640], R58 ;  /* 0x0006403a01007387 */ /* 0x0003e80000100a00 */
[----:B------:R1:W-:Y:S04]  /*ec70*/  LDGSTS.E [R82+0x3fa00], desc[UR16][R58.64], !P4 ;  /* 0x3fa000003a527fae */ /* 0x0003e8000e1a1010 */
[----:B-----5:R-:W5:Y:S04]  /*ec80*/  LDL.LU.64 R74, [R1+0xd80] ;  /* 0x000d8000014a7983 */ /* 0x020f680000300a00 */
[----:B------:R2:W-:Y:S04]  /*ec90*/  LDGSTS.E [R82+0x3fc00], desc[UR16][R44.64], !P5 ;  /* 0x3fc000002c527fae */ /* 0x0005e8000e9a1010 */
[----:B-1----:R-:W5:Y:S04]  /*eca0*/  LDL.LU.64 R58, [R1+0xd78] ;  /* 0x000d7800013a7983 */ /* 0x002f680000300a00 */
[----:B------:R1:W-:Y:S04]  /*ecb0*/  STL.64 [R1+0x650], R44 ;  /* 0x0006502c01007387 */ /* 0x0003e80000100a00 */
[----:B------:R1:W-:Y:S04]  /*ecc0*/  STL.64 [R1+0x660], R16 ;  /* 0x0006601001007387 */ /* 0x0003e80000100a00 */
[----:B------:R2:W-:Y:S04]  /*ecd0*/  LDGSTS.E [R82+0x3fe00], desc[UR16][R16.64], !P5 ;  /* 0x3fe0000010527fae */ /* 0x0005e8000e9a1010 */
[----:B-1----:R-:W5:Y:S01]  /*ece0*/  LDL.LU.64 R44, [R1+0xd70] ;  /* 0x000d7000012c7983 */ /* 0x002f620000300a00 */
[----:B------:R-:W-:-:S03]  /*ecf0*/  IMAD.WIDE R56, R3, 0x4, R56 ;  /* 0x0000000403387825 */ /* 0x000fc600078e0238 */
[----:B------:R-:W0:Y:S04]  /*ed00*/  LDGDEPBAR ;  /* 0x00000000000079af */ /* 0x000e280000000000 */
[----:B------:R-:W5:Y:S01]  /*ed10*/  LDL.LU.64 R16, [R1+0xd68] ;  /* 0x000d680001107983 */ /* 0x000f620000300a00 */
[----:B------:R-:W-:-:S04]  /*ed20*/  IMAD.WIDE R96, R3, 0x4, R96 ;  /* 0x0000000403607825 */ /* 0x000fc800078e0260 */
        /* <DEDUP_REMOVED lines=50> */
[----:B--2---:R-:W-:-:S04]  /*f050*/  IMAD.WIDE R34, R3, 0x4, R34 ;  /* 0x0000000403227825 */ /* 0x004fc800078e0222 */
[----:B---3--:R-:W-:-:S04]  /*f060*/  IMAD.WIDE R62, R3, 0x4, R62 ;  /* 0x00000004033e7825 */ /* 0x008fc800078e023e */
[----:B------:R-:W-:-:S04]  /*f070*/  IMAD.WIDE R116, R3, 0x4, R116 ;  /* 0x0000000403747825 */ /* 0x000fc800078e0274 */
[----:B----4-:R-:W-:-:S04]  /*f080*/  IMAD.WIDE R100, R3, 0x4, R100 ;  /* 0x0000000403647825 */ /* 0x010fc800078e0264 */
[----:B-----5:R-:W-:-:S04]  /*f090*/  IMAD.WIDE R74, R3, 0x4, R74 ;  /* 0x00000004034a7825 */ /* 0x020fc800078e024a */
[----:B------:R-:W-:-:S04]  /*f0a0*/  IMAD.WIDE R58, R3, 0x4, R58 ;  /* 0x00000004033a7825 */ /* 0x000fc800078e023a */
[----:B------:R-:W-:-:S04]  /*f0b0*/  IMAD.WIDE R44, R3, 0x4, R44 ;  /* 0x00000004032c7825 */ /* 0x000fc800078e022c */
[----:B------:R-:W-:-:S05]  /*f0c0*/  IMAD.WIDE R16, R3, 0x4, R16 ;  /* 0x0000000403107825 */ /* 0x000fca00078e0210 */
[----:B------:R-:W-:Y:S04]  /*f0d0*/  STL.64 [R1+0x648], R16 ;  /* 0x0006481001007387 */ /* 0x000fe80000100a00 */
        /* <DEDUP_REMOVED lines=39> */
[----:B------:R-:W-:Y:S04]  /*f350*/  LDGSTS.E [R92+-0x38000], desc[UR16][R16.64], P1 ;  /* 0xc8000000105c7fae */ /* 0x000fe800089a1010 */
        /* <DEDUP_REMOVED lines=18> */
[----:B------:R1:W-:Y:S04]  /*f480*/  STL.64 [R1+0x210], R4 ;  /* 0x0002100401007387 */ /* 0x0003e80000100a00 */
[----:B------:R-:W-:Y:S04]  /*f490*/  LDGSTS.E [R91+-0x37780], desc[UR16][R68.64], P1 ;  /* 0xc8880000445b7fae */ /* 0x000fe800089a1010 */
[----:B------:R-:W-:Y:S04]  /*f4a0*/  STL.64 [R1+0x1f0], R130 ;  /* 0x0001f08201007387 */ /* 0x000fe80000100a00 */
[----:B------:R-:W-:Y:S04]  /*f4b0*/  LDGSTS.E [R91+-0x37380], desc[UR16][R94.64], P1 ;  /* 0xc8c800005e5b7fae */ /* 0x000fe800089a1010 */
[----:B------:R-:W-:Y:S04]  /*f4c0*/  STL.64 [R1+0x1d0], R136 ;  /* 0x0001d08801007387 */ /* 0x000fe80000100a00 */
[----:B------:R-:W-:Y:S01]  /*f4d0*/  LDGSTS.E [R91+-0x36f80], desc[UR16][R110.64], P1 ;  /* 0xc90800006e5b7fae */ /* 0x000fe200089a1010 */
[----:B------:R-:W-:-:S03]  /*f4e0*/  IMAD.WIDE R24, R3, 0x4, R24 ;  /* 0x0000000403187825 */ /* 0x000fc600078e0218 */
[----:B------:R-:W-:Y:S04]  /*f4f0*/  STL.64 [R1+0x1b0], R32 ;  /* 0x0001b02001007387 */ /* 0x000fe80000100a00 */
[----:B------:R-:W-:Y:S01]  /*f500*/  LDGSTS.E [R91+-0x36b80], desc[UR16][R124.64], P1 ;  /* 0xc94800007c5b7fae */ /* 0x000fe200089a1010 */
[----:B------:R-:W-:-:S03]  /*f510*/  IMAD.WIDE R14, R3, 0x4, R14 ;  /* 0x00000004030e7825 */ /* 0x000fc600078e020e */
[----:B------:R-:W-:Y:S04]  /*f520*/  STL.64 [R1+0x190], R28 ;  /* 0x0001901c01007387 */ /* 0x000fe80000100a00 */
[----:B------:R1:W-:Y:S01]  /*f530*/  LDGSTS.E [R91+-0x36780], desc[UR16][R4.64], P1 ;  /* 0xc9880000045b7fae */ /* 0x0003e200089a1010 */
[----:B------:R-:W-:-:S03]  /*f540*/  IMAD.WIDE R8, R3, 0x4, R8 ;  /* 0x0000000403087825 */ /* 0x000fc600078e0208 */
[----:B------:R-:W-:Y:S04]  /*f550*/  STL.64 [R1+0x170], R126 ;  /* 0x0001707e01007387 */ /* 0x000fe80000100a00 */
[----:B------:R-:W-:Y:S01]  /*f560*/  LDGSTS.E [R91+-0x36380], desc[UR16][R10.64], P1 ;  /* 0xc9c800000a5b7fae */ /* 0x000fe200089a1010 */
[----:B------:R-:W-:-:S03]  /*f570*/  IMAD.WIDE R18, R3, 0x4, R18 ;  /* 0x0000000403127825 */ /* 0x000fc600078e0212 */
[----:B------:R2:W-:Y:S01]  /*f580*/  STL.64 [R1+0x130], R34 ;  /* 0x0001302201007387 */ /* 0x0005e20000100a00 */
[----:B------:R-:W-:Y:S01]  /*f590*/  ISETP.GE.AND P2, PT, R83, R93, PT ;  /* 0x0000005d5300720c */ /* 0x000fe20003f46270 */
[----:B-1----:R-:W1:Y:S02]  /*f5a0*/  LDC R5, c[0x0][0x3a0] ;  /* 0x0000e800ff057b82 */ /* 0x002e640000000800 */
[----:B------:R-:W-:Y:S04]  /*f5b0*/  LDGSTS.E [R90+-0x37f00], desc[UR16][R56.64], P1 ;  /* 0xc8100000385a7fae */ /* 0x000fe800089a1010 */
[----:B------:R-:W-:Y:S04]  /*f5c0*/  STL.64 [R1+0x150], R140 ;  /* 0x0001508c01007387 */ /* 0x000fe80000100a00 */
[----:B------:R-:W-:Y:S01]  /*f5d0*/  LDGSTS.E [R90+-0x37b00], desc[UR16][R72.64], P1 ;  /* 0xc8500000485a7fae */ /* 0x000fe200089a1010 */
[----:B------:R-:W-:Y:S01]  /*f5e0*/  IMAD.WIDE R226, R2, 0x4, R226 ;  /* 0x0000000402e27825 */ /* 0x000fe200078e02e2 */
[----:B--2---:R-:W2:Y:S02]  /*f5f0*/  LDC R34, c[0x0][0x3a0] ;  /* 0x0000e800ff227b82 */ /* 0x004ea40000000800 */
[----:B------:R3:W-:Y:S04]  /*f600*/  STL.64 [R1+0x110], R10 ;  /* 0x0001100a01007387 */ /* 0x0007e80000100a00 */
[----:B------:R-:W-:Y:S04]  /*f610*/  LDGSTS.E [R90+-0x37700], desc[UR16][R98.64], P1 ;  /* 0xc8900000625a7fae */ /* 0x000fe800089a1010 */
[----:B------:R4:W-:Y:S04]  /*f620*/  STL.64 [R1+0xf0], R6 ;  /* 0x0000f00601007387 */ /* 0x0009e80000100a00 */
[----:B------:R-:W-:Y:S04]  /*f630*/  LDGSTS.E [R90+-0x37300], desc[UR16][R114.64], P1 ;  /* 0xc8d00000725a7fae */ /* 0x000fe800089a1010 */
[----:B------:R-:W-:Y:S04]  /*f640*/  STL.64 [R1+0xd0], R26 ;  /* 0x0000d01a01007387 */ /* 0x000fe80000100a00 */
[----:B------:R-:W-:Y:S04]  /*f650*/  LDGSTS.E [R90+-0x36f00], desc[UR16][R128.64], P1 ;  /* 0xc9100000805a7fae */ /* 0x000fe800089a1010 */
[----:B------:R-:W-:Y:S04]  /*f660*/  STL.64 [R1+0xb0], R24 ;  /* 0x0000b01801007387 */ /* 0x000fe80000100a00 */
[----:B------:R-:W-:Y:S04]  /*f670*/  LDGSTS.E [R90+-0x36b00], desc[UR16][R144.64], P1 ;  /* 0xc9500000905a7fae */ /* 0x000fe800089a1010 */
[----:B------:R5:W-:Y:S04]  /*f680*/  STL.64 [R1+0x90], R14 ;  /* 0x0000900e01007387 */ /* 0x000be80000100a00 */
[----:B------:R-:W-:Y:S04]  /*f690*/  LDGSTS.E [R90+-0x36700], desc[UR16][R130.64], P1 ;  /* 0xc9900000825a7fae */ /* 0x000fe800089a1010 */
[----:B------:R1:W-:Y:S04]  /*f6a0*/  STL.64 [R1+0x70], R8 ;  /* 0x0000700801007387 */ /* 0x0003e80000100a00 */
[----:B------:R-:W-:Y:S04]  /*f6b0*/  LDGSTS.E [R90+-0x36300], desc[UR16][R6.64], P1 ;  /* 0xc9d00000065a7fae */ /* 0x000fe800089a1010 */
[----:B------:R-:W-:Y:S04]  /*f6c0*/  STL.64 [R1+0x50], R18 ;  /* 0x0000501201007387 */ /* 0x000fe80000100a00 */
[----:B------:R-:W-:Y:S04]  /*f6d0*/  LDGSTS.E [R89+-0x37e80], desc[UR16][R96.64], P1 ;  /* 0xc818000060597fae */ /* 0x000fe800089a1010 */
[----:B------:R-:W-:Y:S04]  /*f6e0*/  LDGSTS.E [R89+-0x37a80], desc[UR16][R112.64], P1 ;  /* 0xc858000070597fae */ /* 0x000fe800089a1010 */
[----:B------:R-:W-:Y:S04]  /*f6f0*/  LDGSTS.E [R89+-0x37680], desc[UR16][R36.64], P1 ;  /* 0xc898000024597fae */ /* 0x000fe800089a1010 */
[----:B------:R-:W5:Y:S04]  /*f700*/  LDL.LU.64 R96, [R1+0x850] ;  /* 0x0008500001607983 */ /* 0x000f680000300a00 */
[----:B------:R-:W2:Y:S04]  /*f710*/  LDL.LU.64 R56, [R1+0x848] ;  /* 0x0008480001387983 */ /* 0x000ea80000300a00 */
[----:B------:R-:W3:Y:S04]  /*f720*/  LDL.LU.64 R40, [R1+0x858] ;  /* 0x0008580001287983 */ /* 0x000ee80000300a00 */
[----:B------:R-:W4:Y:S04]  /*f730*/  LDL.LU.64 R16, [R1+0x840] ;  /* 0x0008400001107983 */ /* 0x000f280000300a00 */
[----:B------:R-:W-:Y:S04]  /*f740*/  LDGSTS.E [R89+-0x37280], desc[UR16][R48.64], P1 ;  /* 0xc8d8000030597fae */ /* 0x000fe800089a1010 */
[----:B------:R-:W-:Y:S04]  /*f750*/  LDGSTS.E [R89+-0x36e80], desc[UR16][R20.64], P1 ;  /* 0xc918000014597fae */ /* 0x000fe800089a1010 */
[----:B------:R2:W-:Y:S04]  /*f760*/  LDGSTS.E [R89+-0x36a80], desc[UR16][R12.64], P1 ;  /* 0xc95800000c597fae */ /* 0x0005e800089a1010 */
        /* <DEDUP_REMOVED lines=12> */
[----:B------:R-:W-:Y:S01]  /*f830*/  LDGSTS.E [R87+-0x37580], desc[UR16][R76.64], P1 ;  /* 0xc8a800004c577fae */ /* 0x000fe200089a1010 */
[----:B------:R-:W-:-:S02]  /*f840*/  SEL R0, RZ, 0x4, P2 ;  /* 0x00000004ff007807 */ /* 0x000fc40001000000 */
[----:B------:R-:W-:Y:S01]  /*f850*/  IADD3 R93, PT, PT, R133, -0x101, RZ ;  /* 0xfffffeff855d7810 */ /* 0x000fe20007ffe0ff */
[----:B------:R-:W-:Y:S01]  /*f860*/  LDGSTS.E [R87+-0x37180], desc[UR16][R102.64], P1 ;  /* 0xc8e8000066577fae */ /* 0x000fe200089a1010 */
[----:B--2---:R-:W-:-:S03]  /*f870*/  IMAD.WIDE R12, R2, 0x4, R56 ;  /* 0x00000004020c7825 */ /* 0x004fc600078e0238 */
[----:B------:R-:W-:Y:S01]  /*f880*/  LDGSTS.E [R87+-0x36d80], desc[UR16][R118.64], P1 ;  /* 0xc928000076577fae */ /* 0x000fe200089a1010 */
[----:B---3--:R-:W-:-:S03]  /*f890*/  IMAD.WIDE R10, R2, 0x4, R40 ;  /* 0x00000004020a7825 */ /* 0x008fc600078e0228 */
[----:B------:R2:W-:Y:S01]  /*f8a0*/  LDGSTS.E [R87+-0x36980], desc[UR16][R22.64], P1 ;  /* 0xc968000016577fae */ /* 0x0005e200089a1010 */
[----:B----4-:R-:W-:-:S03]  /*f8b0*/  IMAD.WIDE R6, R2, 0x4, R16 ;  /* 0x0000000402067825 */ /* 0x010fc600078e0210 */
[----:B------:R-:W-:Y:S01]  /*f8c0*/  LDGSTS.E [R87+-0x36580], desc[UR16][R28.64], P1 ;  /* 0xc9a800001c577fae */ /* 0x000fe200089a1010 */
[----:B------:R-:W-:Y:S01]  /*f8d0*/  ISETP.GT.AND P2, PT, R252, 0x17f, PT ;  /* 0x0000017ffc00780c */ /* 0x000fe20003f44270 */
[----:B------:R-:W3:Y:S02]  /*f8e0*/  LDC R133, c[0x0][0x3a0] ;  /* 0x0000e800ff857b82 */ /* 0x000ee40000000800 */
[----:B------:R5:W-:Y:S01]  /*f8f0*/  LDGSTS.E [R87+-0x36180], desc[UR16][R14.64], P1 ;  /* 0xc9e800000e577fae */ /* 0x000be200089a1010 */
[----:B------:R-:W-:-:S03]  /*f900*/  SEL R0, R0, RZ, P2 ;  /* 0x000000ff00007207 */ /* 0x000fc60001000000 */
[----:B------:R-:W-:Y:S01]  /*f910*/  LDGSTS.E [R86+-0x37d00], desc[UR16][R64.64], P1 ;  /* 0xc830000040567fae */ /* 0x000fe200089a1010 */
[----:B------:R-:W-:Y:S01]  /*f920*/  ISETP.GE.U32.AND P6, PT, R93, 0x7ffffe80, PT ;  /* 0x7ffffe805d00780c */ /* 0x000fe20003fc6070 */
[C---:B------:R-:W-:Y:S01]  /*f930*/  IMAD.WIDE R228, R2.reuse, 0x4, R228 ;  /* 0x0000000402e47825 */ /* 0x040fe200078e02e4 */
[----:B--2---:R-:W2:Y:S03]  /*f940*/  LDC R22, c[0x0][0x3a0] ;  /* 0x0000e800ff167b82 */ /* 0x004ea60000000800 */
[----:B-----5:R-:W-:Y:S01]  /*f950*/  IMAD.WIDE R14, R2, 0x4, R96 ;  /* 0x00000004020e7825 */ /* 0x020fe200078e0260 */
[----:B------:R-:W-:Y:S01]  /*f960*/  ISETP.NE.U32.AND P2, PT, R0, RZ, PT ;  /* 0x000000ff0000720c */ /* 0x000fe20003f45070 */
[----:B------:R-:W-:Y:S03]  /*f970*/  LDGSTS.E [R86+-0x37900], desc[UR16][R78.64], P1 ;  /* 0xc87000004e567fae */ /* 0x000fe600089a1010 */
[----:B------:R-:W4:Y:S01]  /*f980*/  LDC R0, c[0x0][0x3a0] ;  /* 0x0000e800ff007b82 */ /* 0x000f220000000800 */
[----:B------:R5:W-:Y:S04]  /*f990*/  STL.64 [R1+0x658], R14 ;  /* 0x0006580e01007387 */ /* 0x000be80000100a00 */
[----:B------:R1:W-:Y:S01]  /*f9a0*/  STL.64 [R1+0x868], R12 ;  /* 0x0008680c01007387 */ /* 0x0003e20000100a00 */
[----:B------:R-:W-:-:S02]  /*f9b0*/  IMAD.WIDE R230, R2, 0x4, R230 ;  /* 0x0000000402e67825 */ /* 0x000fc400078e02e6 */
[----:B------:R-:W1:Y:S01]  /*f9c0*/  LDC R23, c[0x0][0x3a0] ;  /* 0x0000e800ff177b82 */ /* 0x000e620000000800 */
[----:B------:R-:W-:Y:S04]  /*f9d0*/  STL.64 [R1+0x860], R6 ;  /* 0x0008600601007387 */ /* 0x000fe80000100a00 */
[----:B------:R1:W-:Y:S01]  /*f9e0*/  STL.64 [R1+0x878], R10 ;  /* 0x0008780a01007387 */ /* 0x0003e20000100a00 */
[C---:B------:R-:W-:Y:S02]  /*f9f0*/  IMAD.WIDE R232, R2.reuse, 0x4, R232 ;  /* 0x0000000402e87825 */ /* 0x040fe400078e02e8 */
[----:B------:R-:W1:Y:S01]  /*fa00*/  LDC R24, c[0x0][0x3a0] ;  /* 0x0000e800ff187b82 */ /* 0x000e620000000800 */
[----:B------:R-:W2:Y:S04]  /*fa10*/  LDL.LU.64 R16, [R1+0x838] ;  /* 0x0008380001107983 */ /* 0x000ea80000300a00 */
[----:B------:R-:W5:Y:S01]  /*fa20*/  LDL.LU.64 R44, [R1+0x830] ;  /* 0x00083000012c7983 */ /* 0x000f620000300a00 */
[----:B------:R-:W-:-:S02]  /*fa30*/  IMAD.WIDE R234, R2, 0x4, R234 ;  /* 0x0000000402ea7825 */ /* 0x000fc400078e02ea */
[----:B------:R-:W1:Y:S01]  /*fa40*/  LDC R28, c[0x0][0x3a0] ;  /* 0x0000e800ff1c7b82 */ /* 0x000e620000000800 */
[----:B------:R-:W5:Y:S04]  /*fa50*/  LDL.LU.64 R56, [R1+0x828] ;  /* 0x0008280001387983 */ /* 0x000f680000300a00 */
[----:B------:R-:W5:Y:S01]  /*fa60*/  LDL.LU.64 R40, [R1+0x820] ;  /* 0x0008200001287983 */ /* 0x000f620000300a00 */
[----:B----4-:R-:W-:Y:S02]  /*fa70*/  VIADD R93, R0, 0xfffffefe ;  /* 0xfffffefe005d7836 */ /* 0x010fe40000000000 */
[----:B------:R-:W4:Y:S01]  /*fa80*/  LDC R29, c[0x0][0x3a0] ;  /* 0x0000e800ff1d7b82 */ /* 0x000f220000000800 */
[----:B------:R-:W-:Y:S01]  /*fa90*/  LDGSTS.E [R86+-0x37500], desc[UR16][R106.64], P1 ;  /* 0xc8b000006a567fae */ /* 0x000fe200089a1010 */
[----:B---3--:R-:W-:-:S03]  /*faa0*/  VIADD R0, R133, 0xfffffefd ;  /* 0xfffffefd85007836 */ /* 0x008fc60000000000 */
[----:B------:R-:W-:Y:S01]  /*fab0*/  LDGSTS.E [R86+-0x37100], desc[UR16][R120.64], P1 ;  /* 0xc8f0000078567fae */ /* 0x000fe200089a1010 */
[----:B------:R-:W-:Y:S02]  /*fac0*/  ISETP.GE.U32.AND P4, PT, R93, 0x7ffffe7f, PT ;  /* 0x7ffffe7f5d00780c */ /* 0x000fe40003f86070 */
[----:B------:R-:W3:Y:S01]  /*fad0*/  LDC R133, c[0x0][0x3a0] ;  /* 0x0000e800ff857b82 */ /* 0x000ee20000000800 */
[----:B------:R-:W-:Y:S04]  /*fae0*/  LDGSTS.E [R86+-0x36d00], desc[UR16][R138.64], P1 ;  /* 0xc93000008a567fae */ /* 0x000fe800089a1010 */
[----:B------:R-:W-:Y:S01]  /*faf0*/  LDGSTS.E [R86+-0x36900], desc[UR16][R134.64], P1 ;  /* 0xc970000086567fae */ /* 0x000fe200089a1010 */
[----:B------:R-:W-:Y:S02]  /*fb00*/  ISETP.GE.U32.AND P5, PT, R0, 0x7ffffe7e, PT ;  /* 0x7ffffe7e0000780c */ /* 0x000fe40003fa6070 */
[----:B------:R-:W3:Y:S01]  /*fb10*/  LDC R93, c[0x0][0x3a0] ;  /* 0x0000e800ff5d7b82 */ /* 0x000ee20000000800 */
[----:B------:R-:W-:Y:S04]  /*fb20*/  LDGSTS.E [R86+-0x36500], desc[UR16][R126.64], P1 ;  /* 0xc9b000007e567fae */ /* 0x000fe800089a1010 */
[----:B------:R1:W-:Y:S03]  /*fb30*/  LDGSTS.E [R86+-0x36100], desc[UR16][R8.64], P1 ;  /* 0xc9f0000008567fae */ /* 0x0003e600089a1010 */
[----:B------:R-:W4:Y:S01]  /*fb40*/  LDC R0, c[0x0][0x3a0] ;  /* 0x0000e800ff007b82 */ /* 0x000f220000000800 */
[----:B------:R1:W-:Y:S04]  /*fb50*/  LDGSTS.E [R85+-0x37c80], desc[UR16][R104.64], P1 ;  /* 0xc838000068557fae */ /* 0x0003e800089a1010 */
[----:B------:R-:W-:Y:S04]  /*fb60*/  LDGSTS.E [R85+-0x37880], desc[UR16][R30.64], P1 ;  /* 0xc87800001e557fae */ /* 0x000fe800089a1010 */
[----:B------:R-:W-:Y:S01]  /*fb70*/  LDGSTS.E [R85+-0x37480], desc[UR16][R42.64], P1 ;  /* 0xc8b800002a557fae */ /* 0x000fe200089a1010 */
[----:B-1----:R-:W1:Y:S03]  /*fb80*/  LDC R8, c[0x0][0x3a0] ;  /* 0x0000e800ff087b82 */ /* 0x002e660000000800 */
[----:B------:R-:W-:Y:S04]  /*fb90*/  LDGSTS.E [R85+-0x37080], desc[UR16][R54.64], P1 ;  /* 0xc8f8000036557fae */ /* 0x000fe800089a1010 */
[----:B------:R-:W-:Y:S01]  /*fba0*/  LDGSTS.E [R85+-0x36c80], desc[UR16][R70.64], P1 ;  /* 0xc938000046557fae */ /* 0x000fe200089a1010 */
[----:B------:R-:W1:Y:S03]  /*fbb0*/  LDC R104, c[0x0][0x3a0] ;  /* 0x0000e800ff687b82 */ /* 0x000e660000000800 */
[----:B------:R-:W-:Y:S04]  /*fbc0*/  LDGSTS.E [R85+-0x36880], desc[UR16][R142.64], P1 ;  /* 0xc97800008e557fae */ /* 0x000fe800089a1010 */
[----:B------:R-:W-:Y:S01]  /*fbd0*/  LDGSTS.E [R85+-0x36480], desc[UR16][R140.64], P1 ;  /* 0xc9b800008c557fae */ /* 0x000fe200089a1010 */
[----:B------:R-:W1:Y:S03]  /*fbe0*/  LDC R105, c[0x0][0x3a0] ;  /* 0x0000e800ff697b82 */ /* 0x000e660000000800 */
[----:B------:R-:W-:Y:S04]  /*fbf0*/  LDGSTS.E [R85+-0x36080], desc[UR16][R18.64], P1 ;  /* 0xc9f8000012557fae */ /* 0x000fe800089a1010 */
[----:B------:R-:W0:Y:S04]  /*fc00*/  LDGDEPBAR ;  /* 0x00000000000079af */ /* 0x000e280000000000 */
[----:B------:R-:W5:Y:S01]  /*fc10*/  LDL.LU.64 R64, [R1+0x818] ;  /* 0x0008180001407983 */ /* 0x000f620000300a00 */
[----:B---3--:R-:W-:Y:S01]  /*fc20*/  VIADD R4, R93, 0xfffffefb ;  /* 0xfffffefb5d047836 */ /* 0x008fe20000000000 */
[----:B------:R-:W3:Y:S08]  /*fc30*/  LDC R9, c[0x0][0x3a0] ;  /* 0x0000e800ff097b82 */ /* 0x000ef00000000800 */
[----:B------:R-:W-:Y:S01]  /*fc40*/  BAR.SYNC.DEFER_BLOCKING 0x0 ;  /* 0x0000000000007b1d */ /* 0x000fe20000010000 */
[----:B----4-:R-:W-:-:S05]  /*fc50*/  VIADD R0, R0, 0xfffffefc ;  /* 0xfffffefc00007836 */ /* 0x010fca0000000000 */
[----:B------:R-:W4:Y:S01]  /*fc60*/  LDL.LU.64 R46, [R1+0x810] ;  /* 0x00081000012e7983 */ /* 0x000f220000300a00 */
[----:B--2---:R-:W-:-:S03]  /*fc70*/  IMAD.WIDE R16, R2, 0x4, R16 ;  /* 0x0000000402107825 */ /* 0x004fc600078e0210 */
[----:B------:R-:W-:Y:S01]  /*fc80*/  STL.64 [R1+0x1198], R90 ;  /* 0x0011985a01007387 */ /* 0x000fe20000100a00 */
[----:B------:R-:W-:-:S03]  /*fc90*/  IMAD.WIDE R236, R2, 0x4, R236 ;  /* 0x0000000402ec7825 */ /* 0x000fc600078e02ec */
[----:B------:R-:W-:Y:S01]  /*fca0*/  STL.64 [R1+0x1118], R88 ;  /* 0x0011185801007387 */ /* 0x000fe20000100a00 */
[----:B------:R-:W-:-:S03]  /*fcb0*/  IMAD.WIDE R238, R2, 0x4, R238 ;  /* 0x0000000402ee7825 */ /* 0x000fc600078e02ee */
[----:B------:R-:W-:Y:S01]  /*fcc0*/  STL.64 [R1+0x1098], R86 ;  /* 0x0010985601007387 */ /* 0x000fe20000100a00 */
[----:B------:R-:W-:-:S03]  /*fcd0*/  IMAD.WIDE R162, R2, 0x4, R162 ;  /* 0x0000000402a27825 */ /* 0x000fc600078e02a2 */
[----:B------:R-:W-:Y:S01]  /*fce0*/  STL.64 [R1+0x1040], R84 ;  /* 0x0010405401007387 */ /* 0x000fe20000100a00 */
[----:B------:R-:W-:Y:S01]  /*fcf0*/  ISETP.GE.U32.AND P1, PT, R0, 0x7ffffe7d, PT ;  /* 0x7ffffe7d0000780c */ /* 0x000fe20003f26070 */
[----:B------:R-:W2:Y:S02]  /*fd00*/  LDC R93, c[0x0][0x3a0] ;  /* 0x0000e800ff5d7b82 */ /* 0x000ea40000000800 */
[----:B------:R-:W2:Y:S01]  /*fd10*/  LDL.LU.64 R38, [R1+0x808] ;  /* 0x0008080001267983 */ /* 0x000ea20000300a00 */
[----:B------:R-:W-:-:S03]  /*fd20*/  IADD3 R0, PT, PT, R133, -0x106, RZ ;  /* 0xfffffefa85007810 */ /* 0x000fc60007ffe0ff */
[----:B------:R-:W3:Y:S01]  /*fd30*/  LDL.LU.64 R96, [R1+0x800] ;  /* 0x0008000001607983 */ /* 0x000ee20000300a00 */
[----:B------:R-:W-:-:S04]  /*fd40*/  IMAD.WIDE R154, R2, 0x4, R154 ;  /* 0x00000004029a7825 */ /* 0x000fc800078e029a */
[C---:B------:R-:W-:Y:S01]  /*fd50*/  IMAD.WIDE R146, R2.reuse, 0x4, R146 ;  /* 0x0000000402927825 */ /* 0x040fe200078e0292 */
[----:B------:R-:W-:Y:S01]  /*fd60*/  @!PT LDS RZ, [RZ] ;  /* 0x00000000fffff984 */ /* 0x000fe20000000800 */
[----:B------:R-:W-:Y:S01]  /*fd70*/  @!PT LDS RZ, [RZ] ;  /* 0x00000000fffff984 */ /* 0x000fe20000000800 */
[----:B------:R-:W-:Y:S01]  /*fd80*/  @!PT LDS RZ, [RZ] ;  /* 0x00000000fffff984 */ /* 0x000fe20000000800 */
[----:B------:R5:W-:Y:S03]  /*fd90*/  LDGSTS.E [R82+0x40000], desc[UR16][R14.64], !P6 ;  /* 0x400000000e527fae */ /* 0x000be6000f1a1010 */
[----:B------:R-:W-:Y:S01]  /*fda0*/  IMAD.WIDE R186, R2, 0x4, R186 ;  /* 0x0000000402ba7825 */ /* 0x000fe200078e02ba */
[----:B------:R1:W-:Y:S01]  /*fdb0*/  LDGSTS.E [R82+0x40200], desc[UR16][R12.64], !P6 ;  /* 0x402000000c527fae */ /* 0x0003e2000f1a1010 */
[----:B------:R-:W-:Y:S01]  /*fdc0*/  ISETP.GE.U32.AND P6, PT, R4, 0x7ffffe7c, PT ;  /* 0x7ffffe7c0400780c */ /* 0x000fe20003fc6070 */
[----:B------:R-:W2:Y:S02]  /*fdd0*/  LDC R133, c[0x0][0x3a0] ;  /* 0x0000e800ff857b82 */ /* 0x000ea40000000800 */
[----:B------:R5:W-:Y:S02]  /*fde0*/  LDGSTS.E [R82+0x40400], desc[UR16][R10.64], !P4 ;  /* 0x404000000a527fae */ /* 0x000be4000e1a1010 */
[----:B-----5:R-:W-:-:S02]  /*fdf0*/  IMAD.WIDE R14, R2, 0x4, R44 ;  /* 0x00000004020e7825 */ /* 0x020fc400078e022c */
[----:B------:R5:W-:Y:S01]  /*fe00*/  LDGSTS.E [R82+0x40600], desc[UR16][R6.64], !P4 ;  /* 0x4060000006527fae */ /* 0x000be2000e1a1010 */
[----:B------:R-:W-:Y:S01]  /*fe10*/  ISETP.GE.U32.AND P4, PT, R0, 0x7ffffe7b, PT ;  /* 0x7ffffe7b0000780c */ /* 0x000fe20003f86070 */
[C---:B-1----:R-:W-:Y:S02]  /*fe20*/  IMAD.WIDE R12, R2.reuse, 0x4, R56 ;  /* 0x00000004020c7825 */ /* 0x042fe400078e0238 */
[----:B------:R1:W-:Y:S02]  /*fe30*/  STL.64 [R1+0x858], R16 ;  /* 0x0008581001007387 */ /* 0x0003e40000100a00 */
[----:B------:R-:W-:Y:S02]  /*fe40*/  IMAD.WIDE R10, R2, 0x4, R40 ;  /* 0x00000004020a7825 */ /* 0x000fe400078e0228 */
[----:B------:R2:W-:Y:S02]  /*fe50*/  STL.64 [R1+0x850], R14 ;  /* 0x0008500e01007387 */ /* 0x0005e40000100a00 */
[----:B------:R-:W-:-:S02]  /*fe60*/  VIADD R4, R104, 0xfffffef9 ;  /* 0xfffffef968047836 */ /* 0x000fc40000000000 */
[----:B------:R-:W-:Y:S01]  /*fe70*/  LDGSTS.E [R82+0x40800], desc[UR16][R16.64], !P5 ;  /* 0x4080000010527fae */ /* 0x000fe2000e9a1010 */
[----:B------:R-:W-:Y:S01]  /*fe80*/  VIADD R0, R105, 0xfffffef8 ;  /* 0xfffffef869007836 */ /* 0x000fe20000000000 */
[----:B-----5:R-:W5:Y:S02]  /*fe90*/  LDC R6, c[0x0][0x3a0] ;  /* 0x0000e800ff067b82 */ /* 0x020f640000000800 */
[----:B------:R-:W5:Y:S04]  /*fea0*/  LDL.LU.64 R104, [R1+0x7f8] ;  /* 0x0007f80001687983 */ /* 0x000f680000300a00 */
[----:B------:R-:W5:Y:S02]  /*feb0*/  LDL.LU.64 R56, [R1+0x7f0] ;  /* 0x0007f00001387983 */ /* 0x000f640000300a00 */
[----:B------:R-:W2:Y:S02]  /*fec0*/  LDC R7, c[0x0][0x3a0] ;  /* 0x0000e800ff077b82 */ /* 0x000ea40000000800 */
[----:B------:R-:W-:Y:S04]  /*fed0*/  STL.64 [R1+0x848], R12 ;  /* 0x0008480c01007387 */ /* 0x000fe80000100a00 */
[----:B------:R2:W-:Y:S04]  /*fee0*/  STL.64 [R1+0x840], R10 ;  /* 0x0008400a01007387 */ /* 0x0005e80000100a00 */
[----:B------:R-:W5:Y:S04]  /*fef0*/  LDL.LU.64 R40, [R1+0x7e8] ;  /* 0x0007e80001287983 */ /* 0x000f680000300a00 */
[----:B-1----:R-:W5:Y:S01]  /*ff00*/  LDL.LU.64 R16, [R1+0x7e0] ;  /* 0x0007e00001107983 */ /* 0x002f620000300a00 */
[----:B------:R-:W-:-:S03]  /*ff10*/  IMAD.WIDE R20, R2, 0x4, R64 ;  /* 0x0000000402147825 */ /* 0x000fc600078e0240 */
[----:B------:R2:W-:Y:S04]  /*ff20*/  LDGSTS.E [R82+0x40a00], desc[UR16][R14.64], !P5 ;  /* 0x40a000000e527fae */ /* 0x0005e8000e9a1010 */
[----:B------:R-:W-:Y:S01]  /*ff30*/  LDGSTS.E [R82+0x40c00], desc[UR16][R12.64], !P1 ;  /* 0x40c000000c527fae */ /* 0x000fe2000c9a1010 */
[----:B----4-:R-:W-:-:S03]  /*ff40*/  IMAD.WIDE R18, R2, 0x4, R46 ;  /* 0x0000000402127825 */ /* 0x010fc600078e022e */
[----:B------:R-:W-:Y:S04]  /*ff50*/  STL.64 [R1+0x838], R20 ;  /* 0x0008381401007387 */ /* 0x000fe80000100a00 */
[----:B------:R5:W-:Y:S04]  /*ff60*/  STL.64 [R1+0x830], R18 ;  /* 0x0008301201007387 */ /* 0x000be80000100a00 */
[----:B------:R-:W4:Y:S04]  /*ff70*/  LDL.LU.64 R64, [R1+0x7d8] ;  /* 0x0007d80001407983 */ /* 0x000f280000300a00 */
[----:B------:R-:W4:Y:S04]  /*ff80*/  LDL.LU.64 R46, [R1+0x7d0] ;  /* 0x0007d000012e7983 */ /* 0x000f280000300a00 */
[----:B------:R1:W-:Y:S01]  /*ff90*/  LDGSTS.E [R82+0x40e00], desc[UR16][R10.64], !P1 ;  /* 0x40e000000a527fae */ /* 0x0003e2000c9a1010 */
[----:B------:R-:W-:Y:S01]  /*ffa0*/  ISETP.GE.U32.AND P1, PT, R0, 0x7ffffe79, PT ;  /* 0x7ffffe790000780c */ /* 0x000fe20003f26070 */
[----:B------:R-:W-:-:S02]  /*ffb0*/  VIADD R0, R8, 0xfffffef6 ;  /* 0xfffffef608007836 */ /* 0x000fc40000000000 */
[----:B------:R-:W-:Y:S04]  /*ffc0*/  LDGSTS.E [R82+0x41000], desc[UR16][R20.64], !P6 ;  /* 0x4100000014527fae */ /* 0x000fe8000f1a1010 */
[----:B------:R5:W-:Y:S01]  /*ffd0*/  LDGSTS.E [R82+0x41200], desc[UR16][R18.64], !P6 ;  /* 0x4120000012527fae */ /* 0x000be2000f1a1010 */
[----:B--2---:R-:W-:Y:S01]  /*ffe0*/  IMAD.WIDE R14, R2, 0x4, R38 ;  /* 0x00000004020e7825 */ /* 0x004fe200078e0226 */
[----:B------:R-:W-:Y:S01]  /*fff0*/  ISETP.GE.U32.AND P5, PT, R4, 0x7ffffe7a, PT ;  /* 0x7ffffe7a0400780c */ /* 0x000fe20003fa6070 */
[----:B-1----:R-:W1:Y:S02]  /*10000*/  LDC R11, c[0x0][0x3a0] ;  /* 0x0000e800ff0b7b82 */ /* 0x002e640000000800 */
[----:B---3--:R-:W-:Y:S01]  /*10010*/  IMAD.WIDE R12, R2, 0x4, R96 ;  /* 0x00000004020c7825 */ /* 0x008fe200078e0260 */
[----:B------:R2:W-:Y:S04]  /*10020*/  STL.64 [R1+0x828], R14 ;  /* 0x0008280e01007387 */ /* 0x0005e80000100a00 */
[----:B------:R3:W-:Y:S01]  /*10030*/  STL.64 [R1+0x820], R12 ;  /* 0x0008200c01007387 */ /* 0x0007e20000100a00 */
[----:B------:R-:W1:Y:S03]  /*10040*/  LDC R10, c[0x0][0x3a0] ;  /* 0x0000e800ff0a7b82 */ /* 0x000e660000000800 */
[----:B------:R-:W4:Y:S04]  /*10050*/  LDL.LU.64 R38, [R1+0x7c8] ;  /* 0x0007c80001267983 */ /* 0x000f280000300a00 */
[----:B------:R-:W4:Y:S04]  /*10060*/  LDL.LU.64 R96, [R1+0x7c0] ;  /* 0x0007c00001607983 */ /* 0x000f280000300a00 */
[----:B------:R2:W-:Y:S04]  /*10070*/  LDGSTS.E [R82+0x41400], desc[UR16][R14.64], !P4 ;  /* 0x414000000e527fae */ /* 0x0005e8000e1a1010 */
[----:B------:R3:W-:Y:S01]  /*10080*/  LDGSTS.E [R82+0x41600], desc[UR16][R12.64], !P4 ;  /* 0x416000000c527fae */ /* 0x0007e2000e1a1010 */
[----:B------:R-:W-:-:S02]  /*10090*/  ISETP.GE.U32.AND P4, PT, R0, 0x7ffffe77, PT ;  /* 0x7ffffe770000780c */ /* 0x000fc40003f86070 */
[----:B------:R-:W-:Y:S01]  /*100a0*/  IADD3 R0, PT, PT, R9, -0x10c, RZ ;  /* 0xfffffef409007810 */ /* 0x000fe20007ffe0ff */
[----:B-----5:R-:W-:-:S04]  /*100b0*/  IMAD.WIDE R18, R2, 0x4, R104 ;  /* 0x0000000402127825 */ /* 0x020fc800078e0268 */
[C---:B--2---:R-:W-:Y:S01]  /*100c0*/  IMAD.WIDE R14, R2.reuse, 0x4, R56 ;  /* 0x00000004020e7825 */ /* 0x044fe200078e0238 */
[----:B------:R2:W-:Y:S04]  /*100d0*/  STL.64 [R1+0x818], R18 ;  /* 0x0008181201007387 */ /* 0x0005e80000100a00 */
[----:B------:R-:W-:Y:S04]  /*100e0*/  STL.64 [R1+0x810], R14 ;  /* 0x0008100e01007387 */ /* 0x000fe80000100a00 */
[----:B------:R-:W5:Y:S01]  /*100f0*/  LDL.LU.64 R104, [R1+0x7b8] ;  /* 0x0007b80001687983 */ /* 0x000f620000300a00 */
[----:B---3--:R-:W-:Y:S01]  /*10100*/  IMAD.WIDE R12, R2, 0x4, R40 ;  /* 0x00000004020c7825 */ /* 0x008fe200078e0228 */
[----:B------:R-:W-:-:S02]  /*10110*/  IADD3 R4, PT, PT, R5, -0x109, RZ ;  /* 0xfffffef705047810 */ /* 0x000fc40007ffe0ff */
[----:B------:R2:W-:Y:S01]  /*10120*/  LDGSTS.E [R82+0x41800], desc[UR16][R18.64], !P5 ;  /* 0x4180000012527fae */ /* 0x0005e2000e9a1010 */
[----:B------:R-:W3:Y:S01]  /*10130*/  LDC R5, c[0x0][0x3a0] ;  /* 0x0000e800ff057b82 */ /* 0x000ee20000000800 */
[----:B------:R-:W-:Y:S02]  /*10140*/  IMAD.WIDE R8, R2, 0x4, R16 ;  /* 0x0000000402087825 */ /* 0x000fe400078e0210 */
[----:B------:R-:W3:Y:S04]  /*10150*/  LDL.LU.64 R16, [R1+0x7b0] ;  /* 0x0007b00001107983 */ /* 0x000ee80000300a00 */
[----:B------:R-:W-:Y:S04]  /*10160*/  STL.64 [R1+0x808], R12 ;  /* 0x0008080c01007387 */ /* 0x000fe80000100a00 */
[----:B------:R1:W-:Y:S04]  /*10170*/  STL.64 [R1+0x800], R8 ;  /* 0x0008000801007387 */ /* 0x0003e80000100a00 */
[----:B------:R-:W3:Y:S04]  /*10180*/  LDL.LU.64 R56, [R1+0x7a8] ;  /* 0x0007a80001387983 */ /* 0x000ee80000300a00 */
[----:B------:R-:W3:Y:S01]  /*10190*/  LDL.LU.64 R40, [R1+0x7a0] ;  /* 0x0007a00001287983 */ /* 0x000ee20000300a00 */
[----:B------:R-:W-:Y:S01]  /*101a0*/  ISETP.GE.U32.AND P6, PT, R4, 0x7ffffe78, PT ;  /* 0x7ffffe780400780c */ /* 0x000fe20003fc6070 */
[----:B----4-:R-:W-:-:S02]  /*101b0*/  IMAD.WIDE R20, R2, 0x4, R64 ;  /* 0x0000000402147825 */ /* 0x010fc400078e0240 */
[----:B------:R-:W-:Y:S02]  /*101c0*/  LDGSTS.E [R82+0x41a00], desc[UR16][R14.64], !P5 ;  /* 0x41a000000e527fae */ /* 0x000fe4000e9a1010 */
[----:B--2---:R-:W-:Y:S02]  /*101d0*/  IMAD.WIDE R18, R2, 0x4, R46 ;  /* 0x0000000402127825 */ /* 0x004fe400078e022e */
[----:B------:R-:W-:Y:S02]  /*101e0*/  LDGSTS.E [R82+0x41c00], desc[UR16][R12.64], !P1 ;  /* 0x41c000000c527fae */ /* 0x000fe4000c9a1010 */
[----:B------:R-:W-:Y:S02]  /*101f0*/  VIADD R4, R6, 0xfffffef5 ;  /* 0xfffffef506047836 */ /* 0x000fe40000000000 */
[----:B------:R-:W-:Y:S01]  /*10200*/  STL.64 [R1+0x7f8], R20 ;  /* 0x0007f81401007387 */ /* 0x000fe20000100a00 */
[----:B------:R-:W2:Y:S03]  /*10210*/  LDC R6, c[0x0][0x3a0] ;  /* 0x0000e800ff067b82 */ /* 0x000ea60000000800 */
[----:B------:R5:W-:Y:S04]  /*10220*/  STL.64 [R1+0x7f0], R18 ;  /* 0x0007f01201007387 */ /* 0x000be80000100a00 */
[----:B------:R-:W4:Y:S01]  /*10230*/  LDL.LU.64 R64, [R1+0x798] ;  /* 0x0007980001407983 */ /* 0x000f220000300a00 */
[----:B------:R-:W-:-:S03]  /*10240*/  ISETP.GE.U32.AND P5, PT, R4, 0x7ffffe76, PT ;  /* 0x7ffffe760400780c */ /* 0x000fc60003fa6070 */
[----:B------:R-:W2:Y:S04]  /*10250*/  LDL.LU.64 R46, [R1+0x790] ;  /* 0x00079000012e7983 */ /* 0x000ea80000300a00 */
[----:B------:R1:W-:Y:S04]  /*10260*/  LDGSTS.E [R82+0x41e00], desc[UR16][R8.64], !P1 ;  /* 0x41e0000008527fae */ /* 0x0003e8000c9a1010 */
[----:B------:R-:W-:Y:S04]  /*10270*/  LDGSTS.E [R82+0x42000], desc[UR16][R20.64], !P6 ;  /* 0x4200000014527fae */ /* 0x000fe8000f1a1010 */
[----:B------:R5:W-:Y:S01]  /*10280*/  LDGSTS.E [R82+0x42200], desc[UR16][R18.64], !P6 ;  /* 0x4220000012527fae */ /* 0x000be2000f1a1010 */
[----:B-1----:R-:W1:Y:S01]  /*10290*/  LDC R8, c[0x0][0x3a0] ;  /* 0x0000e800ff087b82 */ /* 0x002e620000000800 */
[----:B------:R-:W-:-:S07]  /*102a0*/  IMAD.WIDE R14, R2, 0x4, R38 ;  /* 0x00000004020e7825 */ /* 0x000fce00078e0226 */
[----:B------:R-:W1:Y:S01]  /*102b0*/  LDC R9, c[0x0][0x3a0] ;  /* 0x0000e800ff097b82 */ /* 0x000e620000000800 */
[C---:B------:R-:W-:Y:S01]  /*102c0*/  IMAD.WIDE R12, R2.reuse, 0x4, R96 ;  /* 0x00000004020c7825 */ /* 0x040fe200078e0260 */
[----:B------:R1:W-:Y:S04]  /*102d0*/  STL.64 [R1+0x7e8], R14 ;  /* 0x0007e80e01007387 */ /* 0x0003e80000100a00 */
[----:B------:R1:W-:Y:S04]  /*102e0*/  STL.64 [R1+0x7e0], R12 ;  /* 0x0007e00c01007387 */ /* 0x0003e80000100a00 */
[----:B------:R-:W2:Y:S04]  /*102f0*/  LDL.LU.64 R38, [R1+0x788] ;  /* 0x0007880001267983 */ /* 0x000ea80000300a00 */
[----:B------:R-:W2:Y:S04]  /*10300*/  LDL.LU.64 R96, [R1+0x780] ;  /* 0x0007800001607983 */ /* 0x000ea80000300a00 */
[----:B------:R1:W-:Y:S04]  /*10310*/  LDGSTS.E [R82+0x42400], desc[UR16][R14.64], !P4 ;  /* 0x424000000e527fae */ /* 0x0003e8000e1a1010 */
[----:B------:R1:W-:Y:S01]  /*10320*/  LDGSTS.E [R82+0x42600], desc[UR16][R12.64], !P4 ;  /* 0x426000000c527fae */ /* 0x0003e2000e1a1010 */
[----:B-----5:R-:W-:-:S05]  /*10330*/  IMAD.WIDE R18, R2, 0x4, R104 ;  /* 0x0000000402127825 */ /* 0x020fca00078e0268 */
[----:B------:R-:W-:Y:S01]  /*10340*/  STL.64 [R1+0x7d8], R18 ;  /* 0x0007d81201007387 */ /* 0x000fe20000100a00 */
[----:B---3--:R-:W-:-:S03]  /*10350*/  IMAD.WIDE R16, R2, 0x4, R16 ;  /* 0x0000000402107825 */ /* 0x008fc600078e0210 */
[----:B------:R2:W-:Y:S04]  /*10360*/  LDGSTS.E [R82+0x42800], desc[UR16][R18.64], !P5 ;  /* 0x4280000012527fae */ /* 0x0005e8000e9a1010 */
[----:B------:R3:W-:Y:S04]  /*10370*/  STL.64 [R1+0x7d0], R16 ;  /* 0x0007d01001007387 */ /* 0x0007e80000100a00 */
[----:B------:R-:W5:Y:S01]  /*10380*/  LDL.LU.64 R104, [R1+0x778] ;  /* 0x0007780001687983 */ /* 0x000f620000300a00 */
[----:B-1----:R-:W-:-:S03]  /*10390*/  IMAD.WIDE R14, R2, 0x4, R56 ;  /* 0x00000004020e7825 */ /* 0x002fc600078e0238 */
[----:B------:R-:W-:Y:S01]  /*103a0*/  LDGSTS.E [R82+0x42a00], desc[UR16][R16.64], !P5 ;  /* 0x42a0000010527fae */ /* 0x000fe2000e9a1010 */
[----:B------:R-:W-:-:S03]  /*103b0*/  IMAD.WIDE R12, R2, 0x4, R40 ;  /* 0x00000004020c7825 */ /* 0x000fc600078e0228 */
[----:B------:R-:W5:Y:S04]  /*103c0*/  LDL.LU.64 R56, [R1+0x770] ;  /* 0x0007700001387983 */ /* 0x000f680000300a00 */
[----:B------:R1:W-:Y:S04]  /*103d0*/  STL.64 [R1+0x7c8], R14 ;  /* 0x0007c80e01007387 */ /* 0x0003e80000100a00 */
[----:B------:R1:W-:Y:S04]  /*103e0*/  STL.64 [R1+0x7c0], R12 ;  /* 0x0007c00c01007387 */ /* 0x0003e80000100a00 */
[----:B------:R-:W5:Y:S04]  /*103f0*/  LDL.LU.64 R40, [R1+0x768] ;  /* 0x0007680001287983 */ /* 0x000f680000300a00 */
[----:B---3--:R-:W3:Y:S01]  /*10400*/  LDL.LU.64 R16, [R1+0x760] ;  /* 0x0007600001107983 */ /* 0x008ee20000300a00 */
[----:B------:R-:W-:Y:S01]  /*10410*/  ISETP.GE.U32.AND P1, PT, R0, 0x7ffffe75, PT ;  /* 0x7ffffe750000780c */ /* 0x000fe20003f26070 */
[----:B------:R-:W-:-:S02]  /*10420*/  VIADD R0, R11, 0xfffffef2 ;  /* 0xfffffef20b007836 */ /* 0x000fc40000000000 */
[----:B------:R-:W-:Y:S01]  /*10430*/  VIADD R4, R7, 0xfffffef3 ;  /* 0xfffffef307047836 */ /* 0x000fe20000000000 */
[----:B------:R-:W1:Y:S01]  /*10440*/  LDC R11, c[0x0][0x3a0] ;  /* 0x0000e800ff0b7b82 */ /* 0x000e620000000800 */
[----:B----4-:R-:W-:Y:S01]  /*10450*/  IMAD.WIDE R20, R2, 0x4, R64 ;  /* 0x0000000402147825 */ /* 0x010fe200078e0240 */
[----:B------:R-:W-:Y:S02]  /*10460*/  ISETP.GE.U32.AND P4, PT, R0, 0x7ffffe73, PT ;  /* 0x7ffffe730000780c */ /* 0x000fe40003f86070 */
[----:B------:R-:W-:Y:S01]  /*10470*/  ISETP.GE.U32.AND P6, PT, R4, 0x7ffffe74, PT ;  /* 0x7ffffe740400780c */ /* 0x000fe20003fc6070 */
[----:B--2---:R-:W-:Y:S01]  /*10480*/  IMAD.WIDE R18, R2, 0x4, R46 ;  /* 0x0000000402127825 */ /* 0x004fe200078e022e */
[----:B------:R-:W-:Y:S02]  /*10490*/  STL.64 [R1+0x7b8], R20 ;  /* 0x0007b81401007387 */ /* 0x000fe40000100a00 */
[----:B------:R-:W2:Y:S02]  /*104a0*/  LDC R7, c[0x0][0x3a0] ;  /* 0x0000e800ff077b82 */ /* 0x000ea40000000800 */
[----:B------:R1:W-:Y:S01]  /*104b0*/  LDGSTS.E [R82+0x42c00], desc[UR16][R14.64], !P1 ;  /* 0x42c000000e527fae */ /* 0x0003e2000c9a1010 */
[----:B------:R-:W-:-:S03]  /*104c0*/  VIADD R0, R10, 0xfffffef0 ;  /* 0xfffffef00a007836 */ /* 0x000fc60000000000 */
[----:B------:R4:W-:Y:S04]  /*104d0*/  LDGSTS.E [R82+0x42e00], desc[UR16][R12.64], !P1 ;  /* 0x42e000000c527fae */ /* 0x0009e8000c9a1010 */
[----:B------:R5:W-:Y:S04]  /*104e0*/  STL.64 [R1+0x7b0], R18 ;  /* 0x0007b01201007387 */ /* 0x000be80000100a00 */
[----:B------:R-:W2:Y:S04]  /*104f0*/  LDL.LU.64 R64, [R1+0x758] ;  /* 0x0007580001407983 */ /* 0x000ea80000300a00 */
[----:B------:R-:W2:Y:S01]  /*10500*/  LDL.LU.64 R46, [R1+0x750] ;  /* 0x00075000012e7983 */ /* 0x000ea20000300a00 */
[----:B------:R-:W-:-:S02]  /*10510*/  ISETP.GE.U32.AND P1, PT, R0, 0x7ffffe71, PT ;  /* 0x7ffffe710000780c */ /* 0x000fc40003f26070 */
[----:B------:R-:W-:Y:S01]  /*10520*/  IADD3 R0, PT, PT, R8, -0x112, RZ ;  /* 0xfffffeee08007810 */ /* 0x000fe20007ffe0ff */
[----:B------:R-:W-:Y:S01]  /*10530*/  LDGSTS.E [R82+0x43000], desc[UR16][R20.64], !P6 ;  /* 0x4300000014527fae */ /* 0x000fe2000f1a1010 */
[----:B------:R-:W-:Y:S01]  /*10540*/  IADD3 R4, PT, PT, R5, -0x10f, RZ ;  /* 0xfffffef105047810 */ /* 0x000fe20007ffe0ff */
[----:B------:R-:W1:Y:S02]  /*10550*/  LDC R8, c[0x0][0x3a0] ;  /* 0x0000e800ff087b82 */ /* 0x000e640000000800 */
[----:B------:R5:W-:Y:S06]  /*10560*/  LDGSTS.E [R82+0x43200], desc[UR16][R18.64], !P6 ;  /* 0x4320000012527fae */ /* 0x000bec000f1a1010 */
[----:B------:R-:W1:Y:S02]  /*10570*/  LDC R5, c[0x0][0x3a0] ;  /* 0x0000e800ff057b82 */ /* 0x000e640000000800 */
[----:B-1----:R-:W-:-:S04]  /*10580*/  IMAD.WIDE R14, R2, 0x4, R38 ;  /* 0x00000004020e7825 */ /* 0x002fc800078e0226 */
[----:B----4-:R-:W-:Y:S01]  /*10590*/  IMAD.WIDE R12, R2, 0x4, R96 ;  /* 0x00000004020c7825 */ /* 0x010fe200078e0260 */
[----:B------:R1:W-:Y:S04]  /*105a0*/  STL.64 [R1+0x7a8], R14 ;  /* 0x0007a80e01007387 */ /* 0x0003e80000100a00 */
[----:B------:R4:W-:Y:S04]  /*105b0*/  STL.64 [R1+0x7a0], R12 ;  /* 0x0007a00c01007387 */ /* 0x0009e80000100a00 */
[----:B------:R-:W2:Y:S04]  /*105c0*/  LDL.LU.64 R38, [R1+0x748] ;  /* 0x0007480001267983 */ /* 0x000ea80000300a00 */
[----:B------:R-:W2:Y:S04]  /*105d0*/  LDL.LU.64 R96, [R1+0x740] ;  /* 0x0007400001607983 */ /* 0x000ea80000300a00 */
[----:B------:R1:W-:Y:S04]  /*105e0*/  LDGSTS.E [R82+0x43400], desc[UR16][R14.64], !P4 ;  /* 0x434000000e527fae */ /* 0x0003e8000e1a1010 */
[----:B------:R4:W-:Y:S01]  /*105f0*/  LDGSTS.E [R82+0x43600], desc[UR16][R12.64], !P4 ;  /* 0x436000000c527fae */ /* 0x0009e2000e1a1010 */
[----:B------:R-:W-:Y:S01]  /*10600*/  ISETP.GE.U32.AND P4, PT, R0, 0x7ffffe6f, PT ;  /* 0x7ffffe6f0000780c */ /* 0x000fe20003f86070 */
[----:B------:R-:W-:-:S02]  /*10610*/  VIADD R0, R11, 0xfffffeec ;  /* 0xfffffeec0b007836 */ /* 0x000fc40000000000 */
[----:B-----5:R-:W-:-:S04]  /*10620*/  IMAD.WIDE R18, R2, 0x4, R104 ;  /* 0x0000000402127825 */ /* 0x020fc800078e0268 */
[C---:B-1----:R-:W-:Y:S01]  /*10630*/  IMAD.WIDE R14, R2.reuse, 0x4, R56 ;  /* 0x00000004020e7825 */ /* 0x042fe200078e0238 */
[----:B------:R1:W-:Y:S04]  /*10640*/  STL.64 [R1+0x798], R18 ;  /* 0x0007981201007387 */ /* 0x0003e80000100a00 */
[----:B------:R-:W-:Y:S04]  /*10650*/  STL.64 [R1+0x790], R14 ;  /* 0x0007900e01007387 */ /* 0x000fe80000100a00 */
[----:B------:R-:W5:Y:S01]  /*10660*/  LDL.LU.64 R104, [R1+0x738] ;  /* 0x0007380001687983 */ /* 0x000f620000300a00 */
[----:B----4-:R-:W-:-:S04]  /*10670*/  IMAD.WIDE R12, R2, 0x4, R40 ;  /* 0x00000004020c7825 */ /* 0x010fc800078e0228 */
[----:B---3--:R-:W-:Y:S02]  /*10680*/  IMAD.WIDE R10, R2, 0x4, R16 ;  /* 0x00000004020a7825 */ /* 0x008fe400078e0210 */
[----:B------:R-:W3:Y:S04]  /*10690*/  LDL.LU.64 R16, [R1+0x730] ;  /* 0x0007300001107983 */ /* 0x000ee80000300a00 */
[----:B------:R-:W-:Y:S04]  /*106a0*/  STL.64 [R1+0x788], R12 ;  /* 0x0007880c01007387 */ /* 0x000fe80000100a00 */
[----:B------:R4:W-:Y:S04]  /*106b0*/  STL.64 [R1+0x780], R10 ;  /* 0x0007800a01007387 */ /* 0x0009e80000100a00 */
[----:B------:R-:W3:Y:S04]  /*106c0*/  LDL.LU.64 R56, [R1+0x728] ;  /* 0x0007280001387983 */ /* 0x000ee80000300a00 */
[----:B------:R-:W3:Y:S01]  /*106d0*/  LDL.LU.64 R40, [R1+0x720] ;  /* 0x0007200001287983 */ /* 0x000ee20000300a00 */
[----:B------:R-:W-:Y:S01]  /*106e0*/  ISETP.GE.U32.AND P5, PT, R4, 0x7ffffe72, PT ;  /* 0x7ffffe720400780c */ /* 0x000fe20003fa6070 */
[----:B------:R-:W-:-:S02]  /*106f0*/  VIADD R4, R6, 0xfffffeef ;  /* 0xfffffeef06047836 */ /* 0x000fc40000000000 */
[----:B------:R-:W2:Y:S03]  /*10700*/  LDC R6, c[0x0][0x3a0] ;  /* 0x0000e800ff067b82 */ /* 0x000ea60000000800 */
[----:B------:R-:W-:Y:S01]  /*10710*/  ISETP.GE.U32.AND P6, PT, R4, 0x7ffffe70, PT ;  /* 0x7ffffe700400780c */ /* 0x000fe20003fc6070 */
[----:B--2---:R-:W-:-:S06]  /*10720*/  IMAD.WIDE R20, R2, 0x4, R64 ;  /* 0x0000000402147825 */ /* 0x004fcc00078e0240 */
[----:B------:R1:W-:Y:S01]  /*10730*/  LDGSTS.E [R82+0x43800], desc[UR16][R18.64], !P5 ;  /* 0x4380000012527fae */ /* 0x0003e2000e9a1010 */
[----:B------:R-:W-:Y:S02]  /*10740*/  VIADD R4, R7, 0xfffffeed ;  /* 0xfffffeed07047836 */ /* 0x000fe40000000000 */
[----:B------:R-:W2:Y:S01]  /*10750*/  LDC R7, c[0x0][0x3a0] ;  /* 0x0000e800ff077b82 */ /* 0x000ea20000000800 */
[----:B------:R-:W-:Y:S04]  /*10760*/  LDGSTS.E [R82+0x43a00], desc[UR16][R14.64], !P5 ;  /* 0x43a000000e527fae */ /* 0x000fe8000e9a1010 */
[----:B------:R-:W-:Y:S01]  /*10770*/  LDGSTS.E [R82+0x43c00], desc[UR16][R12.64], !P1 ;  /* 0x43c000000c527fae */ /* 0x000fe2000c9a1010 */
[----:B-1----:R-:W-:-:S03]  /*10780*/  IMAD.WIDE R18, R2, 0x4, R46 ;  /* 0x0000000402127825 */ /* 0x002fc600078e022e */
[----:B------:R-:W-:Y:S04]  /*10790*/  STL.64 [R1+0x778], R20 ;  /* 0x0007781401007387 */ /* 0x000fe80000100a00 */
[----:B------:R5:W-:Y:S04]  /*107a0*/  STL.64 [R1+0x770], R18 ;  /* 0x0007701201007387 */ /* 0x000be80000100a00 */
[----:B------:R-:W2:Y:S01]  /*107b0*/  LDL.LU.64 R64, [R1+0x718] ;  /* 0x0007180001407983 */ /* 0x000ea20000300a00 */
[----:B------:R-:W-:-:S03]  /*107c0*/  ISETP.GE.U32.AND P5, PT, R4, 0x7ffffe6e, PT ;  /* 0x7ffffe6e0400780c */ /* 0x000fc60003fa6070 */
[----:B------:R-:W2:Y:S04]  /*107d0*/  LDL.LU.64 R46, [R1+0x710] ;  /* 0x00071000012e7983 */ /* 0x000ea80000300a00 */
[----:B------:R4:W-:Y:S04]  /*107e0*/  LDGSTS.E [R82+0x43e00], desc[UR16][R10.64], !P1 ;  /* 0x43e000000a527fae */ /* 0x0009e8000c9a1010 */
[----:B------:R-:W-:Y:S04]  /*107f0*/  LDGSTS.E [R82+0x44000], desc[UR16][R20.64], !P6 ;  /* 0x4400000014527fae */ /* 0x000fe8000f1a1010 */
[----:B------:R5:W-:Y:S01]  /*10800*/  LDGSTS.E [R82+0x44200], desc[UR16][R18.64], !P6 ;  /* 0x4420000012527fae */ /* 0x000be2000f1a1010 */
[----:B----4-:R-:W1:Y:S01]  /*10810*/  LDC R10, c[0x0][0x3a0] ;  /* 0x0000e800ff0a7b82 */ /* 0x010e620000000800 */
[----:B------:R-:W-:-:S04]  /*10820*/  IMAD.WIDE R14, R2, 0x4, R38 ;  /* 0x00000004020e7825 */ /* 0x000fc800078e0226 */
        /* <DEDUP_REMOVED lines=13> */
[----:B----4-:R-:W-:-:S03]  /*10900*/  IMAD.WIDE R14, R2, 0x4, R56 ;  /* 0x00000004020e7825 */ /* 0x010fc600078e0238 */
[----:B------:R-:W-:Y:S01]  /*10910*/  LDGSTS.E [R82+0x44a00], desc[UR16][R16.64], !P5 ;  /* 0x44a0000010527fae */ /* 0x000fe2000e9a1010 */
[----:B-1----:R-:W-:-:S03]  /*10920*/  IMAD.WIDE R12, R2, 0x4, R40 ;  /* 0x00000004020c7825 */ /* 0x002fc600078e0228 */
[----:B------:R-:W4:Y:S04]  /*10930*/  LDL.LU.64 R56, [R1+0x6f0] ;  /* 0x0006f00001387983 */ /* 0x000f280000300a00 */
[----:B------:R1:W-:Y:S04]  /*10940*/  STL.64 [R1+0x748], R14 ;  /* 0x0007480e01007387 */ /* 0x0003e80000100a00 */
[----:B------:R1:W-:Y:S04]  /*10950*/  STL.64 [R1+0x740], R12 ;  /* 0x0007400c01007387 */ /* 0x0003e80000100a00 */
[----:B------:R-:W4:Y:S04]  /*10960*/  LDL.LU.64 R40, [R1+0x6e8] ;  /* 0x0006e80001287983 */ /* 0x000f280000300a00 */
[----:B---3--:R-:W3:Y:S01]  /*10970*/  LDL.LU.64 R16, [R1+0x6e0] ;  /* 0x0006e00001107983 */ /* 0x008ee20000300a00 */
[----:B------:R-:W-:Y:S01]  /*10980*/  ISETP.GE.U32.AND P1, PT, R0, 0x7ffffe6d, PT ;  /* 0x7ffffe6d0000780c */ /* 0x000fe20003f26070 */
[----:B------:R-:W-:Y:S01]  /*10990*/  VIADD R0, R9, 0xfffffeea ;  /* 0xfffffeea09007836 */ /* 0x000fe20000000000 */
[----:B------:R-:W-:Y:S01]  /*109a0*/  IADD3 R4, PT, PT, R5, -0x115, RZ ;  /* 0xfffffeeb05047810 */ /* 0x000fe20007ffe0ff */
[----:B------:R-:W2:Y:S03]  /*109b0*/  LDC R9, c[0x0][0x3a0] ;  /* 0x0000e800ff097b82 */ /* 0x000ea60000000800 */
[----:B------:R-:W-:-:S02]  /*109c0*/  ISETP.GE.U32.AND P4, PT, R0, 0x7ffffe6b, PT ;  /* 0x7ffffe6b0000780c */ /* 0x000fc40003f86070 */
[----:B------:R-:W-:Y:S02]  /*109d0*/  IADD3 R0, PT, PT, R8, -0x118, RZ ;  /* 0xfffffee808007810 */ /* 0x000fe40007ffe0ff */
[----:B------:R-:W-:-:S03]  /*109e0*/  ISETP.GE.U32.AND P6, PT, R4, 0x7ffffe6c, PT ;  /* 0x7ffffe6c0400780c */ /* 0x000fc60003fc6070 */
[----:B------:R1:W-:Y:S01]  /*109f0*/  LDGSTS.E [R82+0x44c00], desc[UR16][R14.64], !P1 ;  /* 0x44c000000e527fae */ /* 0x0003e2000c9a1010 */
[----:B------:R-:W2:Y:S02]  /*10a00*/  LDC R5, c[0x0][0x3a0] ;  /* 0x0000e800ff057b82 */ /* 0x000ea40000000800 */
[----:B--2---:R-:W-:Y:S01]  /*10a10*/  IMAD.WIDE R18, R2, 0x4, R64 ;  /* 0x0000000402127825 */ /* 0x004fe200078e0240 */
[----:B------:R2:W-:Y:S01]  /*10a20*/  LDGSTS.E [R82+0x44e00], desc[UR16][R12.64], !P1 ;  /* 0x44e000000c527fae */ /* 0x0005e2000c9a1010 */
[----:B------:R-:W-:Y:S02]  /*10a30*/  ISETP.GE.U32.AND P1, PT, R0, 0x7ffffe69, PT ;  /* 0x7ffffe690000780c */ /* 0x000fe40003f26070 */
[----:B------:R-:W-:Y:S02]  /*10a40*/  VIADD R0, R10, 0xfffffee6 ;  /* 0xfffffee60a007836 */ /* 0x000fe40000000000 */
[----:B------:R-:W2:Y:S01]  /*10a50*/  LDC R8, c[0x0][0x3a0] ;  /* 0x0000e800ff087b82 */ /* 0x000ea20000000800 */
[C---:B-1----:R-:W-:Y:S01]  /*10a60*/  IMAD.WIDE R14, R2.reuse, 0x4, R46 ;  /* 0x00000004020e7825 */ /* 0x042fe200078e022e */
[----:B------:R4:W-:Y:S04]  /*10a70*/  STL.64 [R1+0x738], R18 ;  /* 0x0007381201007387 */ /* 0x0009e80000100a00 */
[----:B------:R-:W-:Y:S04]  /*10a80*/  STL.64 [R1+0x730], R14 ;  /* 0x0007300e01007387 */ /* 0x000fe80000100a00 */
[----:B------:R-:W3:Y:S04]  /*10a90*/  LDL.LU.64 R64, [R1+0x6d8] ;  /* 0x0006d80001407983 */ /* 0x000ee80000300a00 */
[----:B------:R-:W3:Y:S04]  /*10aa0*/  LDL.LU.64 R46, [R1+0x6d0] ;  /* 0x0006d000012e7983 */ /* 0x000ee80000300a00 */
[----:B------:R4:W-:Y:S04]  /*10ab0*/  LDGSTS.E [R82+0x45000], desc[UR16][R18.64], !P6 ;  /* 0x4500000012527fae */ /* 0x0009e8000f1a1010 */
[----:B------:R-:W-:Y:S01]  /*10ac0*/  LDGSTS.E [R82+0x45200], desc[UR16][R14.64], !P6 ;  /* 0x452000000e527fae */ /* 0x000fe2000f1a1010 */
[----:B--2---:R-:W-:-:S04]  /*10ad0*/  IMAD.WIDE R12, R2, 0x4, R38 ;  /* 0x00000004020c7825 */ /* 0x004fc800078e0226 */
[C---:B------:R-:W-:Y:S01]  /*10ae0*/  IMAD.WIDE R10, R2.reuse, 0x4, R96 ;  /* 0x00000004020a7825 */ /* 0x040fe200078e0260 */
[----:B------:R-:W-:Y:S04]  /*10af0*/  STL.64 [R1+0x728], R12 ;  /* 0x0007280c01007387 */ /* 0x000fe80000100a00 */
[----:B------:R1:W-:Y:S04]  /*10b00*/  STL.64 [R1+0x720], R10 ;  /* 0x0007200a01007387 */ /* 0x0003e80000100a00 */
[----:B------:R-:W2:Y:S04]  /*10b10*/  LDL.LU.64 R38, [R1+0x6c8] ;  /* 0x0006c80001267983 */ /* 0x000ea80000300a00 */
[----:B------:R-:W2:Y:S04]  /*10b20*/  LDL.LU.64 R96, [R1+0x6c0] ;  /* 0x0006c00001607983 */ /* 0x000ea80000300a00 */
[----:B------:R-:W-:Y:S01]  /*10b30*/  LDGSTS.E [R82+0x45400], desc[UR16][R12.64], !P4 ;  /* 0x454000000c527fae */ /* 0x000fe2000e1a1010 */
[----:B-----5:R-:W-:-:S03]  /*10b40*/  IMAD.WIDE R20, R2, 0x4, R104 ;  /* 0x0000000402147825 */ /* 0x020fc600078e0268 */
[----:B------:R1:W-:Y:S01]  /*10b50*/  LDGSTS.E [R82+0x45600], desc[UR16][R10.64], !P4 ;  /* 0x456000000a527fae */ /* 0x0003e2000e1a1010 */
[----:B----4-:R-:W-:-:S03]  /*10b60*/  IMAD.WIDE R18, R2, 0x4, R56 ;  /* 0x0000000402127825 */ /* 0x010fc600078e0238 */
[----:B------:R4:W-:Y:S04]  /*10b70*/  STL.64 [R1+0x718], R20 ;  /* 0x0007181401007387 */ /* 0x0009e80000100a00 */
[----:B------:R5:W-:Y:S01]  /*10b80*/  STL.64 [R1+0x710], R18 ;  /* 0x0007101201007387 */ /* 0x000be20000100a00 */
[----:B------:R-:W-:Y:S01]  /*10b90*/  VIADD R4, R6, 0xfffffee9 ;  /* 0xfffffee906047836 */ /* 0x000fe20000000000 */
[----:B-1----:R-:W1:Y:S01]  /*10ba0*/  LDC R10, c[0x0][0x3a0] ;  /* 0x0000e800ff0a7b82 */ /* 0x002e620000000800 */
[----:B------:R-:W-:-:S04]  /*10bb0*/  IMAD.WIDE R14, R2, 0x4, R40 ;  /* 0x00000004020e7825 */ /* 0x000fc800078e0228 */
[----:B---3--:R-:W-:Y:S01]  /*10bc0*/  IMAD.WIDE R12, R2, 0x4, R16 ;  /* 0x00000004020c7825 */ /* 0x008fe200078e0210 */
[----:B------:R-:W-:Y:S01]  /*10bd0*/  ISETP.GE.U32.AND P4, PT, R0, 0x7ffffe67, PT ;  /* 0x7ffffe670000780c */ /* 0x000fe20003f86070 */
[----:B------:R-:W3:Y:S01]  /*10be0*/  LDL.LU.64 R16, [R1+0x6b8] ;  /* 0x0006b80001107983 */ /* 0x000ee20000300a00 */
[----:B------:R-:W1:Y:S03]  /*10bf0*/  LDC R6, c[0x0][0x3a0] ;  /* 0x0000e800ff067b82 */ /* 0x000e660000000800 */
[----:B------:R-:W3:Y:S04]  /*10c00*/  LDL.LU.64 R56, [R1+0x6b0] ;  /* 0x0006b00001387983 */ /* 0x000ee80000300a00 */
[----:B------:R2:W-:Y:S04]  /*10c10*/  STL.64 [R1+0x708], R14 ;  /* 0x0007080e01007387 */ /* 0x0005e80000100a00 */
[----:B------:R1:W-:Y:S04]  /*10c20*/  STL.64 [R1+0x700], R12 ;  /* 0x0007000c01007387 */ /* 0x0003e80000100a00 */
[----:B------:R-:W3:Y:S04]  /*10c30*/  LDL.LU.64 R40, [R1+0x6a8] ;  /* 0x0006a80001287983 */ /* 0x000ee80000300a00 */
[----:B------:R-:W3:Y:S01]  /*10c40*/  LDL.LU.64 R52, [R1+0x6a0] ;  /* 0x0006a00001347983 */ /* 0x000ee20000300a00 */
[----:B------:R-:W-:Y:S01]  /*10c50*/  ISETP.GE.U32.AND P5, PT, R4, 0x7ffffe6a, PT ;  /* 0x7ffffe6a0400780c */ /* 0x000fe20003fa6070 */
[----:B------:R-:W-:-:S02]  /*10c60*/  VIADD R4, R7, 0xfffffee7 ;  /* 0xfffffee707047836 */ /* 0x000fc40000000000 */
[----:B------:R-:W-:Y:S01]  /*10c70*/  VIADD R0, R9, 0xfffffee4 ;  /* 0xfffffee409007836 */ /* 0x000fe20000000000 */
[----:B------:R-:W1:Y:S02]  /*10c80*/  LDC R7, c[0x0][0x3a0] ;  /* 0x0000e800ff077b82 */ /* 0x000e640000000800 */
[----:B------:R-:W-:-:S07]  /*10c90*/  ISETP.GE.U32.AND P6, PT, R4, 0x7ffffe68, PT ;  /* 0x7ffffe680400780c */ /* 0x000fce0003fc6070 */
[----:B------:R4:W-:Y:S01]  /*10ca0*/  LDGSTS.E [R82+0x45800], desc[UR16][R20.64], !P5 ;  /* 0x4580000014527fae */ /* 0x0009e2000e9a1010 */
[----:B------:R-:W1:Y:S03]  /*10cb0*/  LDC R9, c[0x0][0x3a0] ;  /* 0x0000e800ff097b82 */ /* 0x000e660000000800 */
[----:B------:R5:W-:Y:S04]  /*10cc0*/  LDGSTS.E [R82+0x45a00], desc[UR16][R18.64], !P5 ;  /* 0x45a0000012527fae */ /* 0x000be8000e9a1010 */
[----:B------:R2:W-:Y:S01]  /*10cd0*/  LDGSTS.E [R82+0x45c00], desc[UR16][R14.64], !P1 ;  /* 0x45c000000e527fae */ /* 0x0005e2000c9a1010 */
[----:B----4-:R-:W-:-:S03]  /*10ce0*/  IMAD.WIDE R20, R2, 0x4, R64 ;  /* 0x0000000402147825 */ /* 0x010fc600078e0240 */
[----:B------:R1:W-:Y:S01]  /*10cf0*/  LDGSTS.E [R82+0x45e00], desc[UR16][R12.64], !P1 ;  /* 0x45e000000c527fae */ /* 0x0003e2000c9a1010 */
[----:B-----5:R-:W-:-:S03]  /*10d00*/  IMAD.WIDE R18, R2, 0x4, R46 ;  /* 0x0000000402127825 */ /* 0x020fc600078e022e */
[----:B------:R-:W-:Y:S01]  /*10d10*/  STL.64 [R1+0x6f8], R20 ;  /* 0x0006f81401007387 */ /* 0x000fe20000100a00 */
[----:B------:R-:W-:Y:S02]  /*10d20*/  IADD3 R4, PT, PT, R5, -0x11b, RZ ;  /* 0xfffffee505047810 */ /* 0x000fe40007ffe0ff */
[----:B------:R-:W-:Y:S01]  /*10d30*/  ISETP.GE.U32.AND P1, PT, R0, 0x7ffffe65, PT ;  /* 0x7ffffe650000780c */ /* 0x000fe20003f26070 */
[----:B------:R-:W-:Y:S01]  /*10d40*/  STL.64 [R1+0x6f0], R18 ;  /* 0x0006f01201007387 */ /* 0x000fe20000100a00 */
[----:B------:R-:W-:Y:S01]  /*10d50*/  ISETP.GE.U32.AND P5, PT, R4, 0x7ffffe66, PT ;  /* 0x7ffffe660400780c */ /* 0x000fe20003fa6070 */
[----:B------:R-:W4:Y:S02]  /*10d60*/  LDC R5, c[0x0][0x3a0] ;  /* 0x0000e800ff057b82 */ /* 0x000f240000000800 */
[----:B------:R-:W5:Y:S01]  /*10d70*/  LDL.LU.64 R44, [R1+0x698] ;  /* 0x00069800012c7983 */ /* 0x000f620000300a00 */
[----:B------:R-:W-:-:S03]  /*10d80*/  IADD3 R0, PT, PT, R8, -0x11e, RZ ;  /* 0xfffffee208007810 */ /* 0x000fc60007ffe0ff */
[----:B------:R-:W-:Y:S01]  /*10d90*/  LDGSTS.E [R82+0x46000], desc[UR16][R20.64], !P6 ;  /* 0x4600000014527fae */ /* 0x000fe2000f1a1010 */
[----:B--2---:R-:W-:-:S03]  /*10da0*/  IMAD.WIDE R14, R2, 0x4, R38 ;  /* 0x00000004020e7825 */ /* 0x004fc600078e0226 */
[----:B------:R-:W-:Y:S01]  /*10db0*/  LDGSTS.E [R82+0x46200], desc[UR16][R18.64], !P6 ;  /* 0x4620000012527fae */ /* 0x000fe2000f1a1010 */
[----:B------:R-:W2:Y:S01]  /*10dc0*/  LDC R8, c[0x0][0x3a0] ;  /* 0x0000e800ff087b82 */ /* 0x000ea20000000800 */
[----:B-1----:R-:W-:Y:S02]  /*10dd0*/  IMAD.WIDE R12, R2, 0x4, R96 ;  /* 0x00000004020c7825 */ /* 0x002fe400078e0260 */
[----:B------:R1:W-:Y:S04]  /*10de0*/  STL.64 [R1+0x6e8], R14 ;  /* 0x0006e80e01007387 */ /* 0x0003e80000100a00 */
[----:B------:R-:W2:Y:S04]  /*10df0*/  LDL.LU.64 R104, [R1+0x690] ;  /* 0x0006900001687983 */ /* 0x000ea80000300a00 */
[----:B------:R1:W-:Y:S04]  /*10e00*/  STL.64 [R1+0x6e0], R12 ;  /* 0x0006e00c01007387 */ /* 0x0003e80000100a00 */
[----:B------:R-:W2:Y:S04]  /*10e10*/  LDL.LU.64 R64, [R1+0x688] ;  /* 0x0006880001407983 */ /* 0x000ea80000300a00 */
[----:B------:R-:W2:Y:S04]  /*10e20*/  LDL.LU.64 R46, [R1+0x680] ;  /* 0x00068000012e7983 */ /* 0x000ea80000300a00 */
[----:B------:R1:W-:Y:S04]  /*10e30*/  LDGSTS.E [R82+0x46400], desc[UR16][R14.64], !P4 ;  /* 0x464000000e527fae */ /* 0x0003e8000e1a1010 */
[----:B------:R1:W-:Y:S01]  /*10e40*/  LDGSTS.E [R82+0x46600], desc[UR16][R12.64], !P4 ;  /* 0x466000000c527fae */ /* 0x0003e2000e1a1010 */
[----:B------:R-:W-:Y:S01]  /*10e50*/  ISETP.GE.U32.AND P4, PT, R0, 0x7ffffe63, PT ;  /* 0x7ffffe630000780c */ /* 0x000fe20003f86070 */
[----:B------:R-:W-:-:S02]  /*10e60*/  VIADD R0, R10, 0xfffffee0 ;  /* 0xfffffee00a007836 */ /* 0x000fc40000000000 */
[----:B------:R-:W2:Y:S04]  /*10e70*/  LDL.LU.64 R38, [R1+0x678] ;  /* 0x0006780001267983 */ /* 0x000ea80000300a00 */
[----:B------:R-:W2:Y:S01]  /*10e80*/  LDL.LU.64 R96, [R1+0x670] ;  /* 0x0006700001607983 */ /* 0x000ea20000300a00 */
[----:B---3--:R-:W-:-:S04]  /*10e90*/  IMAD.WIDE R16, R2, 0x4, R16 ;  /* 0x0000000402107825 */ /* 0x008fc800078e0210 */
[C---:B-1----:R-:W-:Y:S01]  /*10ea0*/  IMAD.WIDE R14, R2.reuse, 0x4, R56 ;  /* 0x00000004020e7825 */ /* 0x042fe200078e0238 */
[----:B------:R1:W-:Y:S04]  /*10eb0*/  STL.64 [R1+0x6d8], R16 ;  /* 0x0006d81001007387 */ /* 0x0003e80000100a00 */
[----:B------:R-:W3:Y:S04]  /*10ec0*/  LDL.LU.64 R56, [R1+0x668] ;  /* 0x0006680001387983 */ /* 0x000ee80000300a00 */
[----:B------:R-:W-:Y:S01]  /*10ed0*/  STL.64 [R1+0x6d0], R14 ;  /* 0x0006d00e01007387 */ /* 0x000fe20000100a00 */
[----:B------:R-:W-:-:S03]  /*10ee0*/  IMAD.WIDE R12, R2, 0x4, R40 ;  /* 0x00000004020c7825 */ /* 0x000fc600078e0228 */
[----:B------:R-:W-:Y:S01]  /*10ef0*/  LDGSTS.E [R82+0x46800], desc[UR16][R16.64], !P5 ;  /* 0x4680000010527fae */ /* 0x000fe2000e9a1010 */
[----:B------:R-:W-:-:S03]  /*10f00*/  IMAD.WIDE R10, R2, 0x4, R52 ;  /* 0x00000004020a7825 */ /* 0x000fc600078e0234 */
[----:B------:R-:W3:Y:S04]  /*10f10*/  LDL.LU.64 R40, [R1+0x30] ;  /* 0x0000300001287983 */ /* 0x000ee80000300a00 */
[----:B------:R-:W-:Y:S04]  /*10f20*/  STL.64 [R1+0x6c8], R12 ;  /* 0x0006c80c01007387 */ /* 0x000fe80000100a00 */
[----:B------:R4:W-:Y:S04]  /*10f30*/  STL.64 [R1+0x6c0], R10 ;  /* 0x0006c00a01007387 */ /* 0x0009e80000100a00 */
[----:B-1----:R-:W3:Y:S01]  /*10f40*/  LDL.LU.64 R16, [R1+0x10] ;  /* 0x0000100001107983 */ /* 0x002ee20000300a00 */
[----:B------:R-:W-:-:S02]  /*10f50*/  VIADD R4, R6, 0xfffffee3 ;  /* 0xfffffee306047836 */ /* 0x000fc40000000000 */
[----:B------:R-:W-:Y:S01]  /*10f60*/  IMAD.WIDE R168, R2, 0x4, R168 ;  /* 0x0000000402a87825 */ /* 0x000fe200078e02a8 */
[----:B------:R-:W-:Y:S01]  /*10f70*/  LDGSTS.E [R82+0x46a00], desc[UR16][R14.64], !P5 ;  /* 0x46a000000e527fae */ /* 0x000fe2000e9a1010 */
[----:B------:R-:W1:Y:S01]  /*10f80*/  LDC R6, c[0x0][0x3a0] ;  /* 0x0000e800ff067b82 */ /* 0x000e620000000800 */
[----:B------:R-:W-:Y:S01]  /*10f90*/  ISETP.GE.U32.AND P6, PT, R4, 0x7ffffe64, PT ;  /* 0x7ffffe640400780c */ /* 0x000fe20003fc6070 */
[----:B------:R-:W-:Y:S01]  /*10fa0*/  VIADD R4, R7, 0xfffffee1 ;  /* 0xfffffee107047836 */ /* 0x000fe20000000000 */
[----:B------:R-:W-:Y:S04]  /*10fb0*/  LDGSTS.E [R82+0x46c00], desc[UR16][R12.64], !P1 ;  /* 0x46c000000c527fae */ /* 0x000fe8000c9a1010 */
[----:B------:R-:W-:Y:S01]  /*10fc0*/  ISETP.GE.U32.AND P5, PT, R4, 0x7ffffe62, PT ;  /* 0x7ffffe620400780c */ /* 0x000fe20003fa6070 */
[----:B------:R5:W-:Y:S01]  /*10fd0*/  LDGSTS.E [R82+0x46e00], desc[UR16][R10.64], !P1 ;  /* 0x46e000000a527fae */ /* 0x000be2000c9a1010 */
[----:B------:R-:W-:Y:S01]  /*10fe0*/  ISETP.GE.U32.AND P1, PT, R0, 0x7ffffe61, PT ;  /* 0x7ffffe610000780c */ /* 0x000fe20003f26070 */
[----:B------:R-:W-:Y:S01]  /*10ff0*/  VIADD R0, R9, 0xfffffede ;  /* 0xfffffede09007836 */ /* 0x000fe20000000000 */
[----:B----4-:R-:W-:Y:S01]  /*11000*/  IADD3 R4, PT, PT, R5, -0x121, RZ ;  /* 0xfffffedf05047810 */ /* 0x010fe20007ffe0ff */
[C---:B------:R-:W-:Y:S01]  /*11010*/  IMAD.WIDE R158, R2.reuse, 0x4, R158 ;  /* 0x00000004029e7825 */ /* 0x040fe200078e029e */
[----:B------:R-:W4:Y:S03]  /*11020*/  LDC R7, c[0x0][0x3a0] ;  /* 0x0000e800ff077b82 */ /* 0x000f260000000800 */
[----:B-----5:R-:W-:-:S05]  /*11030*/  IMAD.WIDE R20, R2, 0x4, R44 ;  /* 0x0000000402147825 */ /* 0x020fca00078e022c */
[----:B------:R-:W5:Y:S01]  /*11040*/  LDC R10, c[0x0][0x3a0] ;  /* 0x0000e800ff0a7b82 */ /* 0x000f620000000800 */
[----:B------:R1:W-:Y:S04]  /*11050*/  LDGSTS.E [R82+0x47000], desc[UR16][R20.64], !P6 ;  /* 0x4700000014527fae */ /* 0x0003e8000f1a1010 */
[----:B------:R1:W-:Y:S01]  /*11060*/  STL.64 [R1+0x6b8], R20 ;  /* 0x0006b81401007387 */ /* 0x0003e20000100a00 */
[C---:B------:R-:W-:Y:S02]  /*11070*/  IMAD.WIDE R160, R2.reuse, 0x4, R160 ;  /* 0x0000000402a07825 */ /* 0x040fe400078e02a0 */
[----:B------:R-:W1:Y:S02]  /*11080*/  LDC R5, c[0x0][0x3a0] ;  /* 0x0000e800ff057b82 */ /* 0x000e640000000800 */
[----:B------:R-:W-:-:S04]  /*11090*/  IMAD.WIDE R148, R2, 0x4, R148 ;  /* 0x0000000402947825 */ /* 0x000fc800078e0294 */
[C---:B------:R-:W-:Y:S02]  /*110a0*/  IMAD.WIDE R164, R2.reuse, 0x4, R164 ;  /* 0x0000000402a47825 */ /* 0x040fe400078e02a4 */
[----:B------:R-:W1:Y:S02]  /*110b0*/  LDC R9, c[0x0][0x3a0] ;  /* 0x0000e800ff097b82 */ /* 0x000e640000000800 */
[----:B------:R-:W-:-:S04]  /*110c0*/  IMAD.WIDE R174, R2, 0x4, R174 ;  /* 0x0000000402ae7825 */ /* 0x000fc800078e02ae */
[C---:B------:R-:W-:Y:S02]  /*110d0*/  IMAD.WIDE R152, R2.reuse, 0x4, R152 ;  /* 0x0000000402987825 */ /* 0x040fe400078e0298 */
[----:B------:R-:W1:Y:S02]  /*110e0*/  LDC R11, c[0x0][0x3a0] ;  /* 0x0000e800ff0b7b82 */ /* 0x000e640000000800 */
[----:B--2---:R-:W-:-:S05]  /*110f0*/  IMAD.WIDE R18, R2, 0x4, R104 ;  /* 0x0000000402127825 */ /* 0x004fca00078e0268 */
[----:B------:R2:W-:Y:S01]  /*11100*/  LDGSTS.E [R82+0x47200], desc[UR16][R18.64], !P6 ;  /* 0x4720000012527fae */ /* 0x0005e2000f1a1010 */
[----:B------:R-:W-:-:S04]  /*11110*/  IMAD.WIDE R14, R2, 0x4, R64 ;  /* 0x00000004020e7825 */ /* 0x000fc800078e0240 */
[----:B------:R-:W-:Y:S01]  /*11120*/  IMAD.WIDE R12, R2, 0x4, R46 ;  /* 0x00000004020c7825 */ /* 0x000fe200078e022e */
[----:B------:R-:W-:Y:S01]  /*11130*/  ISETP.GE.U32.AND P6, PT, R4, 0x7ffffe60, PT ;  /* 0x7ffffe600400780c */ /* 0x000fe20003fc6070 */
[----:B------:R3:W-:Y:S04]  /*11140*/  LDGSTS.E [R82+0x47400], desc[UR16][R14.64], !P4 ;  /* 0x474000000e527fae */ /* 0x0007e8000e1a1010 */
[----:B------:R2:W-:Y:S04]  /*11150*/  STL.64 [R1+0x6b0], R18 ;  /* 0x0006b01201007387 */ /* 0x0005e80000100a00 */
[----:B------:R3:W-:Y:S01]  /*11160*/  LDGSTS.E [R82+0x47600], desc[UR16][R12.64], !P4 ;  /* 0x476000000c527fae */ /* 0x0007e2000e1a1010 */
[----:B------:R-:W-:Y:S01]  /*11170*/  ISETP.GE.U32.AND P4, PT, R0, 0x7ffffe5f, PT ;  /* 0x7ffffe5f0000780c */ /* 0x000fe20003f86070 */
[----:B-1----:R-:W-:-:S02]  /*11180*/  IMAD.WIDE R20, R2, 0x4, R38 ;  /* 0x0000000402147825 */ /* 0x002fc400078e0226 */
[----:B------:R3:W-:Y:S02]  /*11190*/  STL.64 [R1+0x6a8], R14 ;  /* 0x0006a80e01007387 */ /* 0x0007e40000100a00 */
[C---:B--2---:R-:W-:Y:S02]  /*111a0*/  IMAD.WIDE R18, R2.reuse, 0x4, R96 ;  /* 0x0000000402127825 */ /* 0x044fe400078e0260 */
[----:B------:R1:W-:Y:S04]  /*111b0*/  STL.64 [R1+0x6a0], R12 ;  /* 0x0006a00c01007387 */ /* 0x0003e80000100a00 */
[----:B------:R-:W-:Y:S04]  /*111c0*/  STL.64 [R1+0x698], R20 ;  /* 0x0006981401007387 */ /* 0x000fe80000100a00 */
[----:B------:R-:W-:Y:S04]  /*111d0*/  LDGSTS.E [R82+0x47800], desc[UR16][R20.64], !P5 ;  /* 0x4780000014527fae */ /* 0x000fe8000e9a1010 */
[----:B------:R-:W-:Y:S04]  /*111e0*/  STL.64 [R1+0x690], R18 ;  /* 0x0006901201007387 */ /* 0x000fe80000100a00 */
[----:B------:R-:W-:Y:S01]  /*111f0*/  LDGSTS.E [R82+0x47a00], desc[UR16][R18.64], !P5 ;  /* 0x47a0000012527fae */ /* 0x000fe2000e9a1010 */
[----:B---3--:R-:W-:-:S05]  /*11200*/  IMAD.WIDE R14, R2, 0x4, R56 ;  /* 0x00000004020e7825 */ /* 0x008fca00078e0238 */
[----:B------:R2:W-:Y:S04]  /*11210*/  STL.64 [R1+0x688], R14 ;  /* 0x0006880e01007387 */ /* 0x0005e80000100a00 */
[----:B------:R2:W-:Y:S01]  /*11220*/  LDGSTS.E [R82+0x47c00], desc[UR16][R14.64], !P1 ;  /* 0x47c000000e527fae */ /* 0x0005e2000c9a1010 */
[----:B-1----:R-:W-:-:S05]  /*11230*/  IMAD.WIDE R12, R2, 0x4, R40 ;  /* 0x00000004020c7825 */ /* 0x002fca00078e0228 */
[----:B------:R1:W-:Y:S04]  /*11240*/  STL.64 [R1+0x680], R12 ;  /* 0x0006800c01007387 */ /* 0x0003e80000100a00 */
[----:B------:R1:W-:Y:S01]  /*11250*/  LDGSTS.E [R82+0x47e00], desc[UR16][R12.64], !P1 ;  /* 0x47e000000c527fae */ /* 0x0003e2000c9a1010 */
[----:B--2---:R-:W-:-:S04]  /*11260*/  IMAD.WIDE R14, R2, 0x4, R240 ;  /* 0x00000004020e7825 */ /* 0x004fc800078e02f0 */
[----:B------:R-:W-:-:S04]  /*11270*/  IMAD.WIDE R18, R2, 0x4, R16 ;  /* 0x0000000402127825 */ /* 0x000fc800078e0210 */
[C---:B------:R-:W-:Y:S01]  /*11280*/  IMAD.WIDE R16, R2.reuse, 0x4, R248 ;  /* 0x0000000402107825 */ /* 0x040fe200078e02f8 */
[----:B------:R-:W-:Y:S03]  /*11290*/  STL.64 [R1+0x678], R18 ;  /* 0x0006781201007387 */ /* 0x000fe60000100a00 */
[C---:B-1----:R-:W-:Y:S01]  /*112a0*/  IMAD.WIDE R12, R2.reuse, 0x4, R218 ;  /* 0x00000004020c7825 */ /* 0x042fe200078e02da */
[----:B------:R-:W-:Y:S04]  /*112b0*/  LDGSTS.E [R82+0x48000], desc[UR16][R18.64], !P6 ;  /* 0x4800000012527fae */ /* 0x000fe8000f1a1010 */
[----:B------:R-:W-:Y:S04]  /*112c0*/  STL.64 [R1+0x670], R16 ;  /* 0x0006701001007387 */ /* 0x000fe80000100a00 */
[----:B------:R-:W-:Y:S04]  /*112d0*/  LDGSTS.E [R82+0x48200], desc[UR16][R16.64], !P6 ;  /* 0x4820000010527fae */ /* 0x000fe8000f1a1010 */
[----:B------:R1:W-:Y:S04]  /*112e0*/  STL.64 [R1+0x668], R14 ;  /* 0x0006680e01007387 */ /* 0x0003e80000100a00 */
[----:B------:R1:W-:Y:S04]  /*112f0*/  LDGSTS.E [R82+0x48400], desc[UR16][R14.64], !P4 ;  /* 0x484000000e527fae */ /* 0x0003e8000e1a1010 */
[----:B------:R2:W-:Y:S04]  /*11300*/  STL.64 [R1+0x30], R12 ;  /* 0x0000300c01007387 */ /* 0x0005e80000100a00 */
[----:B------:R2:W-:Y:S01]  /*11310*/  LDGSTS.E [R82+0x48600], desc[UR16][R12.64], !P4 ;  /* 0x486000000c527fae */ /* 0x0005e2000e1a1010 */
        /* <DEDUP_REMOVED lines=29> */
[----:B------:R-:W-:Y:S01]  /*114f0*/  IMAD.WIDE R106, R2, 0x4, R250 ;  /* 0x00000004026a7825 */ /* 0x000fe200078e02fa */
[----:B------:R-:W-:Y:S01]  /*11500*/  IADD3 R0, PT, PT, R8, -0x124, RZ ;  /* 0xfffffedc08007810 */ /* 0x000fe20007ffe0ff */
[----:B-1----:R-:W1:Y:S02]  /*11510*/  LDC R14, c[0x0][0x3a0] ;  /* 0x0000e800ff0e7b82 */ /* 0x002e640000000800 */
[----:B--2---:R-:W-:-:S05]  /*11520*/  IMAD.WIDE R12, R2, 0x4, R220 ;  /* 0x00000004020c7825 */ /* 0x004fca00078e02dc */
[----:B------:R2:W-:Y:S01]  /*11530*/  STL.64 [R1+0x10], R12 ;  /* 0x0000100c01007387 */ /* 0x0005e20000100a00 */
[----:B------:R-:W-:Y:S01]  /*11540*/  IMAD.WIDE R240, R2, 0x4, R224 ;  /* 0x0000000402f07825 */ /* 0x000fe200078e02e0 */
[----:B------:R-:W3:Y:S02]  /*11550*/  LDC R8, c[0x0][0x3a0] ;  /* 0x0000e800ff087b82 */ /* 0x000ee40000000800 */
[----:B------:R-:W2:Y:S04]  /*11560*/  LDL.LU.64 R46, [R1] ;  /* 0x00000000012e7983 */ /* 0x000ea80000300a00 */
[----:B------:R-:W3:Y:S01]  /*11570*/  LDL.LU.64 R96, [R1+0x8] ;  /* 0x0000080001607983 */ /* 0x000ee20000300a00 */
[----:B------:R-:W-:Y:S01]  /*11580*/  VIADD R4, R6, 0xfffffedd ;  /* 0xfffffedd06047836 */ /* 0x000fe20000000000 */
[----:B------:R-:W-:Y:S01]  /*11590*/  IADD3 R22, PT, PT, R22, -0x151, RZ ;  /* 0xfffffeaf16167810 */ /* 0x000fe20007ffe0ff */
[----:B------:R-:W1:Y:S01]  /*115a0*/  LDC R6, c[0x0][0x3a0] ;  /* 0x0000e800ff067b82 */ /* 0x000e620000000800 */
[----:B------:R-:W4:Y:S04]  /*115b0*/  LDL.LU.64 R38, [R1+0x18] ;  /* 0x0000180001267983 */ /* 0x000f280000300a00 */
[----:B------:R-:W4:Y:S01]  /*115c0*/  LDL.LU.64 R56, [R1+0x20] ;  /* 0x0000200001387983 */ /* 0x000f220000300a00 */
[----:B------:R-:W-:-:S02]  /*115d0*/  VIADD R28, R28, 0xfffffeab ;  /* 0xfffffeab1c1c7836 */ /* 0x000fc40000000000 */
[----:B------:R-:W1:Y:S01]  /*115e0*/  LDC R242, c[0x0][0x3a0] ;  /* 0x0000e800fff27b82 */ /* 0x000e620000000800 */
[----:B------:R-:W5:Y:S04]  /*115f0*/  LDL.LU.64 R40, [R1+0x28] ;  /* 0x0000280001287983 */ /* 0x000f680000300a00 */
[----:B------:R-:W5:Y:S01]  /*11600*/  LDL.LU.64 R16, [R1+0x38] ;  /* 0x0000380001107983 */ /* 0x000f620000300a00 */
[----:B------:R-:W-:Y:S02]  /*11610*/  VIADD R93, R93, 0xfffffea1 ;  /* 0xfffffea15d5d7836 */ /* 0x000fe40000000000 */
[----:B------:R-:W1:Y:S01]  /*11620*/  LDC R243, c[0x0][0x3a0] ;  /* 0x0000e800fff37b82 */ /* 0x000e620000000800 */
[----:B------:R-:W-:Y:S04]  /*11630*/  STL.64 [R1+0xfe8], R248 ;  /* 0x000fe8f801007387 */ /* 0x000fe80000100a00 */
[----:B------:R-:W-:Y:S03]  /*11640*/  STL.64 [R1+0xff0], R240 ;  /* 0x000ff0f001007387 */ /* 0x000fe60000100a00 */
[----:B------:R-:W1:Y:S01]  /*11650*/  LDC R251, c[0x0][0x3a0] ;  /* 0x0000e800fffb7b82 */ /* 0x000e620000000800 */
[----:B------:R-:W-:Y:S04]  /*11660*/  STL.64 [R1+0xff8], R226 ;  /* 0x000ff8e201007387 */ /* 0x000fe80000100a00 */
[----:B------:R-:W-:Y:S03]  /*11670*/  STL.64 [R1+0xfe0], R228 ;  /* 0x000fe0e401007387 */ /* 0x000fe60000100a00 */
[----:B------:R-:W1:Y:S01]  /*11680*/  LDC R250, c[0x0][0x3a0] ;  /* 0x0000e800fffa7b82 */ /* 0x000e620000000800 */
        /* <DEDUP_REMOVED lines=40> */
[----:B------:R1:W-:Y:S04]  /*11910*/  STL.64 [R1+0x1158], R98 ;  /* 0x0011586201007387 */ /* 0x0003e80000100a00 */
[----:B------:R1:W-:Y:S04]  /*11920*/  STL.64 [R1+0x1160], R100 ;  /* 0x0011606401007387 */ /* 0x0003e80000100a00 */
[----:B------:R-:W-:Y:S04]  /*11930*/  STL.64 [R1+0x1168], R102 ;  /* 0x0011686601007387 */ /* 0x000fe80000100a00 */
[----:B------:R-:W5:Y:S04]  /*11940*/  LDL.LU.64 R44, [R1+0x40] ;  /* 0x00004000012c7983 */ /* 0x000f680000300a00 */
[----:B------:R-:W5:Y:S01]  /*11950*/  LDL.LU.64 R64, [R1+0x48] ;  /* 0x0000480001407983 */ /* 0x000f620000300a00 */
[----:B--2---:R-:W-:-:S03]  /*11960*/  IMAD.WIDE R108, R2, 0x4, R46 ;  /* 0x00000004026c7825 */ /* 0x004fc600078e022e */
[----:B------:R-:W2:Y:S01]  /*11970*/  LDL.LU.64 R46, [R1+0x58] ;  /* 0x00005800012e7983 */ /* 0x000ea20000300a00 */
[----:B---3--:R-:W-:-:S03]  /*11980*/  IMAD.WIDE R110, R2, 0x4, R96 ;  /* 0x00000004026e7825 */ /* 0x008fc600078e0260 */
[----:B------:R-:W3:Y:S04]  /*11990*/  LDL.LU.64 R96, [R1+0x60] ;  /* 0x0000600001607983 */ /* 0x000ee80000300a00 */
[----:B------:R-:W-:Y:S01]  /*119a0*/  STL.64 [R1+0x1170], R104 ;  /* 0x0011706801007387 */ /* 0x000fe20000100a00 */
[----:B----4-:R-:W-:-:S03]  /*119b0*/  IMAD.WIDE R112, R2, 0x4, R38 ;  /* 0x0000000402707825 */ /* 0x010fc600078e0226 */
[----:B------:R-:W-:Y:S01]  /*119c0*/  STL.64 [R1+0x1178], R106 ;  /* 0x0011786a01007387 */ /* 0x000fe20000100a00 */
[----:B------:R-:W-:-:S03]  /*119d0*/  IMAD.WIDE R114, R2, 0x4, R56 ;  /* 0x0000000402727825 */ /* 0x000fc600078e0238 */
[----:B------:R-:W-:Y:S01]  /*119e0*/  STL.64 [R1+0x1180], R108 ;  /* 0x0011806c01007387 */ /* 0x000fe20000100a00 */
[----:B-----5:R-:W-:-:S03]  /*119f0*/  IMAD.WIDE R116, R2, 0x4, R40 ;  /* 0x0000000402747825 */ /* 0x020fc600078e0228 */
[----:B------:R-:W-:Y:S04]  /*11a00*/  STL.64 [R1+0x1188], R110 ;  /* 0x0011886e01007387 */ /* 0x000fe80000100a00 */
[----:B------:R-:W4:Y:S04]  /*11a10*/  LDL.LU.64 R38, [R1+0x68] ;  /* 0x0000680001267983 */ /* 0x000f280000300a00 */
[----:B------:R-:W5:Y:S04]  /*11a20*/  LDL.LU.64 R56, [R1+0x78] ;  /* 0x0000780001387983 */ /* 0x000f680000300a00 */
[----:B------:R-:W5:Y:S01]  /*11a30*/  LDL.LU.64 R40, [R1+0x80] ;  /* 0x0000800001287983 */ /* 0x000f620000300a00 */
[----:B------:R-:W-:-:S03]  /*11a40*/  IMAD.WIDE R118, R2, 0x4, R16 ;  /* 0x0000000402767825 */ /* 0x000fc600078e0210 */
[----:B------:R-:W5:Y:S04]  /*11a50*/  LDL.LU.64 R16, [R1+0x88] ;  /* 0x0000880001107983 */ /* 0x000f680000300a00 */
[----:B------:R-:W-:Y:S04]  /*11a60*/  STL.64 [R1+0x1190], R112 ;  /* 0x0011907001007387 */ /* 0x000fe80000100a00 */
[----:B------:R-:W-:Y:S04]  /*11a70*/  STL.64 [R1+0x11a0], R114 ;  /* 0x0011a07201007387 */ /* 0x000fe80000100a00 */
[----:B------:R-:W-:Y:S04]  /*11a80*/  STL.64 [R1+0x11a8], R116 ;  /* 0x0011a87401007387 */ /* 0x000fe80000100a00 */
[----:B------:R-:W-:Y:S01]  /*11a90*/  STL.64 [R1+0x11b0], R118 ;  /* 0x0011b07601007387 */ /* 0x000fe20000100a00 */
[----:B------:R-:W-:-:S03]  /*11aa0*/  IMAD.WIDE R120, R2, 0x4, R44 ;  /* 0x0000000402787825 */ /* 0x000fc600078e022c */
[----:B------:R-:W5:Y:S01]  /*11ab0*/  LDL.LU.64 R44, [R1+0x98] ;  /* 0x00009800012c7983 */ /* 0x000f620000300a00 */
[----:B------:R-:W-:-:S03]  /*11ac0*/  IMAD.WIDE R122, R2, 0x4, R64 ;  /* 0x00000004027a7825 */ /* 0x000fc600078e0240 */
[----:B------:R-:W5:Y:S01]  /*11ad0*/  LDL.LU.64 R64, [R1+0xa0] ;  /* 0x0000a00001407983 */ /* 0x000f620000300a00 */
[----:B--2---:R-:W-:-:S03]  /*11ae0*/  IMAD.WIDE R124, R2, 0x4, R46 ;  /* 0x00000004027c7825 */ /* 0x004fc600078e022e */
[----:B------:R-:W2:Y:S01]  /*11af0*/  LDL.LU.64 R46, [R1+0xa8] ;  /* 0x0000a800012e7983 */ /* 0x000ea20000300a00 */
[----:B---3--:R-:W-:-:S03]  /*11b00*/  IMAD.WIDE R126, R2, 0x4, R96 ;  /* 0x00000004027e7825 */ /* 0x008fc600078e0260 */
[----:B------:R-:W3:Y:S04]  /*11b10*/  LDL.LU.64 R96, [R1+0xb8] ;  /* 0x0000b80001607983 */ /* 0x000ee80000300a00 */
[----:B------:R-:W-:Y:S04]  /*11b20*/  STL.64 [R1+0x11b8], R120 ;  /* 0x0011b87801007387 */ /* 0x000fe80000100a00 */
[----:B------:R-:W-:Y:S04]  /*11b30*/  STL.64 [R1+0x11c0], R122 ;  /* 0x0011c07a01007387 */ /* 0x000fe80000100a00 */
[----:B------:R-:W-:Y:S04]  /*11b40*/  STL.64 [R1+0x11c8], R124 ;  /* 0x0011c87c01007387 */ /* 0x000fe80000100a00 */
[----:B------:R-:W-:Y:S01]  /*11b50*/  STL.64 [R1+0x11d0], R126 ;  /* 0x0011d07e01007387 */ /* 0x000fe20000100a00 */
[----:B----4-:R-:W-:-:S03]  /*11b60*/  IMAD.WIDE R128, R2, 0x4, R38 ;  /* 0x0000000402807825 */ /* 0x010fc600078e0226 */
[----:B------:R-:W4:Y:S01]  /*11b70*/  LDL.LU.64 R38, [R1+0xc0] ;  /* 0x0000c00001267983 */ /* 0x000f220000300a00 */
[----:B-----5:R-:W-:-:S03]  /*11b80*/  IMAD.WIDE R130, R2, 0x4, R56 ;  /* 0x0000000402827825 */ /* 0x020fc600078e0238 */
[----:B------:R-:W5:Y:S01]  /*11b90*/  LDL.LU.64 R56, [R1+0xc8] ;  /* 0x0000c80001387983 */ /* 0x000f620000300a00 */
[----:B------:R-:W-:-:S03]  /*11ba0*/  IMAD.WIDE R134, R2, 0x4, R40 ;  /* 0x0000000402867825 */ /* 0x000fc600078e0228 */
[----:B------:R-:W4:Y:S01]  /*11bb0*/  LDL.LU.64 R40, [R1+0xd8] ;  /* 0x0000d80001287983 */ /* 0x000f220000300a00 */
[----:B------:R-:W-:-:S03]  /*11bc0*/  IMAD.WIDE R136, R2, 0x4, R16 ;  /* 0x0000000402887825 */ /* 0x000fc600078e0210 */
[----:B------:R-:W4:Y:S04]  /*11bd0*/  LDL.LU.64 R16, [R1+0xe0] ;  /* 0x0000e00001107983 */ /* 0x000f280000300a00 */
[----:B------:R-:W-:Y:S04]  /*11be0*/  STL.64 [R1+0x11d8], R128 ;  /* 0x0011d88001007387 */ /* 0x000fe80000100a00 */
[----:B------:R-:W4:Y:S01]  /*11bf0*/  LDL.LU.64 R52, [R1+0xe8] ;  /* 0x0000e80001347983 */ /* 0x000f220000300a00 */
[----:B------:R-:W-:Y:S01]  /*11c00*/  ISETP.GE.U32.AND P5, PT, R4, 0x7ffffe5e, PT ;  /* 0x7ffffe5e0400780c */ /* 0x000fe20003fa6070 */
[----:B------:R-:W-:-:S02]  /*11c10*/  VIADD R4, R7, 0xfffffedb ;  /* 0xfffffedb07047836 */ /* 0x000fc40000000000 */
[----:B------:R-:W1:Y:S01]  /*11c20*/  LDC R7, c[0x0][0x3a0] ;  /* 0x0000e800ff077b82 */ /* 0x000e620000000800 */
[----:B------:R-:W-:Y:S01]  /*11c30*/  ISETP.GE.U32.AND P1, PT, R0, 0x7ffffe5d, PT ;  /* 0x7ffffe5d0000780c */ /* 0x000fe20003f26070 */
[----:B------:R-:W-:Y:S01]  /*11c40*/  VIADD R0, R10, 0xfffffeda ;  /* 0xfffffeda0a007836 */ /* 0x000fe20000000000 */
[----:B------:R-:W-:Y:S02]  /*11c50*/  ISETP.GE.U32.AND P6, PT, R4, 0x7ffffe5c, PT ;  /* 0x7ffffe5c0400780c */ /* 0x000fe40003fc6070 */
[----:B------:R-:W-:-:S03]  /*11c60*/  IADD3 R4, PT, PT, R5, -0x127, RZ ;  /* 0xfffffed905047810 */ /* 0x000fc60007ffe0ff */
[----:B------:R-:W1:Y:S01]  /*11c70*/  LDC R10, c[0x0][0x3a0] ;  /* 0x0000e800ff0a7b82 */ /* 0x000e620000000800 */
[----:B------:R-:W-:-:S07]  /*11c80*/  IMAD.WIDE R138, R2, 0x4, R44 ;  /* 0x00000004028a7825 */ /* 0x000fce00078e022c */
[----:B------:R-:W1:Y:S01]  /*11c90*/  LDC R5, c[0x0][0x3a0] ;  /* 0x0000e800ff057b82 */ /* 0x000e620000000800 */
[----:B------:R-:W-:-:S04]  /*11ca0*/  IMAD.WIDE R140, R2, 0x4, R64 ;  /* 0x00000004028c7825 */ /* 0x000fc800078e0240 */
[----:B--2---:R-:W-:-:S04]  /*11cb0*/  IMAD.WIDE R142, R2, 0x4, R46 ;  /* 0x00000004028e7825 */ /* 0x004fc800078e022e */
[----:B---3--:R-:W-:Y:S01]  /*11cc0*/  IMAD.WIDE R144, R2, 0x4, R96 ;  /* 0x0000000402907825 */ /* 0x008fe200078e0260 */
[----:B------:R2:W-:Y:S04]  /*11cd0*/  LDGSTS.E [R82+0x48800], desc[UR16][R12.64], !P5 ;  /* 0x488000000c527fae */ /* 0x0005e8000e9a1010 */
[----:B------:R-:W3:Y:S04]  /*11ce0*/  LDL.LU.64 R96, [R1+0xf8] ;  /* 0x0000f80001607983 */ /* 0x000ee80000300a00 */
[----:B------:R-:W3:Y:S04]  /*11cf0*/  LDL.LU.64 R44, [R1+0x100] ;  /* 0x00010000012c7983 */ /* 0x000ee80000300a00 */
[----:B------:R-:W3:Y:S01]  /*11d00*/  LDL.LU.64 R64, [R1+0x108] ;  /* 0x0001080001407983 */ /* 0x000ee20000300a00 */
[----:B------:R-:W-:Y:S01]  /*11d10*/  ISETP.GE.U32.AND P4, PT, R0, 0x7ffffe5b, PT ;  /* 0x7ffffe5b0000780c */ /* 0x000fe20003f86070 */
[----:B--2---:R-:W2:Y:S02]  /*11d20*/  LDC R12, c[0x0][0x3a0] ;  /* 0x0000e800ff0c7b82 */ /* 0x004ea40000000800 */
[----:B------:R-:W2:Y:S01]  /*11d30*/  LDL.LU.64 R46, [R1+0x118] ;  /* 0x00011800012e7983 */ /* 0x000ea20000300a00 */
[----:B------:R-:W-:-:S03]  /*11d40*/  VIADD R0, R9, 0xfffffed8 ;  /* 0xfffffed809007836 */ /* 0x000fc60000000000 */
[----:B------:R-:W-:Y:S01]  /*11d50*/  LDGSTS.E [R82+0x48a00], desc[UR16][R248.64], !P5 ;  /* 0x48a00000f8527fae */ /* 0x000fe2000e9a1010 */
[----:B------:R-:W-:Y:S01]  /*11d60*/  ISETP.GE.U32.AND P5, PT, R4, 0x7ffffe5a, PT ;  /* 0x7ffffe5a0400780c */ /* 0x000fe20003fa6070 */
[----:B------:R-:W4:Y:S01]  /*11d70*/  LDC R9, c[0x0][0x3a0] ;  /* 0x0000e800ff097b82 */ /* 0x000f220000000800 */
[----:B-1----:R-:W-:Y:S01]  /*11d80*/  VIADD R4, R6, 0xfffffed7 ;  /* 0xfffffed706047836 */ /* 0x002fe20000000000 */
[----:B------:R-:W-:Y:S04]  /*11d90*/  LDGSTS.E [R82+0x48c00], desc[UR16][R240.64], !P1 ;  /* 0x48c00000f0527fae */ /* 0x000fe8000c9a1010 */
[----:B------:R-:W-:Y:S01]  /*11da0*/  LDGSTS.E [R82+0x48e00], desc[UR16][R226.64], !P1 ;  /* 0x48e00000e2527fae */ /* 0x000fe2000c9a1010 */
[----:B------:R-:W-:Y:S01]  /*11db0*/  ISETP.GE.U32.AND P1, PT, R0, 0x7ffffe59, PT ;  /* 0x7ffffe590000780c */ /* 0x000fe20003f26070 */
[----:B------:R-:W1:Y:S01]  /*11dc0*/  LDC R6, c[0x0][0x3a0] ;  /* 0x0000e800ff067b82 */ /* 0x000e620000000800 */
[----:B------:R-:W-:Y:S01]  /*11dd0*/  IADD3 R0, PT, PT, R8, -0x12a, RZ ;  /* 0xfffffed608007810 */ /* 0x000fe20007ffe0ff */
[----:B------:R-:W-:Y:S04]  /*11de0*/  LDGSTS.E [R82+0x49000], desc[UR16][R228.64], !P6 ;  /* 0x49000000e4527fae */ /* 0x000fe8000f1a1010 */
[----:B------:R-:W-:Y:S02]  /*11df0*/  LDGSTS.E [R82+0x49200], desc[UR16][R230.64], !P6 ;  /* 0x49200000e6527fae */ /* 0x000fe4000f1a1010 */
[----:B------:R-:W5:Y:S01]  /*11e00*/  LDC R8, c[0x0][0x3a0] ;  /* 0x0000e800ff087b82 */ /* 0x000f620000000800 */
[----:B------:R-:W-:Y:S01]  /*11e10*/  ISETP.GE.U32.AND P6, PT, R4, 0x7ffffe58, PT ;  /* 0x7ffffe580400780c */ /* 0x000fe20003fc6070 */
[----:B------:R-:W-:Y:S01]  /*11e20*/  VIADD R4, R7, 0xfffffed5 ;  /* 0xfffffed507047836 */ /* 0x000fe20000000000 */
[----:B------:R-:W-:Y:S04]  /*11e30*/  LDGSTS.E [R82+0x49400], desc[UR16][R232.64], !P4 ;  /* 0x49400000e8527fae */ /* 0x000fe8000e1a1010 */
[----:B------:R-:W-:Y:S01]  /*11e40*/  LDGSTS.E [R82+0x49600], desc[UR16][R234.64], !P4 ;  /* 0x49600000ea527fae */ /* 0x000fe2000e1a1010 */
[----:B------:R-:W5:Y:S01]  /*11e50*/  LDC R7, c[0x0][0x3a0] ;  /* 0x0000e800ff077b82 */ /* 0x000f620000000800 */
[----:B------:R-:W-:Y:S01]  /*11e60*/  ISETP.GE.U32.AND P4, PT, R0, 0x7ffffe57, PT ;  /* 0x7ffffe570000780c */ /* 0x000fe20003f86070 */
[----:B------:R-:W-:Y:S01]  /*11e70*/  VIADD R0, R10, 0xfffffed4 ;  /* 0xfffffed40a007836 */ /* 0x000fe20000000000 */
[----:B------:R-:W-:Y:S04]  /*11e80*/  LDGSTS.E [R82+0x49800], desc[UR16][R236.64], !P5 ;  /* 0x49800000ec527fae */ /* 0x000fe8000e9a1010 */
[----:B------:R-:W-:Y:S01]  /*11e90*/  LDGSTS.E [R82+0x49a00], desc[UR16][R238.64], !P5 ;  /* 0x49a00000ee527fae */ /* 0x000fe2000e9a1010 */
[----:B------:R-:W-:Y:S01]  /*11ea0*/  ISETP.GE.U32.AND P5, PT, R4, 0x7ffffe56, PT ;  /* 0x7ffffe560400780c */ /* 0x000fe20003fa6070 */
[----:B------:R-:W5:Y:S01]  /*11eb0*/  LDC R10, c[0x0][0x3a0] ;  /* 0x0000e800ff0a7b82 */ /* 0x000f620000000800 */
[----:B------:R-:W-:Y:S01]  /*11ec0*/  IADD3 R4, PT, PT, R5, -0x12d, RZ ;  /* 0xfffffed305047810 */ /* 0x000fe20007ffe0ff */
[----:B------:R-:W-:Y:S04]  /*11ed0*/  LDGSTS.E [R82+0x49c00], desc[UR16][R162.64], !P1 ;  /* 0x49c00000a2527fae */ /* 0x000fe8000c9a1010 */
[----:B------:R-:W-:Y:S02]  /*11ee0*/  LDGSTS.E [R82+0x49e00], desc[UR16][R154.64], !P1 ;  /* 0x49e000009a527fae */ /* 0x000fe4000c9a1010 */
[----:B------:R-:W5:Y:S01]  /*11ef0*/  LDC R5, c[0x0][0x3a0] ;  /* 0x0000e800ff057b82 */ /* 0x000f620000000800 */
[----:B------:R-:W-:Y:S01]  /*11f00*/  ISETP.GE.U32.AND P1, PT, R0, 0x7ffffe55, PT ;  /* 0x7ffffe550000780c */ /* 0x000fe20003f26070 */
[----:B------:R-:W-:Y:S01]  /*11f10*/  LDGSTS.E [R82+0x4a000], desc[UR16][R146.64], !P6 ;  /* 0x4a00000092527fae */ /* 0x000fe2000f1a1010 */
[----:B----4-:R-:W-:-:S03]  /*11f20*/  VIADD R0, R9, 0xfffffed2 ;  /* 0xfffffed209007836 */ /* 0x010fc60000000000 */
        /* <DEDUP_REMOVED lines=8> */
[----:B-----5:R-:W-:Y:S01]  /*11fb0*/  IADD3 R0, PT, PT, R8, -0x130, RZ ;  /* 0xfffffed008007810 */ /* 0x020fe20007ffe0ff */
        /* <DEDUP_REMOVED lines=53> */
[----:B-1----:R-:W-:Y:S01]  /*12310*/  VIADD R4, R6, 0xfffffec5 ;  /* 0xfffffec506047836 */ /* 0x002fe20000000000 */
[----:B------:R-:W1:Y:S01]  /*12320*/  LDC R9, c[0x0][0x3a0] ;  /* 0x0000e800ff097b82 */ /* 0x000e620000000800 */
[----:B------:R-:W-:Y:S04]  /*12330*/  LDGSTS.E [R82+0x4d400], desc[UR16][R204.64], !P4 ;  /* 0x4d400000cc527fae */ /* 0x000fe8000e1a1010 */
[----:B------:R-:W-:Y:S01]  /*12340*/  LDGSTS.E [R82+0x4d600], desc[UR16][R202.64], !P4 ;  /* 0x4d600000ca527fae */ /* 0x000fe2000e1a1010 */
[----:B------:R-:W-:Y:S02]  /*12350*/  ISETP.GE.U32.AND P4, PT, R0, 0x7ffffe47, PT ;  /* 0x7ffffe470000780c */ /* 0x000fe40003f86070 */
[----:B------:R-:W4:Y:S01]  /*12360*/  LDC R6, c[0x0][0x3a0] ;  /* 0x0000e800ff067b82 */ /* 0x000f220000000800 */
[----:B-----5:R-:W-:Y:S01]  /*12370*/  IADD3 R0, PT, PT, R8, -0x13c, RZ ;  /* 0xfffffec408007810 */ /* 0x020fe20007ffe0ff */
[----:B------:R-:W-:Y:S04]  /*12380*/  LDGSTS.E [R82+0x4d800], desc[UR16][R194.64], !P5 ;  /* 0x4d800000c2527fae */ /* 0x000fe8000e9a1010 */
[----:B------:R-:W-:Y:S01]  /*12390*/  LDGSTS.E [R82+0x4da00], desc[UR16][R196.64], !P5 ;  /* 0x4da00000c4527fae */ /* 0x000fe2000e9a1010 */
[----:B------:R-:W-:Y:S01]  /*123a0*/  ISETP.GE.U32.AND P5, PT, R4, 0x7ffffe46, PT ;  /* 0x7ffffe460400780c */ /* 0x000fe20003fa6070 */
[----:B------:R-:W5:Y:S02]  /*123b0*/  LDC R8, c[0x0][0x3a0] ;  /* 0x0000e800ff087b82 */ /* 0x000f640000000800 */
[----:B------:R-:W-:Y:S01]  /*123c0*/  LDGSTS.E [R82+0x4dc00], desc[UR16][R206.64], !P1 ;  /* 0x4dc00000ce527fae */ /* 0x000fe2000c9a1010 */
[----:B------:R-:W-:-:S03]  /*123d0*/  VIADD R4, R7, 0xfffffec3 ;  /* 0xfffffec307047836 */ /* 0x000fc60000000000 */
[----:B------:R-:W-:Y:S01]  /*123e0*/  LDGSTS.E [R82+0x4de00], desc[UR16][R212.64], !P1 ;  /* 0x4de00000d4527fae */ /* 0x000fe2000c9a1010 */
[----:B------:R-:W-:Y:S01]  /*123f0*/  ISETP.GE.U32.AND P1, PT, R0, 0x7ffffe45, PT ;  /* 0x7ffffe450000780c */ /* 0x000fe20003f26070 */
[----:B------:R-:W-:Y:S01]  /*12400*/  VIADD R0, R11, 0xfffffec2 ;  /* 0xfffffec20b007836 */ /* 0x000fe20000000000 */
[----:B------:R-:W5:Y:S01]  /*12410*/  LDC R7, c[0x0][0x3a0] ;  /* 0x0000e800ff077b82 */ /* 0x000f620000000800 */
[----:B------:R-:W-:Y:S04]  /*12420*/  LDGSTS.E [R82+0x4e000], desc[UR16][R200.64], !P6 ;  /* 0x4e000000c8527fae */ /* 0x000fe8000f1a1010 */
[----:B------:R1:W-:Y:S03]  /*12430*/  LDGSTS.E [R82+0x4e200], desc[UR16][R98.64], !P6 ;  /* 0x4e20000062527fae */ /* 0x0003e6000f1a1010 */
[----:B------:R-:W5:Y:S01]  /*12440*/  LDC R11, c[0x0][0x3a0] ;  /* 0x0000e800ff0b7b82 */ /* 0x000f620000000800 */
[----:B------:R-:W-:Y:S01]  /*12450*/  ISETP.GE.U32.AND P6, PT, R4, 0x7ffffe44, PT ;  /* 0x7ffffe440400780c */ /* 0x000fe20003fc6070 */
[----:B------:R1:W-:Y:S01]  /*12460*/  LDGSTS.E [R82+0x4e400], desc[UR16][R100.64], !P4 ;  /* 0x4e40000064527fae */ /* 0x0003e2000e1a1010 */
[----:B------:R-:W-:-:S03]  /*12470*/  IADD3 R4, PT, PT, R5, -0x13f, RZ ;  /* 0xfffffec105047810 */ /* 0x000fc60007ffe0ff */
        /* <DEDUP_REMOVED lines=8> */
[----:B----4-:R-:W-:Y:S01]  /*12500*/  VIADD R4, R6, 0xfffffebf ;  /* 0xfffffebf06047836 */ /* 0x010fe20000000000 */
[----:B------:R-:W-:Y:S04]  /*12510*/  LDGSTS.E [R82+0x4ec00], desc[UR16][R108.64], !P1 ;  /* 0x4ec000006c527fae */ /* 0x000fe8000c9a1010 */
[----:B------:R-:W-:Y:S01]  /*12520*/  LDGSTS.E [R82+0x4ee00], desc[UR16][R110.64], !P1 ;  /* 0x4ee000006e527fae */ /* 0x000fe2000c9a1010 */
[----:B------:R-:W-:Y:S01]  /*12530*/  ISETP.GE.U32.AND P1, PT, R0, 0x7ffffe41, PT ;  /* 0x7ffffe410000780c */ /* 0x000fe20003f26070 */
[----:B------:R-:W-:Y:S01]  /*12540*/  IMAD.WIDE R216, R2, 0x4, R38 ;  /* 0x0000000402d87825 */ /* 0x000fe200078e0226 */
[----:B-1----:R-:W-:Y:S01]  /*12550*/  IADD3 R0, PT, PT, R9, -0x142, RZ ;  /* 0xfffffebe09007810 */ /* 0x002fe20007ffe0ff */
[----:B------:R-:W-:Y:S01]  /*12560*/  LDGSTS.E [R82+0x4f000], desc[UR16][R112.64], !P6 ;  /* 0x4f00000070527fae */ /* 0x000fe2000f1a1010 */
[----:B------:R-:W1:Y:S03]  /*12570*/  LDC R9, c[0x0][0x3a0] ;  /* 0x0000e800ff097b82 */ /* 0x000e660000000800 */
[----:B------:R-:W-:Y:S01]  /*12580*/  LDGSTS.E [R82+0x4f200], desc[UR16][R114.64], !P6 ;  /* 0x4f20000072527fae */ /* 0x000fe2000f1a1010 */
[----:B------:R-:W-:-:S03]  /*12590*/  ISETP.GE.U32.AND P6, PT, R4, 0x7ffffe40, PT ;  /* 0x7ffffe400400780c */ /* 0x000fc60003fc6070 */
[----:B------:R-:W-:Y:S01]  /*125a0*/  LDGSTS.E [R82+0x4f400], desc[UR16][R116.64], !P4 ;  /* 0x4f40000074527fae */ /* 0x000fe2000e1a1010 */
[----:B-----5:R-:W-:Y:S01]  /*125b0*/  VIADD R4, R8, 0xfffffebd ;  /* 0xfffffebd08047836 */ /* 0x020fe20000000000 */
[----:B------:R-:W4:Y:S02]  /*125c0*/  LDC R6, c[0x0][0x3a0] ;  /* 0x0000e800ff067b82 */ /* 0x000f240000000800 */
[----:B------:R-:W-:Y:S01]  /*125d0*/  LDGSTS.E [R82+0x4f600], desc[UR16][R118.64], !P4 ;  /* 0x4f60000076527fae */ /* 0x000fe2000e1a1010 */
[----:B------:R-:W-:Y:S01]  /*125e0*/  ISETP.GE.U32.AND P4, PT, R0, 0x7ffffe3f, PT ;  /* 0x7ffffe3f0000780c */ /* 0x000fe20003f86070 */
[----:B------:R-:W-:Y:S02]  /*125f0*/  VIADD R0, R11, 0xfffffebc ;  /* 0xfffffebc0b007836 */ /* 0x000fe40000000000 */
[----:B------:R-:W-:Y:S02]  /*12600*/  LDGSTS.E [R82+0x4f800], desc[UR16][R120.64], !P5 ;  /* 0x4f80000078527fae */ /* 0x000fe4000e9a1010 */
[----:B------:R-:W5:Y:S02]  /*12610*/  LDC R11, c[0x0][0x3a0] ;  /* 0x0000e800ff0b7b82 */ /* 0x000f640000000800 */
[----:B------:R-:W-:Y:S01]  /*12620*/  LDGSTS.E [R82+0x4fa00], desc[UR16][R122.64], !P5 ;  /* 0x4fa000007a527fae */ /* 0x000fe2000e9a1010 */
[----:B------:R-:W-:Y:S01]  /*12630*/  ISETP.GE.U32.AND P5, PT, R4, 0x7ffffe3e, PT ;  /* 0x7ffffe3e0400780c */ /* 0x000fe20003fa6070 */
[----:B------:R-:W-:-:S02]  /*12640*/  IMAD.WIDE R218, R2, 0x4, R56 ;  /* 0x0000000402da7825 */ /* 0x000fc400078e0238 */
[----:B------:R-:W2:Y:S02]  /*12650*/  LDL.LU.64 R38, [R1+0x120] ;  /* 0x0001200001267983 */ /* 0x000ea40000300a00 */
[----:B------:R-:W4:Y:S01]  /*12660*/  LDC R8, c[0x0][0x3a0] ;  /* 0x0000e800ff087b82 */ /* 0x000f220000000800 */
[----:B------:R-:W-:Y:S01]  /*12670*/  IADD3 R4, PT, PT, R5, -0x145, RZ ;  /* 0xfffffebb05047810 */ /* 0x000fe20007ffe0ff */
[----:B------:R-:W-:Y:S04]  /*12680*/  LDGSTS.E [R82+0x4fc00], desc[UR16][R124.64], !P1 ;  /* 0x4fc000007c527fae */ /* 0x000fe8000c9a1010 */
[----:B------:R-:W-:Y:S02]  /*12690*/  LDGSTS.E [R82+0x4fe00], desc[UR16][R126.64], !P1 ;  /* 0x4fe000007e527fae */ /* 0x000fe4000c9a1010 */
[----:B------:R-:W4:Y:S01]  /*126a0*/  LDC R5, c[0x0][0x3a0] ;  /* 0x0000e800ff057b82 */ /* 0x000f220000000800 */
[----:B------:R-:W-:Y:S01]  /*126b0*/  ISETP.GE.U32.AND P1, PT, R0, 0x7ffffe3d, PT ;  /* 0x7ffffe3d0000780c */ /* 0x000fe20003f26070 */
[----:B------:R-:W-:Y:S01]  /*126c0*/  VIADD R0, R10, 0xfffffeba ;  /* 0xfffffeba0a007836 */ /* 0x000fe20000000000 */
[----:B------:R-:W-:Y:S04]  /*126d0*/  LDGSTS.E [R82+0x50000], desc[UR16][R128.64], !P6 ;  /* 0x5000000080527fae */ /* 0x000fe8000f1a1010 */
[----:B------:R-:W-:Y:S01]  /*126e0*/  LDGSTS.E [R82+0x50200], desc[UR16][R130.64], !P6 ;  /* 0x5020000082527fae */ /* 0x000fe2000f1a1010 */
[----:B------:R-:W-:Y:S01]  /*126f0*/  ISETP.GE.U32.AND P6, PT, R4, 0x7ffffe3c, PT ;  /* 0x7ffffe3c0400780c */ /* 0x000fe20003fc6070 */
[----:B------:R-:W-:Y:S01]  /*12700*/  IMAD.WIDE R220, R2, 0x4, R40 ;  /* 0x0000000402dc7825 */ /* 0x000fe200078e0228 */
[----:B------:R-:W2:Y:S01]  /*12710*/  LDC R98, c[0x0][0x3a0] ;  /* 0x0000e800ff627b82 */ /* 0x000ea20000000800 */
[----:B------:R-:W-:Y:S04]  /*12720*/  LDGSTS.E [R82+0x50400], desc[UR16][R134.64], !P4 ;  /* 0x5040000086527fae */ /* 0x000fe8000e1a1010 */
[----:B------:R-:W-:Y:S01]  /*12730*/  LDGSTS.E [R82+0x50600], desc[UR16][R136.64], !P4 ;  /* 0x5060000088527fae */ /* 0x000fe2000e1a1010 */
[----:B------:R-:W-:Y:S01]  /*12740*/  ISETP.GE.U32.AND P4, PT, R0, 0x7ffffe3b, PT ;  /* 0x7ffffe3b0000780c */ /* 0x000fe20003f86070 */
[----:B------:R-:W-:Y:S01]  /*12750*/  IMAD.WIDE R222, R2, 0x4, R16 ;  /* 0x0000000402de7825 */ /* 0x000fe200078e0210 */
[----:B------:R-:W2:Y:S01]  /*12760*/  LDC R162, c[0x0][0x3a0] ;  /* 0x0000e800ffa27b82 */ /* 0x000ea20000000800 */
[----:B------:R-:W2:Y:S01]  /*12770*/  LDL.LU.64 R56, [R1+0x128] ;  /* 0x0001280001387983 */ /* 0x000ea20000300a00 */
[----:B-1----:R-:W-:Y:S01]  /*12780*/  IADD3 R0, PT, PT, R9, -0x148, RZ ;  /* 0xfffffeb809007810 */ /* 0x002fe20007ffe0ff */
[----:B------:R-:W-:-:S02]  /*12790*/  VIADD R4, R7, 0xfffffeb9 ;  /* 0xfffffeb907047836 */ /* 0x000fc40000000000 */
[----:B------:R-:W2:Y:S01]  /*127a0*/  LDL.LU.64 R40, [R1+0x138] ;  /* 0x0001380001287983 */ /* 0x000ea20000300a00 */
[----:B------:R-:W-:Y:S02]  /*127b0*/  IMAD.WIDE R224, R2, 0x4, R52 ;  /* 0x0000000402e07825 */ /* 0x000fe400078e0234 */
[----:B------:R-:W1:Y:S01]  /*127c0*/  LDC R7, c[0x0][0x3a0] ;  /* 0x0000e800ff077b82 */ /* 0x000e620000000800 */
[----:B------:R-:W-:Y:S04]  /*127d0*/  LDGSTS.E [R82+0x50800], desc[UR16][R138.64], !P5 ;  /* 0x508000008a527fae */ /* 0x000fe8000e9a1010 */
[----:B------:R-:W-:Y:S01]  /*127e0*/  LDGSTS.E [R82+0x50a00], desc[UR16][R140.64], !P5 ;  /* 0x50a000008c527fae */ /* 0x000fe2000e9a1010 */
[----:B------:R-:W-:Y:S01]  /*127f0*/  ISETP.GE.U32.AND P5, PT, R4, 0x7ffffe3a, PT ;  /* 0x7ffffe3a0400780c */ /* 0x000fe20003fa6070 */
[----:B---3--:R-:W-:-:S02]  /*12800*/  IMAD.WIDE R94, R2, 0x4, R44 ;  /* 0x00000004025e7825 */ /* 0x008fc400078e022c */
[----:B------:R-:W-:Y:S02]  /*12810*/  LDGSTS.E [R82+0x50c00], desc[UR16][R142.64], !P1 ;  /* 0x50c000008e527fae */ /* 0x000fe4000c9a1010 */
[----:B------:R-:W-:Y:S02]  /*12820*/  IMAD.WIDE R96, R2, 0x4, R96 ;  /* 0x0000000402607825 */ /* 0x000fe400078e0260 */
[----:B------:R-:W-:Y:S01]  /*12830*/  LDGSTS.E [R82+0x50e00], desc[UR16][R144.64], !P1 ;  /* 0x50e0000090527fae */ /* 0x000fe2000c9a1010 */
[----:B------:R-:W-:Y:S01]  /*12840*/  ISETP.GE.U32.AND P1, PT, R0, 0x7ffffe39, PT ;  /* 0x7ffffe390000780c */ /* 0x000fe20003f26070 */
[----:B------:R-:W3:Y:S01]  /*12850*/  LDC R16, c[0x0][0x3a0] ;  /* 0x0000e800ff107b82 */ /* 0x000ee20000000800 */
[----:B-----5:R-:W-:Y:S01]  /*12860*/  VIADD R0, R11, 0xfffffeb6 ;  /* 0xfffffeb60b007836 */ /* 0x020fe20000000000 */
[----:B------:R-:W-:Y:S01]  /*12870*/  LDGSTS.E [R82+0x51000], desc[UR16][R216.64], !P6 ;  /* 0x51000000d8527fae */ /* 0x000fe2000f1a1010 */
[----:B----4-:R-:W-:-:S03]  /*12880*/  VIADD R4, R8, 0xfffffeb7 ;  /* 0xfffffeb708047836 */ /* 0x010fc60000000000 */
[----:B------:R-:W-:Y:S01]  /*12890*/  LDGSTS.E [R82+0x51200], desc[UR16][R218.64], !P6 ;  /* 0x51200000da527fae */ /* 0x000fe2000f1a1010 */
[----:B------:R-:W-:Y:S01]  /*128a0*/  IADD3 R6, PT, PT, R6, -0x14b, RZ ;  /* 0xfffffeb506067810 */ /* 0x000fe20007ffe0ff */
[----:B------:R-:W4:Y:S02]  /*128b0*/  LDC R17, c[0x0][0x3a0] ;  /* 0x0000e800ff117b82 */ /* 0x000f240000000800 */
[----:B------:R-:W-:Y:S01]  /*128c0*/  LDGSTS.E [R82+0x51400], desc[UR16][R220.64], !P4 ;  /* 0x51400000dc527fae */ /* 0x000fe2000e1a1010 */
[----:B------:R-:W-:-:S03]  /*128d0*/  ISETP.GE.U32.AND P6, PT, R4, 0x7ffffe38, PT ;  /* 0x7ffffe380400780c */ /* 0x000fc60003fc6070 */
[----:B------:R-:W-:Y:S01]  /*128e0*/  LDGSTS.E [R82+0x51600], desc[UR16][R222.64], !P4 ;  /* 0x51600000de527fae */ /* 0x000fe2000e1a1010 */
[----:B------:R-:W-:Y:S01]  /*128f0*/  ISETP.GE.U32.AND P4, PT, R0, 0x7ffffe37, PT ;  /* 0x7ffffe370000780c */ /* 0x000fe20003f86070 */
[----:B------:R-:W-:Y:S01]  /*12900*/  VIADD R0, R5, 0xfffffeb4 ;  /* 0xfffffeb405007836 */ /* 0x000fe20000000000 */
[----:B------:R-:W5:Y:S01]  /*12910*/  LDC R234, c[0x0][0x3a0] ;  /* 0x0000e800ffea7b82 */ /* 0x000f620000000800 */
[----:B------:R-:W3:Y:S01]  /*12920*/  LDL.LU.64 R72, [R1+0x140] ;  /* 0x0001400001487983 */ /* 0x000ee20000300a00 */
[----:B------:R-:W-:-:S03]  /*12930*/  IMAD.WIDE R4, R2, 0x4, R64 ;  /* 0x0000000402047825 */ /* 0x000fc600078e0240 */
[----:B------:R-:W4:Y:S01]  /*12940*/  LDL.LU.64 R52, [R1+0x148] ;  /* 0x0001480001347983 */ /* 0x000f220000300a00 */
[----:B--2---:R-:W-:-:S03]  /*12950*/  IMAD.WIDE R8, R2, 0x4, R46 ;  /* 0x0000000402087825 */ /* 0x004fc600078e022e */
[----:B------:R-:W2:Y:S04]  /*12960*/  LDL.LU.64 R44, [R1+0x158] ;  /* 0x00015800012c7983 */ /* 0x000ea80000300a00 */
[----:B------:R-:W5:Y:S04]  /*12970*/  LDL.LU.64 R64, [R1+0x160] ;  /* 0x0001600001407983 */ /* 0x000f680000300a00 */
[----:B------:R-:W5:Y:S04]  /*12980*/  LDL.LU.64 R46, [R1+0x168] ;  /* 0x00016800012e7983 */ /* 0x000f680000300a00 */
[----:B------:R-:W-:Y:S04]  /*12990*/  LDGSTS.E [R82+0x51800], desc[UR16][R224.64], !P5 ;  /* 0x51800000e0527fae */ /* 0x000fe8000e9a1010 */
[----:B------:R-:W-:Y:S01]  /*129a0*/  LDGSTS.E [R82+0x51a00], desc[UR16][R96.64], !P5 ;  /* 0x51a0000060527fae */ /* 0x000fe2000e9a1010 */
[----:B------:R-:W-:-:S03]  /*129b0*/  ISETP.GE.U32.AND P5, PT, R6, 0x7ffffe36, PT ;  /* 0x7ffffe360600780c */ /* 0x000fc60003fa6070 */
[----:B------:R-:W-:Y:S01]  /*129c0*/  LDGSTS.E [R82+0x51c00], desc[UR16][R94.64], !P1 ;  /* 0x51c000005e527fae */ /* 0x000fe2000c9a1010 */
[----:B-1----:R-:W-:-:S03]  /*129d0*/  VIADD R6, R7, 0xfffffeb3 ;  /* 0xfffffeb307067836 */ /* 0x002fc60000000000 */
[----:B------:R-:W-:Y:S01]  /*129e0*/  LDGSTS.E [R82+0x51e00], desc[UR16][R4.64], !P1 ;  /* 0x51e0000004527fae */ /* 0x000fe2000c9a1010 */
[----:B------:R-:W-:Y:S02]  /*129f0*/  ISETP.GE.U32.AND P1, PT, R0, 0x7ffffe35, PT ;  /* 0x7ffffe350000780c */ /* 0x000fe40003f26070 */
[----:B------:R-:W-:Y:S01]  /*12a00*/  IADD3 R0, PT, PT, R12, -0x14e, RZ ;  /* 0xfffffeb20c007810 */ /* 0x000fe20007ffe0ff */
[----:B------:R-:W-:Y:S01]  /*12a10*/  LDGSTS.E [R82+0x52000], desc[UR16][R8.64], !P6 ;  /* 0x5200000008527fae */ /* 0x000fe2000f1a1010 */
[----:B------:R-:W-:-:S03]  /*12a20*/  IMAD.WIDE R10, R2, 0x4, R38 ;  /* 0x00000004020a7825 */ /* 0x000fc600078e0226 */
[----:B------:R-:W5:Y:S04]  /*12a30*/  LDL.LU.64 R38, [R1+0x178] ;  /* 0x0001780001267983 */ /* 0x000f680000300a00 */
[----:B------:R-:W-:Y:S01]  /*12a40*/  LDGSTS.E [R82+0x52200], desc[UR16][R10.64], !P6 ;  /* 0x522000000a527fae */ /* 0x000fe2000f1a1010 */
[----:B------:R-:W-:Y:S01]  /*12a50*/  ISETP.GE.U32.AND P6, PT, R6, 0x7ffffe34, PT ;  /* 0x7ffffe340600780c */ /* 0x000fe20003fc6070 */
[----:B------:R-:W-:-:S04]  /*12a60*/  IMAD.WIDE R32, R2, 0x4, R56 ;  /* 0x0000000402207825 */ /* 0x000fc800078e0238 */
[----:B------:R-:W-:Y:S01]  /*12a70*/  IMAD.WIDE R18, R2, 0x4, R40 ;  /* 0x0000000402127825 */ /* 0x000fe200078e0228 */
[----:B------:R-:W-:Y:S04]  /*12a80*/  LDGSTS.E [R82+0x52400], desc[UR16][R32.64], !P4 ;  /* 0x5240000020527fae */ /* 0x000fe8000e1a1010 */
[----:B------:R-:W5:Y:S04]  /*12a90*/  LDL.LU.64 R40, [R1+0x180] ;  /* 0x0001800001287983 */ /* 0x000f680000300a00 */
[----:B------:R-:W5:Y:S04]  /*12aa0*/  LDL.LU.64 R56, [R1+0x188] ;  /* 0x0001880001387983 */ /* 0x000f680000300a00 */
[----:B------:R-:W5:Y:S04]  /*12ab0*/  LDL.LU.64 R60, [R1+0x198] ;  /* 0x00019800013c7983 */ /* 0x000f680000300a00 */
[----:B------:R-:W5:Y:S04]  /*12ac0*/  LDL.LU.64 R50, [R1+0x1a0] ;  /* 0x0001a00001327983 */ /* 0x000f680000300a00 */
[----:B------:R-:W-:Y:S01]  /*12ad0*/  LDGSTS.E [R82+0x52600], desc[UR16][R18.64], !P4 ;  /* 0x5260000012527fae */ /* 0x000fe2000e1a1010 */
[----:B------:R-:W-:Y:S01]  /*12ae0*/  ISETP.GE.U32.AND P4, PT, R0, 0x7ffffe33, PT ;  /* 0x7ffffe330000780c */ /* 0x000fe20003f86070 */
[----:B------:R-:W-:-:S02]  /*12af0*/  VIADD R0, R14, 0xfffffeb0 ;  /* 0xfffffeb00e007836 */ /* 0x000fc40000000000 */
[C---:B---3--:R-:W-:Y:S02]  /*12b00*/  IMAD.WIDE R12, R2.reuse, 0x4, R72 ;  /* 0x00000004020c7825 */ /* 0x048fe400078e0248 */
[----:B------:R-:W3:Y:S02]  /*12b10*/  LDL.LU.64 R72, [R1+0x1a8] ;  /* 0x0001a80001487983 */ /* 0x000ee40000300a00 */
[C---:B----4-:R-:W-:Y:S02]  /*12b20*/  IMAD.WIDE R6, R2.reuse, 0x4, R52 ;  /* 0x0000000402067825 */ /* 0x050fe400078e0234 */
[----:B------:R-:W-:Y:S02]  /*12b30*/  LDGSTS.E [R82+0x52800], desc[UR16][R12.64], !P5 ;  /* 0x528000000c527fae */ /* 0x000fe4000e9a1010 */
[C---:B--2---:R-:W-:Y:S02]  /*12b40*/  IMAD.WIDE R42, R2.reuse, 0x4, R44 ;  /* 0x00000004022a7825 */ /* 0x044fe400078e022c */
[----:B------:R-:W-:Y:S01]  /*12b50*/  LDGSTS.E [R82+0x52a00], desc[UR16][R6.64], !P5 ;  /* 0x52a0000006527fae */ /* 0x000fe2000e9a1010 */
[----:B------:R-:W1:Y:S01]  /*12b60*/  LDC R44, c[0x0][0x3a0] ;  /* 0x0000e800ff2c7b82 */ /* 0x000e620000000800 */
[----:B-----5:R-:W-:-:S02]  /*12b70*/  IMAD.WIDE R14, R2, 0x4, R64 ;  /* 0x00000004020e7825 */ /* 0x020fc400078e0240 */
[----:B------:R-:W2:Y:S02]  /*12b80*/  LDL.LU.64 R64, [R1+0x1b8] ;  /* 0x0001b80001407983 */ /* 0x000ea40000300a00 */
[----:B------:R-:W-:Y:S02]  /*12b90*/  IMAD.WIDE R36, R2, 0x4, R46 ;  /* 0x0000000402247825 */ /* 0x000fe400078e022e */
[----:B------:R-:W4:Y:S01]  /*12ba0*/  LDL.LU.64 R52, [R1+0x1c0] ;  /* 0x0001c00001347983 */ /* 0x000f220000300a00 */
[----:B------:R-:W5:Y:S03]  /*12bb0*/  LDC R45, c[0x0][0x3a0] ;  /* 0x0000e800ff2d7b82 */ /* 0x000f660000000800 */
[----:B------:R-:W4:Y:S01]  /*12bc0*/  LDL.LU.64 R46, [R1+0x1c8] ;  /* 0x0001c800012e7983 */ /* 0x000f220000300a00 */
[----:B------:R-:W-:-:S03]  /*12bd0*/  VIADD R16, R16, 0xfffffeb1 ;  /* 0xfffffeb110107836 */ /* 0x000fc60000000000 */
[----:B------:R-:W-:Y:S02]  /*12be0*/  LDGSTS.E [R82+0x52c00], desc[UR16][R42.64], !P1 ;  /* 0x52c000002a527fae */ /* 0x000fe4000c9a1010 */
[----:B------:R-:W-:Y:S02]  /*12bf0*/  ISETP.GE.U32.AND P5, PT, R16, 0x7ffffe32, PT ;  /* 0x7ffffe321000780c */ /* 0x000fe40003fa6070 */
[----:B------:R-:W-:Y:S01]  /*12c00*/  LDGSTS.E [R82+0x52e00], desc[UR16][R14.64], !P1 ;  /* 0x52e000000e527fae */ /* 0x000fe2000c9a1010 */
[----:B------:R-:W-:Y:S01]  /*12c10*/  ISETP.GE.U32.AND P1, PT, R0, 0x7ffffe31, PT ;  /* 0x7ffffe310000780c */ /* 0x000fe20003f26070 */
[----:B------:R-:W-:Y:S02]  /*12c20*/  VIADD R0, R17, 0xfffffeae ;  /* 0xfffffeae11007836 */ /* 0x000fe40000000000 */
[----:B------:R-:W-:Y:S01]  /*12c30*/  LDGSTS.E [R82+0x53000], desc[UR16][R36.64], !P6 ;  /* 0x5300000024527fae */ /* 0x000fe2000f1a1010 */
[----:B------:R-:W-:-:S03]  /*12c40*/  IMAD.WIDE R20, R2, 0x4, R38 ;  /* 0x0000000402147825 */ /* 0x000fc600078e0226 */
[----:B------:R-:W5:Y:S04]  /*12c50*/  LDL.LU.64 R38, [R1+0x1d8] ;  /* 0x0001d80001267983 */ /* 0x000f680000300a00 */
[----:B------:R-:W-:Y:S01]  /*12c60*/  LDGSTS.E [R82+0x53200], desc[UR16][R20.64], !P6 ;  /* 0x5320000014527fae */ /* 0x000fe2000f1a1010 */
[----:B------:R-:W-:Y:S01]  /*12c70*/  ISETP.GE.U32.AND P6, PT, R22, 0x7ffffe30, PT ;  /* 0x7ffffe301600780c */ /* 0x000fe20003fc6070 */
[----:B------:R-:W-:Y:S02]  /*12c80*/  VIADD R22, R23, 0xfffffead ;  /* 0xfffffead17167836 */ /* 0x000fe40000000000 */
[C---:B------:R-:W-:Y:S02]  /*12c90*/  IMAD.WIDE R16, R2.reuse, 0x4, R56 ;  /* 0x0000000402107825 */ /* 0x040fe400078e0238 */
[----:B------:R-:W5:Y:S04]  /*12ca0*/  LDL.LU.64 R56, [R1+0x1e0] ;  /* 0x0001e00001387983 */ /* 0x000f680000300a00 */
[----:B------:R-:W5:Y:S01]  /*12cb0*/  LDL.LU.64 R68, [R1+0x1e8] ;  /* 0x0001e80001447983 */ /* 0x000f620000300a00 */
[----:B------:R-:W-:-:S03]  /*12cc0*/  IMAD.WIDE R40, R2, 0x4, R40 ;  /* 0x0000000402287825 */ /* 0x000fc600078e0228 */
[----:B------:R-:W5:Y:S04]  /*12cd0*/  LDL.LU.64 R74, [R1+0x1f8] ;  /* 0x0001f800014a7983 */ /* 0x000f680000300a00 */
[----:B------:R-:W5:Y:S01]  /*12ce0*/  LDL.LU.64 R66, [R1+0x200] ;  /* 0x0002000001427983 */ /* 0x000f620000300a00 */
[C---:B------:R-:W-:Y:S02]  /*12cf0*/  IMAD.WIDE R30, R2.reuse, 0x4, R60 ;  /* 0x00000004021e7825 */ /* 0x040fe400078e023c */
[----:B------:R-:W1:Y:S01]  /*12d00*/  LDC R60, c[0x0][0x3a0] ;  /* 0x0000e800ff3c7b82 */ /* 0x000e620000000800 */
[----:B------:R-:W-:Y:S01]  /*12d10*/  LDGSTS.E [R82+0x53400], desc[UR16][R40.64], !P4 ;  /* 0x5340000028527fae */ /* 0x000fe2000e1a1010 */
[----:B------:R-:W-:-:S03]  /*12d20*/  IMAD.WIDE R26, R2, 0x4, R50 ;  /* 0x00000004021a7825 */ /* 0x000fc600078e0232 */
[----:B------:R-:W-:Y:S03]  /*12d30*/  LDGSTS.E [R82+0x53600], desc[UR16][R16.64], !P4 ;  /* 0x5360000010527fae */ /* 0x000fe6000e1a1010 */
[----:B------:R-:W1:Y:S01]  /*12d40*/  LDC R50, c[0x0][0x3a0] ;  /* 0x0000e800ff327b82 */ /* 0x000e620000000800 */
[----:B------:R-:W-:Y:S04]  /*12d50*/  LDGSTS.E [R82+0x53800], desc[UR16][R30.64], !P5 ;  /* 0x538000001e527fae */ /* 0x000fe8000e9a1010 */
[----:B------:R-:W-:Y:S01]  /*12d60*/  LDGSTS.E [R82+0x53a00], desc[UR16][R26.64], !P5 ;  /* 0x53a000001a527fae */ /* 0x000fe2000e9a1010 */
[----:B------:R-:W-:Y:S01]  /*12d70*/  ISETP.GE.U32.AND P5, PT, R22, 0x7ffffe2e, PT ;  /* 0x7ffffe2e1600780c */ /* 0x000fe20003fa6070 */
[----:B---3--:R-:W-:-:S04]  /*12d80*/  IMAD.WIDE R78, R2, 0x4, R72 ;  /* 0x00000004024e7825 */ /* 0x008fc800078e0248 */
[----:B--2---:R-:W-:Y:S01]  /*12d90*/  IMAD.WIDE R48, R2, 0x4, R64 ;  /* 0x0000000402307825 */ /* 0x004fe200078e0240 */
[----:B------:R-:W-:Y:S01]  /*12da0*/  ISETP.GE.U32.AND P4, PT, R0, 0x7ffffe2f, PT ;  /* 0x7ffffe2f0000780c */ /* 0x000fe20003f86070 */
[----:B------:R-:W2:Y:S04]  /*12db0*/  LDL.LU.64 R64, [R1+0x208] ;  /* 0x0002080001407983 */ /* 0x000ea80000300a00 */
[----:B------:R-:W3:Y:S01]  /*12dc0*/  LDL.LU.64 R76, [R1+0x218] ;  /* 0x00021800014c7983 */ /* 0x000ee20000300a00 */
[----:B----4-:R-:W-:-:S03]  /*12dd0*/  IMAD.WIDE R22, R2, 0x4, R46 ;  /* 0x0000000402167825 */ /* 0x010fc600078e022e */
[----:B------:R-:W4:Y:S04]  /*12de0*/  LDL.LU.64 R46, [R1+0x220] ;  /* 0x00022000012e7983 */ /* 0x000f280000300a00 */
[----:B------:R-:W2:Y:S01]  /*12df0*/  LDL.LU.64 R72, [R1+0x228] ;  /* 0x0002280001487983 */ /* 0x000ea20000300a00 */
[----:B------:R-:W-:Y:S01]  /*12e00*/  IADD3 R0, PT, PT, R24, -0x154, RZ ;  /* 0xfffffeac18007810 */ /* 0x000fe20007ffe0ff */
[----:B------:R-:W-:Y:S02]  /*12e10*/  IMAD.WIDE R24, R2, 0x4, R52 ;  /* 0x0000000402187825 */ /* 0x000fe400078e0234 */
[----:B------:R-:W4:Y:S04]  /*12e20*/  LDL.LU.64 R52, [R1+0x238] ;  /* 0x0002380001347983 */ /* 0x000f280000300a00 */
[----:B------:R-:W-:Y:S04]  /*12e30*/  LDGSTS.E [R82+0x53c00], desc[UR16][R78.64], !P1 ;  /* 0x53c000004e527fae */ /* 0x000fe8000c9a1010 */
[----:B------:R-:W-:Y:S01]  /*12e40*/  LDGSTS.E [R82+0x53e00], desc[UR16][R48.64], !P1 ;  /* 0x53e0000030527fae */ /* 0x000fe2000c9a1010 */
[----:B------:R-:W-:Y:S01]  /*12e50*/  ISETP.GE.U32.AND P1, PT, R0, 0x7ffffe2d, PT ;  /* 0x7ffffe2d0000780c */ /* 0x000fe20003f26070 */
[----:B------:R-:W-:-:S02]  /*12e60*/  VIADD R0, R29, 0xfffffeaa ;  /* 0xfffffeaa1d007836 */ /* 0x000fc40000000000 */
[----:B------:R-:W-:Y:S04]  /*12e70*/  LDGSTS.E [R82+0x54000], desc[UR16][R24.64], !P6 ;  /* 0x5400000018527fae */ /* 0x000fe8000f1a1010 */
[----:B------:R-:W-:Y:S01]  /*12e80*/  LDGSTS.E [R82+0x54200], desc[UR16][R22.64], !P6 ;  /* 0x5420000016527fae */ /* 0x000fe2000f1a1010 */
[----:B------:R-:W-:-:S03]  /*12e90*/  ISETP.GE.U32.AND P6, PT, R28, 0x7ffffe2c, PT ;  /* 0x7ffffe2c1c00780c */ /* 0x000fc60003fc6070 */
[----:B------:R-:W4:Y:S04]  /*12ea0*/  LDL.LU.64 R86, [R1+0x240] ;  /* 0x0002400001567983 */ /* 0x000f280000300a00 */
[----:B------:R-:W4:Y:S01]  /*12eb0*/  LDL.LU.64 R90, [R1+0x248] ;  /* 0x00024800015a7983 */ /* 0x000f220000300a00 */
[----:B-----5:R-:W-:-:S03]  /*12ec0*/  IMAD.WIDE R28, R2, 0x4, R74 ;  /* 0x00000004021c7825 */ /* 0x020fc600078e024a */
[----:B------:R-:W5:Y:S01]  /*12ed0*/  LDL.LU.64 R74, [R1+0x258] ;  /* 0x00025800014a7983 */ /* 0x000f620000300a00 */
[----:B------:R-:W-:-:S03]  /*12ee0*/  IMAD.WIDE R62, R2, 0x4, R66 ;  /* 0x00000004023e7825 */ /* 0x000fc600078e0242 */
[----:B------:R-:W5:Y:S04]  /*12ef0*/  LDL.LU.64 R66, [R1+0x260] ;  /* 0x0002600001427983 */ /* 0x000f680000300a00 */
[----:B------:R-:W5:Y:S04]  /*12f00*/  LDL.LU.64 R80, [R1+0x268] ;  /* 0x0002680001507983 */ /* 0x000f680000300a00 */
[----:B------:R-:W5:Y:S01]  /*12f10*/  LDL.LU.64 R70, [R1+0x278] ;  /* 0x0002780001467983 */ /* 0x000f620000300a00 */
[----:B---3--:R-:W-:-:S04]  /*12f20*/  IMAD.WIDE R54, R2, 0x4, R76 ;  /* 0x0000000402367825 */ /* 0x008fc800078e024c */
[C---:B--2---:R-:W-:Y:S02]  /*12f30*/  IMAD.WIDE R76, R2.reuse, 0x4, R72 ;  /* 0x00000004024c7825 */ /* 0x044fe400078e0248 */
[----:B------:R-:W2:Y:S04]  /*12f40*/  LDL.LU.64 R72, [R1+0x280] ;  /* 0x0002800001487983 */ /* 0x000ea80000300a00 */
[----:B------:R-:W3:Y:S01]  /*12f50*/  LDL.LU.64 R88, [R1+0x288] ;  /* 0x0002880001587983 */ /* 0x000ee20000300a00 */
[----:B------:R-:W-:-:S04]  /*12f60*/  IMAD.WIDE R58, R2, 0x4, R38 ;  /* 0x00000004023a7825 */ /* 0x000fc800078e0226 */
[----:B------:R-:W-:Y:S01]  /*12f70*/  IMAD.WIDE R38, R2, 0x4, R56 ;  /* 0x0000000402267825 */ /* 0x000fe200078e0238 */
[----:B------:R-:W-:Y:S01]  /*12f80*/  LDGSTS.E [R82+0x54400], desc[UR16][R58.64], !P4 ;  /* 0x544000003a527fae */ /* 0x000fe2000e1a1010 */
[----:B------:R-:W4:Y:S03]  /*12f90*/  LDC R56, c[0x0][0x3a0] ;  /* 0x0000e800ff387b82 */ /* 0x000f260000000800 */
[----:B------:R-:W-:Y:S01]  /*12fa0*/  LDGSTS.E [R82+0x54600], desc[UR16][R38.64], !P4 ;  /* 0x5460000026527fae */ /* 0x000fe2000e1a1010 */
[----:B------:R-:W-:Y:S01]  /*12fb0*/  ISETP.GE.U32.AND P4, PT, R0, 0x7ffffe2b, PT ;  /* 0x7ffffe2b0000780c */ /* 0x000fe20003f86070 */
[----:B------:R-:W-:Y:S01]  /*12fc0*/  IMAD.WIDE R68, R2, 0x4, R68 ;  /* 0x0000000402447825 */ /* 0x000fe200078e0244 */
[----:B-1----:R-:W-:Y:S02]  /*12fd0*/  IADD3 R44, PT, PT, R44, -0x157, RZ ;  /* 0xfffffea92c2c7810 */ /* 0x002fe40007ffe0ff */
[----:B------:R-:W1:Y:S01]  /*12fe0*/  LDC R57, c[0x0][0x3a0] ;  /* 0x0000e800ff397b82 */ /* 0x000e620000000800 */
[----:B------:R-:W-:Y:S01]  /*12ff0*/  VIADD R0, R34, 0xfffffea8 ;  /* 0xfffffea822007836 */ /* 0x000fe20000000000 */
[----:B------:R-:W-:Y:S01]  /*13000*/  LDGSTS.E [R82+0x54800], desc[UR16][R68.64], !P5 ;  /* 0x5480000044527fae */ /* 0x000fe2000e9a1010 */
[----:B------:R-:W-:-:S03]  /*13010*/  IMAD.WIDE R34, R2, 0x4, R64 ;  /* 0x0000000402227825 */ /* 0x000fc600078e0240 */
[----:B------:R-:W-:Y:S01]  /*13020*/  LDGSTS.E [R82+0x54a00], desc[UR16][R28.64], !P5 ;  /* 0x54a000001c527fae */ /* 0x000fe2000e9a1010 */
[C---:B----4-:R-:W-:Y:S01]  /*13030*/  IMAD.WIDE R46, R2.reuse, 0x4, R46 ;  /* 0x00000004022e7825 */ /* 0x050fe200078e022e */
[----:B------:R-:W4:Y:S02]  /*13040*/  LDC R64, c[0x0][0x3a0] ;  /* 0x0000e800ff407b82 */ /* 0x000f240000000800 */
[----:B------:R-:W-:Y:S01]  /*13050*/  LDGSTS.E [R82+0x54c00], desc[UR16][R62.64], !P1 ;  /* 0x54c000003e527fae */ /* 0x000fe2000c9a1010 */
[----:B------:R-:W-:-:S03]  /*13060*/  IMAD.WIDE R52, R2, 0x4, R52 ;  /* 0x0000000402347825 */ /* 0x000fc600078e0234 */
[----:B------:R-:W-:Y:S01]  /*13070*/  LDGSTS.E [R82+0x54e00], desc[UR16][R34.64], !P1 ;  /* 0x54e0000022527fae */ /* 0x000fe2000c9a1010 */
[----:B------:R-:W-:Y:S02]  /*13080*/  ISETP.GE.U32.AND P1, PT, R0, 0x7ffffe29, PT ;  /* 0x7ffffe290000780c */ /* 0x000fe40003f26070 */
[----:B------:R-:W-:Y:S01]  /*13090*/  IADD3 R0, PT, PT, R50, -0x15a, RZ ;  /* 0xfffffea632007810 */ /* 0x000fe20007ffe0ff */
[----:B------:R-:W-:Y:S01]  /*130a0*/  LDGSTS.E [R82+0x55000], desc[UR16][R54.64], !P6 ;  /* 0x5500000036527fae */ /* 0x000fe2000f1a1010 */
[----:B------:R-:W-:Y:S01]  /*130b0*/  ISETP.GE.U32.AND P5, PT, R44, 0x7ffffe2a, PT ;  /* 0x7ffffe2a2c00780c */ /* 0x000fe20003fa6070 */
[----:B------:R-:W-:Y:S02]  /*130c0*/  VIADD R44, R45, 0xfffffea7 ;  /* 0xfffffea72d2c7836 */ /* 0x000fe40000000000 */
[----:B------:R-:W-:Y:S04]  /*130d0*/  LDGSTS.E [R82+0x55200], desc[UR16][R46.64], !P6 ;  /* 0x552000002e527fae */ /* 0x000fe8000f1a1010 */
[----:B------:R-:W-:Y:S04]  /*130e0*/  LDGSTS.E [R82+0x55400], desc[UR16][R76.64], !P4 ;  /* 0x554000004c527fae */ /* 0x000fe8000e1a1010 */
[----:B------:R-:W-:Y:S01]  /*130f0*/  LDGSTS.E [R82+0x55600], desc[UR16][R52.64], !P4 ;  /* 0x5560000034527fae */ /* 0x000fe2000e1a1010 */
[----:B------:R-:W-:Y:S01]  /*13100*/  ISETP.GE.U32.AND P4, PT, R0, 0x7ffffe27, PT ;  /* 0x7ffffe270000780c */ /* 0x000fe20003f86070 */
[----:B------:R-:W-:Y:S01]  /*13110*/  VIADD R0, R60, 0xfffffea4 ;  /* 0xfffffea43c007836 */ /* 0x000fe20000000000 */
[----:B------:R-:W-:Y:S01]  /*13120*/  ISETP.GE.U32.AND P6, PT, R44, 0x7ffffe28, PT ;  /* 0x7ffffe282c00780c */ /* 0x000fe20003fc6070 */
[----:B------:R-:W-:-:S04]  /*13130*/  IMAD.WIDE R44, R2, 0x4, R90 ;  /* 0x00000004022c7825 */ /* 0x000fc800078e025a */
[----:B------:R-:W-:-:S04]  /*13140*/  IMAD.WIDE R50, R2, 0x4, R86 ;  /* 0x0000000402327825 */ /* 0x000fc800078e0256 */
[----:B------:R-:W-:Y:S01]  /*13150*/  VIADD R56, R56, 0xfffffea5 ;  /* 0xfffffea538387836 */ /* 0x000fe20000000000 */
[----:B------:R-:W-:Y:S04]  /*13160*/  LDGSTS.E [R82+0x55800], desc[UR16][R50.64], !P5 ;  /* 0x5580000032527fae */ /* 0x000fe8000e9a1010 */
[----:B------:R-:W-:Y:S01]  /*13170*/  LDGSTS.E [R82+0x55a00], desc[UR16][R44.64], !P5 ;  /* 0x55a000002c527fae */ /* 0x000fe2000e9a1010 */
[----:B------:R-:W-:Y:S01]  /*13180*/  ISETP.GE.U32.AND P5, PT, R56, 0x7ffffe26, PT ;  /* 0x7ffffe263800780c */ /* 0x000fe20003fa6070 */
[C---:B-----5:R-:W-:Y:S02]  /*13190*/  IMAD.WIDE R60, R2.reuse, 0x4, R66 ;  /* 0x00000004023c7825 */ /* 0x060fe400078e0242 */
[----:B------:R-:W5:Y:S04]  /*131a0*/  LDL.LU.64 R66, [R1+0x298] ;  /* 0x0002980001427983 */ /* 0x000f680000300a00 */
[----:B------:R-:W5:Y:S01]  /*131b0*/  LDL.LU.64 R248, [R1+0x2a0] ;  /* 0x0002a00001f87983 */ /* 0x000f620000300a00 */
[----:B------:R-:W-:-:S03]  /*131c0*/  IMAD.WIDE R74, R2, 0x4, R74 ;  /* 0x00000004024a7825 */ /* 0x000fc600078e024a */
[----:B------:R-:W5:Y:S04]  /*131d0*/  LDL.LU.64 R84, [R1+0x2a8] ;  /* 0x0002a80001547983 */ /* 0x000f680000300a00 */
[----:B------:R-:W5:Y:S04]  /*131e0*/  LDL.LU.64 R90, [R1+0x2b8] ;  /* 0x0002b800015a7983 */ /* 0x000f680000300a00 */
[----:B------:R-:W-:Y:S04]  /*131f0*/  LDGSTS.E [R82+0x55c00], desc[UR16][R74.64], !P1 ;  /* 0x55c000004a527fae */ /* 0x000fe8000c9a1010 */
[----:B------:R-:W-:Y:S01]  /*13200*/  LDGSTS.E [R82+0x55e00], desc[UR16][R60.64], !P1 ;  /* 0x55e000003c527fae */ /* 0x000fe2000c9a1010 */
[----:B------:R-:W-:Y:S01]  /*13210*/  ISETP.GE.U32.AND P1, PT, R0, 0x7ffffe25, PT ;  /* 0x7ffffe250000780c */ /* 0x000fe20003f26070 */
[----:B-1----:R-:W-:-:S02]  /*13220*/  VIADD R0, R57, 0xfffffea2 ;  /* 0xfffffea239007836 */ /* 0x002fc40000000000 */
[----:B------:R-:W5:Y:S01]  /*13230*/  LDL.LU.64 R86, [R1+0x2c0] ;  /* 0x0002c00001567983 */ /* 0x000f620000300a00 */
[----:B---3--:R-:W-:-:S03]  /*13240*/  IMAD.WIDE R56, R2, 0x4, R88 ;  /* 0x0000000402387825 */ /* 0x008fc600078e0258 */
[----:B------:R-:W3:Y:S04]  /*13250*/  LDL.LU.64 R88, [R1+0x2c8] ;  /* 0x0002c80001587983 */ /* 0x000ee80000300a00 */
[----:B------:R-:W3:Y:S04]  /*13260*/  LDL.LU.64 R228, [R1+0x2d8] ;  /* 0x0002d80001e47983 */ /* 0x000ee80000300a00 */
[----:B------:R-:W3:Y:S01]  /*13270*/  LDL.LU.64 R240, [R1+0x2e0] ;  /* 0x0002e00001f07983 */ /* 0x000ee20000300a00 */
[----:B------:R-:W-:Y:S01]  /*13280*/  IMAD.WIDE R80, R2, 0x4, R80 ;  /* 0x0000000402507825 */ /* 0x000fe200078e0250 */
[----:B----4-:R-:W-:-:S03]  /*13290*/  IADD3 R64, PT, PT, R64, -0x15d, RZ ;  /* 0xfffffea340407810 */ /* 0x010fc60007ffe0ff */
[----:B------:R-:W-:Y:S01]  /*132a0*/  IMAD.WIDE R70, R2, 0x4, R70 ;  /* 0x0000000402467825 */ /* 0x000fe200078e0246 */
[----:B------:R-:W-:Y:S04]  /*132b0*/  LDGSTS.E [R82+0x56000], desc[UR16][R80.64], !P6 ;  /* 0x5600000050527fae */ /* 0x000fe8000f1a1010 */
[----:B------:R-:W-:Y:S01]  /*132c0*/  LDGSTS.E [R82+0x56200], desc[UR16][R70.64], !P6 ;  /* 0x5620000046527fae */ /* 0x000fe2000f1a1010 */
[----:B------:R-:W-:Y:S01]  /*132d0*/  ISETP.GE.U32.AND P6, PT, R64, 0x7ffffe24, PT ;  /* 0x7ffffe244000780c */ /* 0x000fe20003fc6070 */
[----:B--2---:R-:W-:-:S05]  /*132e0*/  IMAD.WIDE R72, R2, 0x4, R72 ;  /* 0x0000000402487825 */ /* 0x004fca00078e0248 */
[----:B------:R-:W-:Y:S04]  /*132f0*/  LDGSTS.E [R82+0x56400], desc[UR16][R72.64], !P4 ;  /* 0x5640000048527fae */ /* 0x000fe8000e1a1010 */
[----:B------:R-:W-:Y:S01]  /*13300*/  LDGSTS.E [R82+0x56600], desc[UR16][R56.64], !P4 ;  /* 0x5660000038527fae */ /* 0x000fe2000e1a1010 */
[----:B------:R-:W-:Y:S02]  /*13310*/  ISETP.GE.U32.AND P4, PT, R0, 0x7ffffe23, PT ;  /* 0x7ffffe230000780c */ /* 0x000fe40003f86070 */
[----:B------:R-:W-:Y:S02]  /*13320*/  IADD3 R0, PT, PT, R242, -0x160, RZ ;  /* 0xfffffea0f2007810 */ /* 0x000fe40007ffe0ff */
[----:B------:R-:W1:Y:S01]  /*13330*/  LDC R242, c[0x0][0x3a0] ;  /* 0x0000e800fff27b82 */ /* 0x000e620000000800 */
[----:B-----5:R-:W-:-:S04]  /*13340*/  IMAD.WIDE R66, R2, 0x4, R66 ;  /* 0x0000000402427825 */ /* 0x020fc800078e0242 */
[C---:B------:R-:W-:Y:S01]  /*13350*/  IMAD.WIDE R244, R2.reuse, 0x4, R84 ;  /* 0x0000000402f47825 */ /* 0x040fe200078e0254 */
[----:B------:R-:W-:Y:S03]  /*13360*/  LDGSTS.E [R82+0x56800], desc[UR16][R66.64], !P5 ;  /* 0x5680000042527fae */ /* 0x000fe6000e9a1010 */
[C---:B------:R-:W-:Y:S01]  /*13370*/  IMAD.WIDE R246, R2.reuse, 0x4, R90 ;  /* 0x0000000402f67825 */ /* 0x040fe200078e025a */
[----:B------:R-:W2:Y:S04]  /*13380*/  LDL.LU.64 R84, [R1+0x2e8] ;  /* 0x0002e80001547983 */ /* 0x000ea80000300a00 */
[----:B------:R-:W4:Y:S01]  /*13390*/  LDL.LU.64 R90, [R1+0x2f8] ;  /* 0x0002f800015a7983 */ /* 0x000f220000300a00 */
[----:B------:R-:W-:-:S03]  /*133a0*/  IMAD.WIDE R64, R2, 0x4, R248 ;  /* 0x0000000402407825 */ /* 0x000fc600078e02f8 */
[----:B------:R-:W5:Y:S04]  /*133b0*/  LDL.LU.64 R226, [R1+0x300] ;  /* 0x0003000001e27983 */ /* 0x000f680000300a00 */
[----:B------:R-:W5:Y:S01]  /*133c0*/  LDL.LU.64 R248, [R1+0x308] ;  /* 0x0003080001f87983 */ /* 0x000f620000300a00 */
[----:B------:R-:W-:-:S03]  /*133d0*/  IMAD.WIDE R86, R2, 0x4, R86 ;  /* 0x0000000402567825 */ /* 0x000fc600078e0256 */
[----:B------:R-:W-:Y:S04]  /*133e0*/  LDGSTS.E [R82+0x56a00], desc[UR16][R64.64], !P5 ;  /* 0x56a0000040527fae */ /* 0x000fe8000e9a1010 */
[----:B------:R-:W-:Y:S04]  /*133f0*/  LDGSTS.E [R82+0x56c00], desc[UR16][R244.64], !P1 ;  /* 0x56c00000f4527fae */ /* 0x000fe8000c9a1010 */
[----:B------:R-:W-:Y:S01]  /*13400*/  LDGSTS.E [R82+0x56e00], desc[UR16][R246.64], !P1 ;  /* 0x56e00000f6527fae */ /* 0x000fe2000c9a1010 */
[----:B------:R-:W-:Y:S01]  /*13410*/  ISETP.GE.U32.AND P1, PT, R0, 0x7ffffe21, PT ;  /* 0x7ffffe210000780c */ /* 0x000fe20003f26070 */
[----:B------:R-:W-:-:S02]  /*13420*/  VIADD R0, R98, 0xfffffe9e ;  /* 0xfffffe9e62007836 */ /* 0x000fc40000000000 */
[----:B------:R1:W-:Y:S04]  /*13430*/  STL.64 [R1], R86 ;  /* 0x0000005601007387 */ /* 0x0003e80000100a00 */
[----:B------:R-:W-:Y:S01]  /*13440*/  LDGSTS.E [R82+0x57000], desc[UR16][R86.64], !P6 ;  /* 0x5700000056527fae */ /* 0x000fe2000f1a1010 */
[----:B---3--:R-:W-:-:S04]  /*13450*/  IMAD.WIDE R88, R2, 0x4, R88 ;  /* 0x0000000402587825 */ /* 0x008fc800078e0258 */
[C---:B------:R-:W-:Y:S01]  /*13460*/  IMAD.WIDE R100, R2.reuse, 0x4, R228 ;  /* 0x0000000402647825 */ /* 0x040fe200078e02e4 */
[----:B------:R3:W-:Y:S03]  /*13470*/  STL.64 [R1+0x8], R88 ;  /* 0x0000085801007387 */ /* 0x0007e60000100a00 */
[----:B------:R-:W-:Y:S01]  /*13480*/  IMAD.WIDE R98, R2, 0x4, R240 ;  /* 0x0000000402627825 */ /* 0x000fe200078e02f0 */
[----:B------:R-:W5:Y:S04]  /*13490*/  LDL.LU.64 R228, [R1+0x318] ;  /* 0x0003180001e47983 */ /* 0x000f680000300a00 */
[----:B------:R-:W5:Y:S04]  /*134a0*/  LDL.LU.64 R240, [R1+0x320] ;  /* 0x0003200001f07983 */ /* 0x000f680000300a00 */
[----:B------:R-:W-:Y:S04]  /*134b0*/  STL.64 [R1+0x20], R100 ;  /* 0x0000206401007387 */ /* 0x000fe80000100a00 */
[----:B------:R2:W-:Y:S04]  /*134c0*/  STL.64 [R1+0x28], R98 ;  /* 0x0000286201007387 */ /* 0x0005e80000100a00 */
[----:B-1----:R-:W5:Y:S04]  /*134d0*/  LDL.LU.64 R86, [R1+0x328] ;  /* 0x0003280001567983 */ /* 0x002f680000300a00 */
[----:B------:R-:W-:Y:S01]  /*134e0*/  LDGSTS.E [R82+0x57200], desc[UR16][R88.64], !P6 ;  /* 0x5720000058527fae */ /* 0x000fe2000f1a1010 */
[----:B------:R-:W-:-:S03]  /*134f0*/  ISETP.GE.U32.AND P5, PT, R93, 0x7ffffe22, PT ;  /* 0x7ffffe225d00780c */ /* 0x000fc60003fa6070 */
[----:B------:R-:W-:Y:S04]  /*13500*/  LDGSTS.E [R82+0x57400], desc[UR16][R100.64], !P4 ;  /* 0x5740000064527fae */ /* 0x000fe8000e1a1010 */
[----:B------:R1:W-:Y:S04]  /*13510*/  LDGSTS.E [R82+0x57600], desc[UR16][R98.64], !P4 ;  /* 0x5760000062527fae */ /* 0x0003e8000e1a1010 */
[----:B---3--:R-:W3:Y:S01]  /*13520*/  LDL.LU.64 R88, [R1+0x338] ;  /* 0x0003380001587983 */ /* 0x008ee20000300a00 */
[C---:B--2---:R-:W-:Y:S01]  /*13530*/  IMAD.WIDE R84, R2.reuse, 0x4, R84 ;  /* 0x0000000402547825 */ /* 0x044fe200078e0254 */
[----:B-1----:R-:W1:Y:S03]  /*13540*/  LDC R98, c[0x0][0x3a0] ;  /* 0x0000e800ff627b82 */ /* 0x002e660000000800 */
[C---:B----4-:R-:W-:Y:S01]  /*13550*/  IMAD.WIDE R90, R2.reuse, 0x4, R90 ;  /* 0x00000004025a7825 */ /* 0x050fe200078e025a */
[----:B------:R2:W-:Y:S03]  /*13560*/  STL.64 [R1+0x40], R84 ;  /* 0x0000405401007387 */ /* 0x0005e60000100a00 */
[C---:B-----5:R-:W-:Y:S01]  /*13570*/  IMAD.WIDE R102, R2.reuse, 0x4, R226 ;  /* 0x0000000402667825 */ /* 0x060fe200078e02e2 */
[----:B------:R4:W-:Y:S03]  /*13580*/  STL.64 [R1+0x48], R90 ;  /* 0x0000485a01007387 */ /* 0x0009e60000100a00 */
[C---:B------:R-:W-:Y:S01]  /*13590*/  IMAD.WIDE R100, R2.reuse, 0x4, R248 ;  /* 0x0000000402647825 */ /* 0x040fe200078e02f8 */
[----:B------:R-:W5:Y:S04]  /*135a0*/  LDL.LU.64 R226, [R1+0x340] ;  /* 0x0003400001e27983 */ /* 0x000f680000300a00 */
[----:B------:R-:W5:Y:S04]  /*135b0*/  LDL.LU.64 R248, [R1+0x348] ;  /* 0x0003480001f87983 */ /* 0x000f680000300a00 */
[----:B------:R1:W-:Y:S04]  /*135c0*/  STL.64 [R1+0x60], R102 ;  /* 0x0000606601007387 */ /* 0x0003e80000100a00 */
[----:B------:R-:W-:Y:S04]  /*135d0*/  LDGSTS.E [R82+0x57800], desc[UR16][R84.64], !P5 ;  /* 0x5780000054527fae */ /* 0x000fe8000e9a1010 */
[----:B------:R3:W-:Y:S04]  /*135e0*/  STL.64 [R1+0x68], R100 ;  /* 0x0000686401007387 */ /* 0x0007e80000100a00 */
[----:B------:R-:W-:Y:S04]  /*135f0*/  LDGSTS.E [R82+0x57a00], desc[UR16][R90.64], !P5 ;  /* 0x57a000005a527fae */ /* 0x000fe8000e9a1010 */
[----:B--2---:R-:W2:Y:S04]  /*13600*/  LDL.LU.64 R84, [R1+0x358] ;  /* 0x0003580001547983 */ /* 0x004ea80000300a00 */
[----:B------:R1:W-:Y:S04]  /*13610*/  LDGSTS.E [R82+0x57c00], desc[UR16][R102.64], !P1 ;  /* 0x57c0000066527fae */ /* 0x0003e8000c9a1010 */
[----:B----4-:R-:W4:Y:S04]  /*13620*/  LDL.LU.64 R90, [R1+0x360] ;  /* 0x00036000015a7983 */ /* 0x010f280000300a00 */
[----:B------:R3:W-:Y:S01]  /*13630*/  LDGSTS.E [R82+0x57e00], desc[UR16][R100.64], !P1 ;  /* 0x57e0000064527fae */ /* 0x0007e2000c9a1010 */
[----:B------:R-:W-:-:S04]  /*13640*/  IMAD.WIDE R106, R2, 0x4, R228 ;  /* 0x00000004026a7825 */ /* 0x000fc800078e02e4 */
[C---:B------:R-:W-:Y:S01]  /*13650*/  IMAD.WIDE R104, R2.reuse, 0x4, R240 ;  /* 0x0000000402687825 */ /* 0x040fe200078e02f0 */
[----:B------:R-:W-:Y:S04]  /*13660*/  STL.64 [R1+0x80], R106 ;  /* 0x0000806a01007387 */ /* 0x000fe80000100a00 */
[----:B------:R-:W-:Y:S01]  /*13670*/  STL.64 [R1+0x88], R104 ;  /* 0x0000886801007387 */ /* 0x000fe20000100a00 */
[----:B-1----:R-:W-:-:S03]  /*13680*/  IMAD.WIDE R102, R2, 0x4, R86 ;  /* 0x0000000402667825 */ /* 0x002fc600078e0256 */
[----:B------:R-:W4:Y:S01]  /*13690*/  LDL.LU.64 R86, [R1+0x368] ;  /* 0x0003680001567983 */ /* 0x000f220000300a00 */
[----:B---3--:R-:W-:-:S03]  /*136a0*/  IMAD.WIDE R100, R2, 0x4, R88 ;  /* 0x0000000402647825 */ /* 0x008fc600078e0258 */
[----:B------:R-:W3:Y:S04]  /*136b0*/  LDL.LU.64 R88, [R1+0x370] ;  /* 0x0003700001587983 */ /* 0x000ee80000300a00 */
[----:B------:R5:W-:Y:S04]  /*136c0*/  STL.64 [R1+0xa0], R102 ;  /* 0x0000a06601007387 */ /* 0x000be80000100a00 */
[----:B------:R1:W-:Y:S04]  /*136d0*/  STL.64 [R1+0xa8], R100 ;  /* 0x0000a86401007387 */ /* 0x0003e80000100a00 */
[----:B------:R-:W3:Y:S04]  /*136e0*/  LDL.LU.64 R230, [R1+0x378] ;  /* 0x0003780001e67983 */ /* 0x000ee80000300a00 */
[----:B------:R-:W3:Y:S01]  /*136f0*/  LDL.LU.64 R240, [R1+0x380] ;  /* 0x0003800001f07983 */ /* 0x000ee20000300a00 */
[----:B------:R-:W-:Y:S01]  /*13700*/  VIADD R93, R243, 0xfffffe9f ;  /* 0xfffffe9ff35d7836 */ /* 0x000fe20000000000 */
[----:B------:R-:W-:Y:S01]  /*13710*/  ISETP.GE.U32.AND P4, PT, R0, 0x7ffffe1f, PT ;  /* 0x7ffffe1f0000780c */ /* 0x000fe20003f86070 */
[----:B------:R-:W1:Y:S03]  /*13720*/  LDC R243, c[0x0][0x3a0] ;  /* 0x0000e800fff37b82 */ /* 0x000e660000000800 */
[----:B------:R-:W-:Y:S01]  /*13730*/  ISETP.GE.U32.AND P6, PT, R93, 0x7ffffe20, PT ;  /* 0x7ffffe205d00780c */ /* 0x000fe20003fc6070 */
[----:B------:R-:W-:Y:S01]  /*13740*/  VIADD R0, R251, 0xfffffe9c ;  /* 0xfffffe9cfb007836 */ /* 0x000fe20000000000 */
[----:B------:R-:W-:-:S03]  /*13750*/  IADD3 R93, PT, PT, R133, -0x163, RZ ;  /* 0xfffffe9d855d7810 */ /* 0x000fc60007ffe0ff */
[----:B------:R-:W1:Y:S01]  /*13760*/  LDC R133, c[0x0][0x3a0] ;  /* 0x0000e800ff857b82 */ /* 0x000e620000000800 */
[----:B------:R-:W-:Y:S02]  /*13770*/  ISETP.GE.U32.AND P1, PT, R0, 0x7ffffe1d, PT ;  /* 0x7ffffe1d0000780c */ /* 0x000fe40003f26070 */
[----:B------:R-:W-:-:S05]  /*13780*/  IADD3 R0, PT, PT, R250, -0x166, RZ ;  /* 0xfffffe9afa007810 */ /* 0x000fca0007ffe0ff */
[----:B------:R-:W-:Y:S01]  /*13790*/  LDGSTS.E [R82+0x58000], desc[UR16][R106.64], !P6 ;  /* 0x580000006a527fae */ /* 0x000fe2000f1a1010 */
[----:B------:R-:W-:Y:S01]  /*137a0*/  ISETP.GE.U32.AND P5, PT, R93, 0x7ffffe1e, PT ;  /* 0x7ffffe1e5d00780c */ /* 0x000fe20003fa6070 */
[----:B------:R-:W1:Y:S02]  /*137b0*/  LDC R251, c[0x0][0x3a0] ;  /* 0x0000e800fffb7b82 */ /* 0x000e640000000800 */
[----:B------:R-:W-:Y:S04]  /*137c0*/  LDGSTS.E [R82+0x58200], desc[UR16][R104.64], !P6 ;  /* 0x5820000068527fae */ /* 0x000fe8000f1a1010 */
[----:B------:R5:W-:Y:S02]  /*137d0*/  LDGSTS.E [R82+0x58400], desc[UR16][R102.64], !P4 ;  /* 0x5840000066527fae */ /* 0x000be4000e1a1010 */
[----:B------:R-:W1:Y:S02]  /*137e0*/  LDC R250, c[0x0][0x3a0] ;  /* 0x0000e800fffa7b82 */ /* 0x000e640000000800 */
[----:B------:R1:W-:Y:S01]  /*137f0*/  LDGSTS.E [R82+0x58600], desc[UR16][R100.64], !P4 ;  /* 0x5860000064527fae */ /* 0x0003e2000e1a1010 */
[----:B------:R-:W-:Y:S01]  /*13800*/  ISETP.GE.U32.AND P4, PT, R0, 0x7ffffe1b, PT ;  /* 0x7ffffe1b0000780c */ /* 0x000fe20003f86070 */
[----:B------:R-:W-:-:S02]  /*13810*/  VIADD R0, R98, 0xfffffe98 ;  /* 0xfffffe9862007836 */ /* 0x000fc40000000000 */
[----:B------:R-:W-:Y:S02]  /*13820*/  VIADD R93, R242, 0xfffffe9b ;  /* 0xfffffe9bf25d7836 */ /* 0x000fe40000000000 */
[----:B------:R-:W1:Y:S03]  /*13830*/  LDC R242, c[0x0][0x3a0] ;  /* 0x0000e800fff27b82 */ /* 0x000e660000000800 */
[----:B------:R-:W-:Y:S01]  /*13840*/  ISETP.GE.U32.AND P6, PT, R93, 0x7ffffe1c, PT ;  /* 0x7ffffe1c5d00780c */ /* 0x000fe20003fc6070 */
[----:B-----5:R-:W-:-:S04]  /*13850*/  IMAD.WIDE R102, R2, 0x4, R226 ;  /* 0x0000000402667825 */ /* 0x020fc800078e02e2 */
[C---:B-1----:R-:W-:Y:S01]  /*13860*/  IMAD.WIDE R100, R2.reuse, 0x4, R248 ;  /* 0x0000000402647825 */ /* 0x042fe200078e02f8 */
[----:B------:R-:W-:Y:S04]  /*13870*/  STL.64 [R1+0xc0], R102 ;  /* 0x0000c06601007387 */ /* 0x000fe80000100a00 */
[----:B------:R-:W-:Y:S04]  /*13880*/  STL.64 [R1+0xc8], R100 ;  /* 0x0000c86401007387 */ /* 0x000fe80000100a00 */
[----:B------:R-:W5:Y:S04]  /*13890*/  LDL.LU.64 R228, [R1+0x388] ;  /* 0x0003880001e47983 */ /* 0x000f680000300a00 */
[----:B------:R-:W-:Y:S04]  /*138a0*/  LDGSTS.E [R82+0x58800], desc[UR16][R102.64], !P5 ;  /* 0x5880000066527fae */ /* 0x000fe8000e9a1010 */
[----:B------:R-:W-:Y:S01]  /*138b0*/  LDGSTS.E [R82+0x58a00], desc[UR16][R100.64], !P5 ;  /* 0x58a0000064527fae */ /* 0x000fe2000e9a1010 */
[----:B--2---:R-:W-:-:S05]  /*138c0*/  IMAD.WIDE R98, R2, 0x4, R84 ;  /* 0x0000000402627825 */ /* 0x004fca00078e0254 */
[----:B------:R-:W-:Y:S01]  /*138d0*/  LDGSTS.E [R82+0x58c00], desc[UR16][R98.64], !P1 ;  /* 0x58c0000062527fae */ /* 0x000fe2000c9a1010 */
[----:B----4-:R-:W-:-:S03]  /*138e0*/  IMAD.WIDE R84, R2, 0x4, R90 ;  /* 0x0000000402547825 */ /* 0x010fc600078e025a */
[----:B------:R-:W2:Y:S04]  /*138f0*/  LDL.LU.64 R90, [R1+0x390] ;  /* 0x00039000015a7983 */ /* 0x000ea80000300a00 */
[----:B------:R-:W-:Y:S04]  /*13900*/  STL.64 [R1+0xe0], R98 ;  /* 0x0000e06201007387 */ /* 0x000fe80000100a00 */
[----:B------:R1:W-:Y:S04]  /*13910*/  STL.64 [R1+0xe8], R84 ;  /* 0x0000e85401007387 */ /* 0x0003e80000100a00 */
[----:B------:R-:W4:Y:S04]  /*13920*/  LDL.LU.64 R226, [R1+0x398] ;  /* 0x0003980001e27983 */ /* 0x000f280000300a00 */
[----:B------:R-:W4:Y:S04]  /*13930*/  LDL.LU.64 R248, [R1+0x3a0] ;  /* 0x0003a00001f87983 */ /* 0x000f280000300a00 */
[----:B------:R1:W-:Y:S01]  /*13940*/  LDGSTS.E [R82+0x58e00], desc[UR16][R84.64], !P1 ;  /* 0x58e0000054527fae */ /* 0x0003e2000c9a1010 */
[----:B------:R-:W-:-:S05]  /*13950*/  IMAD.WIDE R86, R2, 0x4, R86 ;  /* 0x0000000402567825 */ /* 0x000fca00078e0256 */
[----:B------:R3:W-:Y:S04]  /*13960*/  STL.64 [R1+0x100], R86 ;  /* 0x0001005601007387 */ /* 0x0007e80000100a00 */
[----:B------:R-:W-:Y:S01]  /*13970*/  LDGSTS.E [R82+0x59000], desc[UR16][R86.64], !P6 ;  /* 0x5900000056527fae */ /* 0x000fe2000f1a1010 */
[C---:B---3--:R-:W-:Y:S01]  /*13980*/  IMAD.WIDE R88, R2.reuse, 0x4, R88 ;  /* 0x0000000402587825 */ /* 0x048fe200078e0258 */
[----:B-1----:R-:W1:Y:S04]  /*13990*/  LDC R84, c[0x0][0x3a0] ;  /* 0x0000e800ff547b82 */ /* 0x002e680000000800 */
[----:B------:R3:W-:Y:S04]  /*139a0*/  STL.64 [R1+0x108], R88 ;  /* 0x0001085801007387 */ /* 0x0007e80000100a00 */
[----:B------:R-:W-:Y:S01]  /*139b0*/  LDGSTS.E [R82+0x59200], desc[UR16][R88.64], !P6 ;  /* 0x5920000058527fae */ /* 0x000fe2000f1a1010 */
[C---:B------:R-:W-:Y:S01]  /*139c0*/  IMAD.WIDE R100, R2.reuse, 0x4, R230 ;  /* 0x0000000402647825 */ /* 0x040fe200078e02e6 */
[----:B------:R-:W1:Y:S02]  /*139d0*/  LDC R85, c[0x0][0x3a0] ;  /* 0x0000e800ff557b82 */ /* 0x000e640000000800 */
[----:B------:R-:W4:Y:S01]  /*139e0*/  LDL.LU.64 R230, [R1+0x3a8] ;  /* 0x0003a80001e67983 */ /* 0x000f220000300a00 */
[----:B------:R-:W-:-:S03]  /*139f0*/  IMAD.WIDE R98, R2, 0x4, R240 ;  /* 0x0000000402627825 */ /* 0x000fc600078e02f0 */
[----:B------:R-:W4:Y:S04]  /*13a00*/  LDL.LU.64 R240, [R1+0x3b0] ;  /* 0x0003b00001f07983 */ /* 0x000f280000300a00 */
[----:B------:R4:W-:Y:S04]  /*13a10*/  STL.64 [R1+0x120], R100 ;  /* 0x0001206401007387 */ /* 0x0009e80000100a00 */
[----:B------:R1:W-:Y:S04]  /*13a20*/  STL.64 [R1+0x128], R98 ;  /* 0x0001286201007387 */ /* 0x0003e80000100a00 */
[----:B------:R-:W4:Y:S04]  /*13a30*/  LDL.LU.64 R86, [R1+0x3b8] ;  /* 0x0003b80001567983 */ /* 0x000f280000300a00 */
[----:B---3--:R-:W3:Y:S01]  /*13a40*/  LDL.LU.64 R88, [R1+0x3c0] ;  /* 0x0003c00001587983 */ /* 0x008ee20000300a00 */
[----:B------:R-:W-:Y:S01]  /*13a50*/  VIADD R93, R243, 0xfffffe99 ;  /* 0xfffffe99f35d7836 */ /* 0x000fe20000000000 */
[----:B------:R-:W-:Y:S01]  /*13a60*/  ISETP.GE.U32.AND P1, PT, R0, 0x7ffffe19, PT ;  /* 0x7ffffe190000780c */ /* 0x000fe20003f26070 */
[----:B------:R-:W1:Y:S01]  /*13a70*/  LDC R243, c[0x0][0x3a0] ;  /* 0x0000e800fff37b82 */ /* 0x000e620000000800 */
[----:B------:R4:W-:Y:S02]  /*13a80*/  LDGSTS.E [R82+0x59400], desc[UR16][R100.64], !P4 ;  /* 0x5940000064527fae */ /* 0x0009e4000e1a1010 */
[----:B------:R-:W-:-:S02]  /*13a90*/  ISETP.GE.U32.AND P5, PT, R93, 0x7ffffe1a, PT ;  /* 0x7ffffe1a5d00780c */ /* 0x000fc40003fa6070 */
[----:B------:R1:W-:Y:S01]  /*13aa0*/  LDGSTS.E [R82+0x59600], desc[UR16][R98.64], !P4 ;  /* 0x5960000062527fae */ /* 0x0003e2000e1a1010 */
[----:B-----5:R-:W-:-:S05]  /*13ab0*/  IMAD.WIDE R102, R2, 0x4, R228 ;  /* 0x0000000402667825 */ /* 0x020fca00078e02e4 */
[----:B------:R-:W-:Y:S05]  /*13ac0*/  STL.64 [R1+0x140], R102 ;  /* 0x0001406601007387 */ /* 0x000fea0000100a00 */
[----:B------:R5:W-:Y:S01]  /*13ad0*/  LDGSTS.E [R82+0x59800], desc[UR16][R102.64], !P5 ;  /* 0x5980000066527fae */ /* 0x000be2000e9a1010 */
[----:B--2---:R-:W-:-:S05]  /*13ae0*/  IMAD.WIDE R90, R2, 0x4, R90 ;  /* 0x00000004025a7825 */ /* 0x004fca00078e025a */
[----:B------:R2:W-:Y:S04]  /*13af0*/  STL.64 [R1+0x148], R90 ;  /* 0x0001485a01007387 */ /* 0x0005e80000100a00 */
[----:B------:R-:W3:Y:S01]  /*13b00*/  LDL.LU.64 R228, [R1+0x3c8] ;  /* 0x0003c80001e47983 */ /* 0x000ee20000300a00 */
[----:B----4-:R-:W-:-:S03]  /*13b10*/  IMAD.WIDE R100, R2, 0x4, R226 ;  /* 0x0000000402647825 */ /* 0x010fc600078e02e2 */
[----:B------:R-:W-:Y:S01]  /*13b20*/  LDGSTS.E [R82+0x59a00], desc[UR16][R90.64], !P5 ;  /* 0x59a000005a527fae */ /* 0x000fe2000e9a1010 */
[----:B-1----:R-:W-:-:S03]  /*13b30*/  IMAD.WIDE R98, R2, 0x4, R248 ;  /* 0x0000000402627825 */ /* 0x002fc600078e02f8 */
[----:B------:R-:W4:Y:S04]  /*13b40*/  LDL.LU.64 R226, [R1+0x3d0] ;  /* 0x0003d00001e27983 */ /* 0x000f280000300a00 */
[----:B------:R1:W-:Y:S04]  /*13b50*/  STL.64 [R1+0x160], R100 ;  /* 0x0001606401007387 */ /* 0x0003e80000100a00 */
[----:B------:R3:W-:Y:S04]  /*13b60*/  STL.64 [R1+0x168], R98 ;  /* 0x0001686201007387 */ /* 0x0007e80000100a00 */
[----:B------:R-:W4:Y:S04]  /*13b70*/  LDL.LU.64 R248, [R1+0x3d8] ;  /* 0x0003d80001f87983 */ /* 0x000f280000300a00 */
[----:B--2---:R-:W2:Y:S04]  /*13b80*/  LDL.LU.64 R90, [R1+0x3e0] ;  /* 0x0003e000015a7983 */ /* 0x004ea80000300a00 */
[----:B------:R1:W-:Y:S04]  /*13b90*/  LDGSTS.E [R82+0x59c00], desc[UR16][R100.64], !P1 ;  /* 0x59c0000064527fae */ /* 0x0003e8000c9a1010 */
[----:B------:R3:W-:Y:S01]  /*13ba0*/  LDGSTS.E [R82+0x59e00], desc[UR16][R98.64], !P1 ;  /* 0x59e0000062527fae */ /* 0x0007e2000c9a1010 */
[----:B------:R-:W-:-:S04]  /*13bb0*/  IMAD.WIDE R104, R2, 0x4, R230 ;  /* 0x0000000402687825 */ /* 0x000fc800078e02e6 */
[C---:B-----5:R-:W-:Y:S01]  /*13bc0*/  IMAD.WIDE R102, R2.reuse, 0x4, R240 ;  /* 0x0000000402667825 */ /* 0x060fe200078e02f0 */
[----:B------:R5:W-:Y:S04]  /*13bd0*/  STL.64 [R1+0x180], R104 ;  /* 0x0001806801007387 */ /* 0x000be80000100a00 */
[----:B------:R4:W-:Y:S01]  /*13be0*/  STL.64 [R1+0x188], R102 ;  /* 0x0001886601007387 */ /* 0x0009e20000100a00 */
[----:B-1----:R-:W-:-:S03]  /*13bf0*/  IMAD.WIDE R100, R2, 0x4, R86 ;  /* 0x0000000402647825 */ /* 0x002fc600078e0256 */
[----:B------:R-:W2:Y:S01]  /*13c00*/  LDL.LU.64 R86, [R1+0x3e8] ;  /* 0x0003e80001567983 */ /* 0x000ea20000300a00 */
[----:B---3--:R-:W-:-:S03]  /*13c10*/  IMAD.WIDE R98, R2, 0x4, R88 ;  /* 0x0000000402627825 */ /* 0x008fc600078e0258 */
[----:B------:R-:W3:Y:S04]  /*13c20*/  LDL.LU.64 R88, [R1+0x400] ;  /* 0x0004000001587983 */ /* 0x000ee80000300a00 */
[----:B------:R1:W-:Y:S04]  /*13c30*/  STL.64 [R1+0x1a0], R100 ;  /* 0x0001a06401007387 */ /* 0x0003e80000100a00 */
[----:B------:R2:W-:Y:S04]  /*13c40*/  STL.64 [R1+0x1a8], R98 ;  /* 0x0001a86201007387 */ /* 0x0005e80000100a00 */
[----:B------:R-:W3:Y:S04]  /*13c50*/  LDL.LU.64 R230, [R1+0x410] ;  /* 0x0004100001e67983 */ /* 0x000ee80000300a00 */
[----:B------:R-:W3:Y:S01]  /*13c60*/  LDL.LU.64 R240, [R1+0x420] ;  /* 0x0004200001f07983 */ /* 0x000ee20000300a00 */
[----:B------:R-:W-:Y:S01]  /*13c70*/  IADD3 R93, PT, PT, R133, -0x169, RZ ;  /* 0xfffffe97855d7810 */ /* 0x000fe20007ffe0ff */
[----:B------:R-:W-:Y:S01]  /*13c80*/  VIADD R0, R251, 0xfffffe96 ;  /* 0xfffffe96fb007836 */ /* 0x000fe20000000000 */
[----:B------:R-:W1:Y:S02]  /*13c90*/  LDC R133, c[0x0][0x3a0] ;  /* 0x0000e800ff857b82 */ /* 0x000e640000000800 */
[----:B------:R-:W-:-:S02]  /*13ca0*/  ISETP.GE.U32.AND P6, PT, R93, 0x7ffffe18, PT ;  /* 0x7ffffe185d00780c */ /* 0x000fc40003fc6070 */
[----:B------:R-:W-:Y:S01]  /*13cb0*/  ISETP.GE.U32.AND P4, PT, R0, 0x7ffffe17, PT ;  /* 0x7ffffe170000780c */ /* 0x000fe20003f86070 */
[----:B------:R-:W-:Y:S01]  /*13cc0*/  VIADD R93, R242, 0xfffffe95 ;  /* 0xfffffe95f25d7836 */ /* 0x000fe20000000000 */
[----:B------:R-:W-:Y:S02]  /*13cd0*/  IADD3 R0, PT, PT, R250, -0x16c, RZ ;  /* 0xfffffe94fa007810 */ /* 0x000fe40007ffe0ff */
[----:B------:R-:W1:Y:S07]  /*13ce0*/  LDC R242, c[0x0][0x3a0] ;  /* 0x0000e800fff27b82 */ /* 0x000e6e0000000800 */
[----:B------:R5:W-:Y:S01]  /*13cf0*/  LDGSTS.E [R82+0x5a000], desc[UR16][R104.64], !P6 ;  /* 0x5a00000068527fae */ /* 0x000be2000f1a1010 */
[----:B------:R-:W-:Y:S01]  /*13d00*/  ISETP.GE.U32.AND P5, PT, R93, 0x7ffffe16, PT ;  /* 0x7ffffe165d00780c */ /* 0x000fe20003fa6070 */
[----:B------:R-:W1:Y:S02]  /*13d10*/  LDC R251, c[0x0][0x3a0] ;  /* 0x0000e800fffb7b82 */ /* 0x000e640000000800 */
[----:B------:R4:W-:Y:S04]  /*13d20*/  LDGSTS.E [R82+0x5a200], desc[UR16][R102.64], !P6 ;  /* 0x5a20000066527fae */ /* 0x0009e8000f1a1010 */
[----:B------:R1:W-:Y:S02]  /*13d30*/  LDGSTS.E [R82+0x5a400], desc[UR16][R100.64], !P4 ;  /* 0x5a40000064527fae */ /* 0x0003e4000e1a1010 */
[----:B------:R-:W1:Y:S02]  /*13d40*/  LDC R250, c[0x0][0x3a0] ;  /* 0x0000e800fffa7b82 */ /* 0x000e640000000800 */
[----:B------:R2:W-:Y:S01]  /*13d50*/  LDGSTS.E [R82+0x5a600], desc[UR16][R98.64], !P4 ;  /* 0x5a60000062527fae */ /* 0x0005e2000e1a1010 */
[----:B------:R-:W-:Y:S01]  /*13d60*/  ISETP.GE.U32.AND P1, PT, R0, 0x7ffffe15, PT ;  /* 0x7ffffe150000780c */ /* 0x000fe20003f26070 */
[----:B------:R-:W-:-:S02]  /*13d70*/  VIADD R93, R243, 0xfffffe93 ;  /* 0xfffffe93f35d7836 */ /* 0x000fc40000000000 */
[C---:B-----5:R-:W-:Y:S02]  /*13d80*/  IMAD.WIDE R104, R2.reuse, 0x4, R228 ;  /* 0x0000000402687825 */ /* 0x060fe400078e02e4 */
[----:B------:R-:W5:Y:S02]  /*13d90*/  LDC R243, c[0x0][0x3a0] ;  /* 0x0000e800fff37b82 */ /* 0x000f640000000800 */
[C---:B----4-:R-:W-:Y:S01]  /*13da0*/  IMAD.WIDE R102, R2.reuse, 0x4, R226 ;  /* 0x0000000402667825 */ /* 0x050fe200078e02e2 */
[----:B------:R-:W-:Y:S04]  /*13db0*/  STL.64 [R1+0x1c0], R104 ;  /* 0x0001c06801007387 */ /* 0x000fe80000100a00 */
[----:B------:R-:W-:Y:S04]  /*13dc0*/  STL.64 [R1+0x1c8], R102 ;  /* 0x0001c86601007387 */ /* 0x000fe80000100a00 */
[----:B------:R-:W4:Y:S01]  /*13dd0*/  LDL.LU.64 R228, [R1+0x430] ;  /* 0x0004300001e47983 */ /* 0x000f220000300a00 */
[----:B-1----:R-:W-:-:S04]  /*13de0*/  IMAD.WIDE R100, R2, 0x4, R248 ;  /* 0x0000000402647825 */ /* 0x002fc800078e02f8 */
[C---:B--2---:R-:W-:Y:S01]  /*13df0*/  IMAD.WIDE R98, R2.reuse, 0x4, R90 ;  /* 0x0000000402627825 */ /* 0x044fe200078e025a */
[----:B------:R-:W-:Y:S01]  /*13e00*/  ISETP.GE.U32.AND P6, PT, R93, 0x7ffffe14, PT ;  /* 0x7ffffe145d00780c */ /* 0x000fe20003fc6070 */
[----:B------:R-:W2:Y:S04]  /*13e10*/  LDL.LU.64 R90, [R1+0x440] ;  /* 0x00044000015a7983 */ /* 0x000ea80000300a00 */
[----:B------:R1:W-:Y:S04]  /*13e20*/  STL.64 [R1+0x1e0], R100 ;  /* 0x0001e06401007387 */ /* 0x0003e80000100a00 */
[----:B------:R1:W-:Y:S04]  /*13e30*/  STL.64 [R1+0x1e8], R98 ;  /* 0x0001e86201007387 */ /* 0x0003e80000100a00 */
[----:B------:R-:W5:Y:S04]  /*13e40*/  LDL.LU.64 R226, [R1+0x450] ;  /* 0x0004500001e27983 */ /* 0x000f680000300a00 */
[----:B------:R-:W5:Y:S04]  /*13e50*/  LDL.LU.64 R248, [R1+0x460] ;  /* 0x0004600001f87983 */ /* 0x000f680000300a00 */
[----:B------:R-:W-:Y:S04]  /*13e60*/  LDGSTS.E [R82+0x5a800], desc[UR16][R104.64], !P5 ;  /* 0x5a80000068527fae */ /* 0x000fe8000e9a1010 */
[----:B------:R-:W-:Y:S04]  /*13e70*/  LDGSTS.E [R82+0x5aa00], desc[UR16][R102.64], !P5 ;  /* 0x5aa0000066527fae */ /* 0x000fe8000e9a1010 */
[----:B------:R1:W-:Y:S04]  /*13e80*/  LDGSTS.E [R82+0x5ac00], desc[UR16][R100.64], !P1 ;  /* 0x5ac0000064527fae */ /* 0x0003e8000c9a1010 */
[----:B------:R1:W-:Y:S01]  /*13e90*/  LDGSTS.E [R82+0x5ae00], desc[UR16][R98.64], !P1 ;  /* 0x5ae0000062527fae */ /* 0x0003e2000c9a1010 */
[----:B------:R-:W-:-:S04]  /*13ea0*/  IMAD.WIDE R86, R2, 0x4, R86 ;  /* 0x0000000402567825 */ /* 0x000fc800078e0256 */
[C---:B---3--:R-:W-:Y:S01]  /*13eb0*/  IMAD.WIDE R88, R2.reuse, 0x4, R88 ;  /* 0x0000000402587825 */ /* 0x048fe200078e0258 */
[----:B------:R3:W-:Y:S04]  /*13ec0*/  STL.64 [R1+0x200], R86 ;  /* 0x0002005601007387 */ /* 0x0007e80000100a00 */
[----:B------:R3:W-:Y:S04]  /*13ed0*/  STL.64 [R1+0x208], R88 ;  /* 0x0002085801007387 */ /* 0x0007e80000100a00 */
[----:B------:R-:W-:Y:S01]  /*13ee0*/  LDGSTS.E [R82+0x5b000], desc[UR16][R86.64], !P6 ;  /* 0x5b00000056527fae */ /* 0x000fe2000f1a1010 */
[----:B-1----:R-:W-:-:S03]  /*13ef0*/  IMAD.WIDE R100, R2, 0x4, R230 ;  /* 0x0000000402647825 */ /* 0x002fc600078e02e6 */
[----:B------:R-:W-:Y:S01]  /*13f00*/  LDGSTS.E [R82+0x5b200], desc[UR16][R88.64], !P6 ;  /* 0x5b20000058527fae */ /* 0x000fe2000f1a1010 */
[----:B------:R-:W-:-:S03]  /*13f10*/  IMAD.WIDE R98, R2, 0x4, R240 ;  /* 0x0000000402627825 */ /* 0x000fc600078e02f0 */
[----:B------:R-:W5:Y:S04]  /*13f20*/  LDL.LU.64 R230, [R1+0x470] ;  /* 0x0004700001e67983 */ /* 0x000f680000300a00 */
[----:B------:R-:W5:Y:S04]  /*13f30*/  LDL.LU.64 R240, [R1+0x480] ;  /* 0x0004800001f07983 */ /* 0x000f680000300a00 */
[----:B------:R5:W-:Y:S04]  /*13f40*/  STL.64 [R1+0x220], R100 ;  /* 0x0002206401007387 */ /* 0x000be80000100a00 */
[----:B------:R1:W-:Y:S04]  /*13f50*/  STL.64 [R1+0x228], R98 ;  /* 0x0002286201007387 */ /* 0x0003e80000100a00 */
[----:B---3--:R-:W3:Y:S04]  /*13f60*/  LDL.LU.64 R86, [R1+0x490] ;  /* 0x0004900001567983 */ /* 0x008ee80000300a00 */
[----:B------:R-:W3:Y:S01]  /*13f70*/  LDL.LU.64 R88, [R1+0x4a0] ;  /* 0x0004a00001587983 */ /* 0x000ee20000300a00 */
[----:B------:R-:W-:Y:S01]  /*13f80*/  VIADD R0, R84, 0xfffffe92 ;  /* 0xfffffe9254007836 */ /* 0x000fe20000000000 */
[----:B------:R-:W-:Y:S01]  /*13f90*/  IADD3 R93, PT, PT, R133, -0x16f, RZ ;  /* 0xfffffe91855d7810 */ /* 0x000fe20007ffe0ff */
[----:B------:R-:W1:Y:S03]  /*13fa0*/  LDC R84, c[0x0][0x3a0] ;  /* 0x0000e800ff547b82 */ /* 0x000e660000000800 */
[----:B------:R-:W-:-:S02]  /*13fb0*/  ISETP.GE.U32.AND P4, PT, R0, 0x7ffffe13, PT ;  /* 0x7ffffe130000780c */ /* 0x000fc40003f86070 */
[----:B------:R-:W-:Y:S01]  /*13fc0*/  ISETP.GE.U32.AND P5, PT, R93, 0x7ffffe12, PT ;  /* 0x7ffffe125d00780c */ /* 0x000fe20003fa6070 */
[----:B------:R-:W-:Y:S02]  /*13fd0*/  VIADD R0, R85, 0xfffffe90 ;  /* 0xfffffe9055007836 */ /* 0x000fe40000000000 */
[----:B------:R-:W1:Y:S03]  /*13fe0*/  LDC R133, c[0x0][0x3a0] ;  /* 0x0000e800ff857b82 */ /* 0x000e660000000800 */
[----:B------:R-:W-:-:S05]  /*13ff0*/  ISETP.GE.U32.AND P1, PT, R0, 0x7ffffe11, PT ;  /* 0x7ffffe110000780c */ /* 0x000fca0003f26070 */
[----:B------:R5:W-:Y:S01]  /*14000*/  LDGSTS.E [R82+0x5b400], desc[UR16][R100.64], !P4 ;  /* 0x5b40000064527fae */ /* 0x000be2000e1a1010 */
[----:B------:R-:W-:Y:S01]  /*14010*/  VIADD R93, R242, 0xfffffe8f ;  /* 0xfffffe8ff25d7836 */ /* 0x000fe20000000000 */
[----:B------:R-:W-:Y:S01]  /*14020*/  IADD3 R0, PT, PT, R251, -0x172, RZ ;  /* 0xfffffe8efb007810 */ /* 0x000fe20007ffe0ff */
[----:B------:R-:W1:Y:S01]  /*14030*/  LDC R85, c[0x0][0x3a0] ;  /* 0x0000e800ff557b82 */ /* 0x000e620000000800 */
[----:B------:R1:W-:Y:S02]  /*14040*/  LDGSTS.E [R82+0x5b600], desc[UR16][R98.64], !P4 ;  /* 0x5b60000062527fae */ /* 0x0003e4000e1a1010 */
[----:B------:R-:W-:Y:S02]  /*14050*/  ISETP.GE.U32.AND P6, PT, R93, 0x7ffffe10, PT ;  /* 0x7ffffe105d00780c */ /* 0x000fe40003fc6070 */
[----:B------:R-:W-:-:S03]  /*14060*/  ISETP.GE.U32.AND P4, PT, R0, 0x7ffffe0f, PT ;  /* 0x7ffffe0f0000780c */ /* 0x000fc60003f86070 */
[----:B------:R-:W1:Y:S08]  /*14070*/  LDC R251, c[0x0][0x3a0] ;  /* 0x0000e800fffb7b82 */ /* 0x000e700000000800 */
[----:B------:R-:W1:Y:S01]  /*14080*/  LDC R242, c[0x0][0x3a0] ;  /* 0x0000e800fff27b82 */ /* 0x000e620000000800 */
[----:B----4-:R-:W-:-:S05]  /*14090*/  IMAD.WIDE R102, R2, 0x4, R228 ;  /* 0x0000000402667825 */ /* 0x010fca00078e02e4 */
[----:B------:R-:W-:Y:S01]  /*140a0*/  STL.64 [R1+0x240], R102 ;  /* 0x0002406601007387 */ /* 0x000fe20000100a00 */
[----:B--2---:R-:W-:-:S03]  /*140b0*/  IMAD.WIDE R90, R2, 0x4, R90 ;  /* 0x00000004025a7825 */ /* 0x004fc600078e025a */
[----:B------:R2:W-:Y:S04]  /*140c0*/  LDGSTS.E [R82+0x5b800], desc[UR16][R102.64], !P5 ;  /* 0x5b80000066527fae */ /* 0x0005e8000e9a1010 */
[----:B------:R4:W-:Y:S04]  /*140d0*/  STL.64 [R1+0x248], R90 ;  /* 0x0002485a01007387 */ /* 0x0009e80000100a00 */
[----:B------:R-:W3:Y:S01]  /*140e0*/  LDL.LU.64 R228, [R1+0x4b0] ;  /* 0x0004b00001e47983 */ /* 0x000ee20000300a00 */
[----:B-----5:R-:W-:-:S03]  /*140f0*/  IMAD.WIDE R100, R2, 0x4, R226 ;  /* 0x0000000402647825 */ /* 0x020fc600078e02e2 */
[----:B------:R-:W-:Y:S01]  /*14100*/  LDGSTS.E [R82+0x5ba00], desc[UR16][R90.64], !P5 ;  /* 0x5ba000005a527fae */ /* 0x000fe2000e9a1010 */
[----:B-1----:R-:W-:-:S03]  /*14110*/  IMAD.WIDE R98, R2, 0x4, R248 ;  /* 0x0000000402627825 */ /* 0x002fc600078e02f8 */
[----:B------:R-:W5:Y:S04]  /*14120*/  LDL.LU.64 R226, [R1+0x4c0] ;  /* 0x0004c00001e27983 */ /* 0x000f680000300a00 */
[----:B------:R1:W-:Y:S04]  /*14130*/  STL.64 [R1+0x260], R100 ;  /* 0x0002606401007387 */ /* 0x0003e80000100a00 */
[----:B------:R3:W-:Y:S04]  /*14140*/  STL.64 [R1+0x268], R98 ;  /* 0x0002686201007387 */ /* 0x0007e80000100a00 */
[----:B------:R-:W5:Y:S04]  /*14150*/  LDL.LU.64 R248, [R1+0x4d0] ;  /* 0x0004d00001f87983 */ /* 0x000f680000300a00 */
[----:B----4-:R-:W4:Y:S04]  /*14160*/  LDL.LU.64 R90, [R1+0x4e0] ;  /* 0x0004e000015a7983 */ /* 0x010f280000300a00 */
[----:B------:R1:W-:Y:S04]  /*14170*/  LDGSTS.E [R82+0x5bc00], desc[UR16][R100.64], !P1 ;  /* 0x5bc0000064527fae */ /* 0x0003e8000c9a1010 */
[----:B------:R3:W-:Y:S01]  /*14180*/  LDGSTS.E [R82+0x5be00], desc[UR16][R98.64], !P1 ;  /* 0x5be0000062527fae */ /* 0x0007e2000c9a1010 */
[----:B--2---:R-:W-:-:S04]  /*14190*/  IMAD.WIDE R102, R2, 0x4, R230 ;  /* 0x0000000402667825 */ /* 0x004fc800078e02e6 */
[C---:B-1----:R-:W-:Y:S01]  /*141a0*/  IMAD.WIDE R100, R2.reuse, 0x4, R240 ;  /* 0x0000000402647825 */ /* 0x042fe200078e02f0 */
[----:B------:R-:W-:Y:S04]  /*141b0*/  STL.64 [R1+0x280], R102 ;  /* 0x0002806601007387 */ /* 0x000fe80000100a00 */
[----:B------:R-:W-:Y:S04]  /*141c0*/  STL.64 [R1+0x288], R100 ;  /* 0x0002886401007387 */ /* 0x000fe80000100a00 */
[----:B------:R-:W2:Y:S01]  /*141d0*/  LDL.LU.64 R230, [R1+0x4f0] ;  /* 0x0004f00001e67983 */ /* 0x000ea20000300a00 */
[----:B---3--:R-:W-:-:S03]  /*141e0*/  IMAD.WIDE R98, R2, 0x4, R86 ;  /* 0x0000000402627825 */ /* 0x008fc600078e0256 */
[----:B------:R-:W-:Y:S01]  /*141f0*/  LDGSTS.E [R82+0x5c000], desc[UR16][R102.64], !P6 ;  /* 0x5c00000066527fae */ /* 0x000fe2000f1a1010 */
[----:B------:R-:W-:-:S03]  /*14200*/  IMAD.WIDE R88, R2, 0x4, R88 ;  /* 0x0000000402587825 */ /* 0x000fc600078e0258 */
[----:B------:R-:W3:Y:S04]  /*14210*/  LDL.LU.64 R86, [R1+0x500] ;  /* 0x0005000001567983 */ /* 0x000ee80000300a00 */
[----:B------:R-:W-:Y:S04]  /*14220*/  STL.64 [R1+0x2a0], R98 ;  /* 0x0002a06201007387 */ /* 0x000fe80000100a00 */
[----:B------:R1:W-:Y:S04]  /*14230*/  STL.64 [R1+0x2a8], R88 ;  /* 0x0002a85801007387 */ /* 0x0003e80000100a00 */
[----:B------:R-:W-:Y:S04]  /*14240*/  LDGSTS.E [R82+0x5c200], desc[UR16][R100.64], !P6 ;  /* 0x5c20000064527fae */ /* 0x000fe8000f1a1010 */
[----:B------:R1:W-:Y:S04]  /*14250*/  LDGSTS.E [R82+0x5c400], desc[UR16][R98.64], !P4 ;  /* 0x5c40000062527fae */ /* 0x0003e8000e1a1010 */
[----:B------:R-:W3:Y:S04]  /*14260*/  LDL.LU.64 R240, [R1+0x510] ;  /* 0x0005100001f07983 */ /* 0x000ee80000300a00 */
[----:B------:R-:W-:Y:S01]  /*14270*/  LDGSTS.E [R82+0x5c600], desc[UR16][R88.64], !P4 ;  /* 0x5c60000058527fae */ /* 0x000fe2000e1a1010 */
[----:B------:R-:W-:-:S02]  /*14280*/  VIADD R0, R84, 0xfffffe8c ;  /* 0xfffffe8c54007836 */ /* 0x000fc40000000000 */
[----:B------:R-:W-:Y:S01]  /*14290*/  VIADD R93, R250, 0xfffffe8d ;  /* 0xfffffe8dfa5d7836 */ /* 0x000fe20000000000 */
[----:B------:R-:W2:Y:S01]  /*142a0*/  LDC R84, c[0x0][0x3a0] ;  /* 0x0000e800ff547b82 */ /* 0x000ea20000000800 */
[----:B-1----:R-:W3:Y:S03]  /*142b0*/  LDL.LU.64 R88, [R1+0x520] ;  /* 0x0005200001587983 */ /* 0x002ee60000300a00 */
[----:B------:R-:W-:-:S04]  /*142c0*/  ISETP.GE.U32.AND P5, PT, R93, 0x7ffffe0e, PT ;  /* 0x7ffffe0e5d00780c */ /* 0x000fc80003fa6070 */
[----:B------:R-:W1:Y:S01]  /*142d0*/  LDC R250, c[0x0][0x3a0] ;  /* 0x0000e800fffa7b82 */ /* 0x000e620000000800 */
[----:B------:R-:W-:Y:S01]  /*142e0*/  ISETP.GE.U32.AND P1, PT, R0, 0x7ffffe0d, PT ;  /* 0x7ffffe0d0000780c */ /* 0x000fe20003f26070 */
[----:B------:R-:W-:-:S05]  /*142f0*/  VIADD R0, R85, 0xfffffe8a ;  /* 0xfffffe8a55007836 */ /* 0x000fca0000000000 */
[----:B------:R-:W-:Y:S01]  /*14300*/  ISETP.GE.U32.AND P4, PT, R0, 0x7ffffe0b, PT ;  /* 0x7ffffe0b0000780c */ /* 0x000fe20003f86070 */
[----:B------:R-:W1:Y:S01]  /*14310*/  LDC R99, c[0x0][0x3a0] ;  /* 0x0000e800ff637b82 */ /* 0x000e620000000800 */
[----:B------:R-:W-:Y:S01]  /*14320*/  IADD3 R0, PT, PT, R251, -0x178, RZ ;  /* 0xfffffe88fb007810 */ /* 0x000fe20007ffe0ff */
[----:B------:R-:W-:-:S04]  /*14330*/  IMAD.WIDE R106, R2, 0x4, R228 ;  /* 0x00000004026a7825 */ /* 0x000fc800078e02e4 */
[C---:B-----5:R-:W-:Y:S01]  /*14340*/  IMAD.WIDE R104, R2.reuse, 0x4, R226 ;  /* 0x0000000402687825 */ /* 0x060fe200078e02e2 */
[----:B------:R2:W-:Y:S03]  /*14350*/  STL.64 [R1+0x2c0], R106 ;  /* 0x0002c06a01007387 */ /* 0x0005e60000100a00 */
[C---:B------:R-:W-:Y:S01]  /*14360*/  IMAD.WIDE R102, R2.reuse, 0x4, R248 ;  /* 0x0000000402667825 */ /* 0x040fe200078e02f8 */
[----:B------:R3:W-:Y:S03]  /*14370*/  STL.64 [R1+0x2c8], R104 ;  /* 0x0002c86801007387 */ /* 0x0007e60000100a00 */
[C---:B----4-:R-:W-:Y:S01]  /*14380*/  IMAD.WIDE R100, R2.reuse, 0x4, R90 ;  /* 0x0000000402647825 */ /* 0x050fe200078e025a */
[----:B------:R2:W-:Y:S01]  /*14390*/  LDGSTS.E [R82+0x5c800], desc[UR16][R106.64], !P5 ;  /* 0x5c8000006a527fae */ /* 0x0005e2000e9a1010 */
[----:B------:R-:W-:Y:S01]  /*143a0*/  IADD3 R93, PT, PT, R133, -0x175, RZ ;  /* 0xfffffe8b855d7810 */ /* 0x000fe20007ffe0ff */
[----:B------:R-:W4:Y:S02]  /*143b0*/  LDC R98, c[0x0][0x3a0] ;  /* 0x0000e800ff627b82 */ /* 0x000f240000000800 */
[----:B------:R-:W5:Y:S04]  /*143c0*/  LDL.LU.64 R90, [R1+0x530] ;  /* 0x00053000015a7983 */ /* 0x000f680000300a00 */
[----:B------:R-:W4:Y:S02]  /*143d0*/  LDL.LU.64 R228, [R1+0x540] ;  /* 0x0005400001e47983 */ /* 0x000f240000300a00 */
[----:B------:R-:W1:Y:S02]  /*143e0*/  LDC R133, c[0x0][0x3a0] ;  /* 0x0000e800ff857b82 */ /* 0x000e640000000800 */
[----:B------:R1:W-:Y:S04]  /*143f0*/  STL.64 [R1+0x2e0], R102 ;  /* 0x0002e06601007387 */ /* 0x0003e80000100a00 */
[----:B------:R1:W-:Y:S02]  /*14400*/  STL.64 [R1+0x2e8], R100 ;  /* 0x0002e86401007387 */ /* 0x0003e40000100a00 */
[----:B------:R-:W3:Y:S02]  /*14410*/  LDC R251, c[0x0][0x3a0] ;  /* 0x0000e800fffb7b82 */ /* 0x000ee40000000800 */
[----:B------:R-:W4:Y:S04]  /*14420*/  LDL.LU.64 R226, [R1+0x550] ;  /* 0x0005500001e27983 */ /* 0x000f280000300a00 */
[----:B------:R-:W4:Y:S04]  /*14430*/  LDL.LU.64 R248, [R1+0x560] ;  /* 0x0005600001f87983 */ /* 0x000f280000300a00 */
[----:B------:R3:W-:Y:S04]  /*14440*/  LDGSTS.E [R82+0x5ca00], desc[UR16][R104.64], !P5 ;  /* 0x5ca0000068527fae */ /* 0x0007e8000e9a1010 */
[----:B------:R1:W-:Y:S01]  /*14450*/  LDGSTS.E [R82+0x5cc00], desc[UR16][R102.64], !P1 ;  /* 0x5cc0000066527fae */ /* 0x0003e2000c9a1010 */
[----:B--2---:R-:W-:-:S03]  /*14460*/  IMAD.WIDE R106, R2, 0x4, R230 ;  /* 0x00000004026a7825 */ /* 0x004fc600078e02e6 */
[----:B------:R2:W-:Y:S01]  /*14470*/  LDGSTS.E [R82+0x5ce00], desc[UR16][R100.64], !P1 ;  /* 0x5ce0000064527fae */ /* 0x0005e2000c9a1010 */
[----:B------:R-:W-:Y:S01]  /*14480*/  ISETP.GE.U32.AND P1, PT, R0, 0x7ffffe09, PT ;  /* 0x7ffffe090000780c */ /* 0x000fe20003f26070 */
[----:B------:R-:W-:Y:S02]  /*14490*/  VIADD R0, R84, 0xfffffe86 ;  /* 0xfffffe8654007836 */ /* 0x000fe40000000000 */
[C---:B---3--:R-:W-:Y:S02]  /*144a0*/  IMAD.WIDE R104, R2.reuse, 0x4, R86 ;  /* 0x0000000402687825 */ /* 0x048fe400078e0256 */
[----:B------:R-:W3:Y:S04]  /*144b0*/  LDL.LU.64 R86, [R1+0x570] ;  /* 0x0005700001567983 */ /* 0x000ee80000300a00 */
[----:B------:R-:W-:Y:S04]  /*144c0*/  STL.64 [R1+0x300], R106 ;  /* 0x0003006a01007387 */ /* 0x000fe80000100a00 */
[----:B------:R-:W3:Y:S04]  /*144d0*/  LDL.LU.64 R84, [R1+0x580] ;  /* 0x0005800001547983 */ /* 0x000ee80000300a00 */
[----:B------:R4:W-:Y:S01]  /*144e0*/  STL.64 [R1+0x308], R104 ;  /* 0x0003086801007387 */ /* 0x0009e20000100a00 */
[----:B-1----:R-:W-:-:S03]  /*144f0*/  IMAD.WIDE R102, R2, 0x4, R240 ;  /* 0x0000000402667825 */ /* 0x002fc600078e02f0 */
[----:B------:R-:W3:Y:S01]  /*14500*/  LDL.LU.64 R240, [R1+0x590] ;  /* 0x0005900001f07983 */ /* 0x000ee20000300a00 */
[----:B--2---:R-:W-:-:S03]  /*14510*/  IMAD.WIDE R100, R2, 0x4, R88 ;  /* 0x0000000402647825 */ /* 0x004fc600078e0258 */
[----:B------:R-:W2:Y:S01]  /*14520*/  LDL.LU.64 R88, [R1+0x5a0] ;  /* 0x0005a00001587983 */ /* 0x000ea20000300a00 */
[----:B------:R-:W-:Y:S01]  /*14530*/  ISETP.GE.U32.AND P6, PT, R93, 0x7ffffe0c, PT ;  /* 0x7ffffe0c5d00780c */ /* 0x000fe20003fc6070 */
[----:B------:R-:W-:Y:S02]  /*14540*/  VIADD R93, R243, 0xfffffe89 ;  /* 0xfffffe89f35d7836 */ /* 0x000fe40000000000 */
[----:B------:R1:W-:Y:S01]  /*14550*/  STL.64 [R1+0x320], R102 ;  /* 0x0003206601007387 */ /* 0x0003e20000100a00 */
[----:B------:R-:W1:Y:S02]  /*14560*/  LDC R243, c[0x0][0x3a0] ;  /* 0x0000e800fff37b82 */ /* 0x000e640000000800 */
[----:B------:R-:W-:Y:S01]  /*14570*/  ISETP.GE.U32.AND P5, PT, R93, 0x7ffffe0a, PT ;  /* 0x7ffffe0a5d00780c */ /* 0x000fe20003fa6070 */
[----:B------:R1:W-:Y:S06]  /*14580*/  STL.64 [R1+0x328], R100 ;  /* 0x0003286401007387 */ /* 0x0003ec0000100a00 */
[----:B------:R-:W-:Y:S04]  /*14590*/  LDGSTS.E [R82+0x5d000], desc[UR16][R106.64], !P6 ;  /* 0x5d0000006a527fae */ /* 0x000fe8000f1a1010 */
[----:B------:R4:W-:Y:S04]  /*145a0*/  LDGSTS.E [R82+0x5d200], desc[UR16][R104.64], !P6 ;  /* 0x5d20000068527fae */ /* 0x0009e8000f1a1010 */
[----:B------:R1:W-:Y:S01]  /*145b0*/  LDGSTS.E [R82+0x5d400], desc[UR16][R102.64], !P4 ;  /* 0x5d40000066527fae */ /* 0x0003e2000e1a1010 */
[----:B------:R-:W-:-:S02]  /*145c0*/  VIADD R93, R250, 0xfffffe87 ;  /* 0xfffffe87fa5d7836 */ /* 0x000fc40000000000 */
[----:B------:R-:W1:Y:S01]  /*145d0*/  LDC R250, c[0x0][0x3a0] ;  /* 0x0000e800fffa7b82 */ /* 0x000e620000000800 */
[----:B------:R1:W-:Y:S02]  /*145e0*/  LDGSTS.E [R82+0x5d600], desc[UR16][R100.64], !P4 ;  /* 0x5d60000064527fae */ /* 0x0003e4000e1a1010 */
[----:B------:R-:W-:Y:S01]  /*145f0*/  ISETP.GE.U32.AND P6, PT, R93, 0x7ffffe08, PT ;  /* 0x7ffffe085d00780c */ /* 0x000fe20003fc6070 */
[----:B-----5:R-:W-:-:S04]  /*14600*/  IMAD.WIDE R90, R2, 0x4, R90 ;  /* 0x00000004025a7825 */ /* 0x020fc800078e025a */
[C---:B----4-:R-:W-:Y:S01]  /*14610*/  IMAD.WIDE R104, R2.reuse, 0x4, R228 ;  /* 0x0000000402687825 */ /* 0x050fe200078e02e4 */
[----:B------:R4:W-:Y:S04]  /*14620*/  STL.64 [R1+0x340], R90 ;  /* 0x0003405a01007387 */ /* 0x0009e80000100a00 */
[----:B------:R-:W5:Y:S04]  /*14630*/  LDL.LU.64 R228, [R1+0x5b0] ;  /* 0x0005b00001e47983 */ /* 0x000f680000300a00 */
[----:B------:R-:W-:Y:S01]  /*14640*/  STL.64 [R1+0x348], R104 ;  /* 0x0003486801007387 */ /* 0x000fe20000100a00 */
[----:B-1----:R-:W-:-:S03]  /*14650*/  IMAD.WIDE R102, R2, 0x4, R226 ;  /* 0x0000000402667825 */ /* 0x002fc600078e02e2 */
[----:B------:R-:W-:Y:S01]  /*14660*/  LDGSTS.E [R82+0x5d800], desc[UR16][R90.64], !P5 ;  /* 0x5d8000005a527fae */ /* 0x000fe2000e9a1010 */
[----:B------:R-:W-:-:S03]  /*14670*/  IMAD.WIDE R100, R2, 0x4, R248 ;  /* 0x0000000402647825 */ /* 0x000fc600078e02f8 */
[----:B------:R-:W5:Y:S04]  /*14680*/  LDL.LU.64 R226, [R1+0x5c0] ;  /* 0x0005c00001e27983 */ /* 0x000f680000300a00 */
[----:B------:R1:W-:Y:S04]  /*14690*/  STL.64 [R1+0x360], R102 ;  /* 0x0003606601007387 */ /* 0x0003e80000100a00 */
[----:B------:R-:W5:Y:S04]  /*146a0*/  LDL.LU.64 R248, [R1+0x5d0] ;  /* 0x0005d00001f87983 */ /* 0x000f680000300a00 */
[----:B----4-:R-:W4:Y:S04]  /*146b0*/  LDL.LU.64 R90, [R1+0x5e0] ;  /* 0x0005e000015a7983 */ /* 0x010f280000300a00 */
[----:B------:R-:W-:Y:S01]  /*146c0*/  LDGSTS.E [R82+0x5da00], desc[UR16][R104.64], !P5 ;  /* 0x5da0000068527fae */ /* 0x000fe2000e9a1010 */
[----:B---3--:R-:W-:-:S03]  /*146d0*/  IMAD.WIDE R86, R2, 0x4, R86 ;  /* 0x0000000402567825 */ /* 0x008fc600078e0256 */
[----:B------:R1:W-:Y:S04]  /*146e0*/  LDGSTS.E [R82+0x5dc00], desc[UR16][R102.64], !P1 ;  /* 0x5dc0000066527fae */ /* 0x0003e8000c9a1010 */
[----:B------:R2:W-:Y:S01]  /*146f0*/  STL.64 [R1+0x368], R100 ;  /* 0x0003686401007387 */ /* 0x0005e20000100a00 */
[----:B------:R-:W-:-:S03]  /*14700*/  IMAD.WIDE R84, R2, 0x4, R84 ;  /* 0x0000000402547825 */ /* 0x000fc600078e0254 */
[----:B------:R2:W-:Y:S04]  /*14710*/  LDGSTS.E [R82+0x5de00], desc[UR16][R100.64], !P1 ;  /* 0x5de0000064527fae */ /* 0x0005e8000c9a1010 */
[----:B------:R3:W-:Y:S04]  /*14720*/  STL.64 [R1+0x370], R86 ;  /* 0x0003705601007387 */ /* 0x0007e80000100a00 */
[----:B------:R2:W-:Y:S01]  /*14730*/  STL.64 [R1+0x378], R84 ;  /* 0x0003785401007387 */ /* 0x0005e20000100a00 */
[----:B-1----:R-:W-:-:S03]  /*14740*/  IMAD.WIDE R102, R2, 0x4, R240 ;  /* 0x0000000402667825 */ /* 0x002fc600078e02f0 */
[----:B------:R-:W-:Y:S04]  /*14750*/  LDGSTS.E [R82+0x5e000], desc[UR16][R86.64], !P6 ;  /* 0x5e00000056527fae */ /* 0x000fe8000f1a1010 */
[----:B------:R-:W4:Y:S04]  /*14760*/  LDL.LU.64 R240, [R1+0x5f0] ;  /* 0x0005f00001f07983 */ /* 0x000f280000300a00 */
[----:B------:R5:W-:Y:S04]  /*14770*/  STL.64 [R1+0x380], R102 ;  /* 0x0003806601007387 */ /* 0x000be80000100a00 */
[----:B------:R-:W-:Y:S01]  /*14780*/  LDGSTS.E [R82+0x5e200], desc[UR16][R84.64], !P6 ;  /* 0x5e20000054527fae */ /* 0x000fe2000f1a1010 */
[----:B--2---:R-:W-:-:S03]  /*14790*/  IMAD.WIDE R100, R2, 0x4, R88 ;  /* 0x0000000402647825 */ /* 0x004fc600078e0258 */
[----:B------:R-:W2:Y:S04]  /*147a0*/  LDL.LU.64 R88, [R1+0x600] ;  /* 0x0006000001587983 */ /* 0x000ea80000300a00 */
[----:B------:R1:W-:Y:S04]  /*147b0*/  STL.64 [R1+0x388], R100 ;  /* 0x0003886401007387 */ /* 0x0003e80000100a00 */
[----:B---3--:R-:W3:Y:S04]  /*147c0*/  LDL.LU.64 R86, [R1+0x610] ;  /* 0x0006100001567983 */ /* 0x008ee80000300a00 */
[----:B------:R-:W3:Y:S01]  /*147d0*/  LDL.LU.64 R84, [R1+0x620] ;  /* 0x0006200001547983 */ /* 0x000ee20000300a00 */
[----:B------:R-:W-:Y:S01]  /*147e0*/  ISETP.GE.U32.AND P4, PT, R0, 0x7ffffe07, PT ;  /* 0x7ffffe070000780c */ /* 0x000fe20003f86070 */
[----:B------:R-:W-:Y:S01]  /*147f0*/  VIADD R0, R99, 0xfffffe84 ;  /* 0xfffffe8463007836 */ /* 0x000fe20000000000 */
[----:B------:R-:W-:-:S02]  /*14800*/  IADD3 R93, PT, PT, R242, -0x17b, RZ ;  /* 0xfffffe85f25d7810 */ /* 0x000fc40007ffe0ff */
[----:B------:R-:W1:Y:S02]  /*14810*/  LDC R242, c[0x0][0x3a0] ;  /* 0x0000e800fff27b82 */ /* 0x000e640000000800 */
[----:B------:R-:W-:Y:S01]  /*14820*/  ISETP.GE.U32.AND P5, PT, R93, 0x7ffffe06, PT ;  /* 0x7ffffe065d00780c */ /* 0x000fe20003fa6070 */
[----:B------:R-:W-:Y:S01]  /*14830*/  VIADD R93, R133, 0xfffffe83 ;  /* 0xfffffe83855d7836 */ /* 0x000fe20000000000 */
[----:B------:R-:W-:-:S05]  /*14840*/  ISETP.GE.U32.AND P1, PT, R0, 0x7ffffe05, PT ;  /* 0x7ffffe050000780c */ /* 0x000fca0003f26070 */
[----:B------:R5:W-:Y:S01]  /*14850*/  LDGSTS.E [R82+0x5e400], desc[UR16][R102.64], !P4 ;  /* 0x5e40000066527fae */ /* 0x000be2000e1a1010 */
[----:B------:R-:W-:Y:S01]  /*14860*/  ISETP.GE.U32.AND P6, PT, R93, 0x7ffffe04, PT ;  /* 0x7ffffe045d00780c */ /* 0x000fe20003fc6070 */
[----:B------:R-:W-:Y:S01]  /*14870*/  VIADD R93, R98, 0xfffffe80 ;  /* 0xfffffe80625d7836 */ /* 0x000fe20000000000 */
[----:B------:R-:W1:Y:S01]  /*14880*/  LDC R133, c[0x0][0x3a0] ;  /* 0x0000e800ff857b82 */ /* 0x000e620000000800 */
[----:B------:R1:W-:Y:S01]  /*14890*/  LDGSTS.E [R82+0x5e600], desc[UR16][R100.64], !P4 ;  /* 0x5e60000064527fae */ /* 0x0003e2000e1a1010 */
[----:B------:R-:W-:-:S04]  /*148a0*/  IADD3 R0, PT, PT, R251, -0x17e, RZ ;  /* 0xfffffe82fb007810 */ /* 0x000fc80007ffe0ff */
[----:B------:R-:W-:Y:S01]  /*148b0*/  ISETP.GE.U32.AND P4, PT, R0, 0x7ffffe03, PT ;  /* 0x7ffffe030000780c */ /* 0x000fe20003f86070 */
[----:B-----5:R-:W-:-:S05]  /*148c0*/  IMAD.WIDE R102, R2, 0x4, R228 ;  /* 0x0000000402667825 */ /* 0x020fca00078e02e4 */
[----:B------:R-:W-:Y:S04]  /*148d0*/  STL.64 [R1+0x390], R102 ;  /* 0x0003906601007387 */ /* 0x000fe80000100a00 */
[----:B------:R-:W-:Y:S01]  /*148e0*/  LDGSTS.E [R82+0x5e800], desc[UR16][R102.64], !P5 ;  /* 0x5e80000066527fae */ /* 0x000fe2000e9a1010 */
[----:B-1----:R-:W-:-:S05]  /*148f0*/  IMAD.WIDE R100, R2, 0x4, R226 ;  /* 0x0000000402647825 */ /* 0x002fca00078e02e2 */
[----:B------:R-:W-:Y:S01]  /*14900*/  STL.64 [R1+0x398], R100 ;  /* 0x0003986401007387 */ /* 0x000fe20000100a00 */
[----:B------:R-:W-:-:S03]  /*14910*/  IMAD.WIDE R98, R2, 0x4, R248 ;  /* 0x0000000402627825 */ /* 0x000fc600078e02f8 */
[----:B------:R-:W5:Y:S01]  /*14920*/  LDL.LU.64 R228, [R1+0x630] ;  /* 0x0006300001e47983 */ /* 0x000f620000300a00 */
[----:B----4-:R-:W-:-:S03]  /*14930*/  IMAD.WIDE R90, R2, 0x4, R90 ;  /* 0x00000004025a7825 */ /* 0x010fc600078e025a */
[----:B------:R-:W-:Y:S04]  /*14940*/  STL.64 [R1+0x3a0], R98 ;  /* 0x0003a06201007387 */ /* 0x000fe80000100a00 */
[----:B------:R-:W4:Y:S04]  /*14950*/  LDL.LU.64 R226, [R1+0x640] ;  /* 0x0006400001e27983 */ /* 0x000f280000300a00 */
[----:B------:R-:W-:Y:S04]  /*14960*/  LDGSTS.E [R82+0x5ea00], desc[UR16][R100.64], !P5 ;  /* 0x5ea0000064527fae */ /* 0x000fe8000e9a1010 */
[----:B------:R1:W-:Y:S04]  /*14970*/  STL.64 [R1+0x3a8], R90 ;  /* 0x0003a85a01007387 */ /* 0x0003e80000100a00 */
[----:B------:R1:W-:Y:S04]  /*14980*/  LDGSTS.E [R82+0x5ec00], desc[UR16][R98.64], !P1 ;  /* 0x5ec0000062527fae */ /* 0x0003e8000c9a1010 */
[----:B------:R-:W4:Y:S04]  /*14990*/  LDL.LU.64 R248, [R1+0x650] ;  /* 0x0006500001f87983 */ /* 0x000f280000300a00 */
[----:B------:R-:W-:Y:S04]  /*149a0*/  LDGSTS.E [R82+0x5ee00], desc[UR16][R90.64], !P1 ;  /* 0x5ee000005a527fae */ /* 0x000fe8000c9a1010 */
[----:B-1----:R-:W4:Y:S01]  /*149b0*/  LDL.LU.64 R90, [R1+0x660] ;  /* 0x00066000015a7983 */ /* 0x002f220000300a00 */
[----:B------:R-:W-:-:S04]  /*149c0*/  IMAD.WIDE R98, R2, 0x4, R240 ;  /* 0x0000000402627825 */ /* 0x000fc800078e02f0 */
[C---:B--2---:R-:W-:Y:S01]  /*149d0*/  IMAD.WIDE R88, R2.reuse, 0x4, R88 ;  /* 0x0000000402587825 */ /* 0x044fe200078e0258 */
[----:B------:R-:W-:Y:S03]  /*149e0*/  STL.64 [R1+0x3b0], R98 ;  /* 0x0003b06201007387 */ /* 0x000fe60000100a00 */
[C---:B---3--:R-:W-:Y:S01]  /*149f0*/  IMAD.WIDE R86, R2.reuse, 0x4, R86 ;  /* 0x0000000402567825 */ /* 0x048fe200078e0256 */
[----:B------:R1:W-:Y:S03]  /*14a00*/  STL.64 [R1+0x3b8], R88 ;  /* 0x0003b85801007387 */ /* 0x0003e60000100a00 */
[----:B------:R-:W-:Y:S01]  /*14a10*/  IMAD.WIDE R84, R2, 0x4, R84 ;  /* 0x0000000402547825 */ /* 0x000fe200078e0254 */
[----:B------:R-:W-:Y:S04]  /*14a20*/  STL.64 [R1+0x3c0], R86 ;  /* 0x0003c05601007387 */ /* 0x000fe80000100a00 */
[----:B------:R2:W-:Y:S04]  /*14a30*/  LDGSTS.E [R82+0x5f000], desc[UR16][R98.64], !P6 ;  /* 0x5f00000062527fae */ /* 0x0005e8000f1a1010 */
[----:B------:R-:W3:Y:S04]  /*14a40*/  LDL.LU.64 R240, [R1+0x648] ;  /* 0x0006480001f07983 */ /* 0x000ee80000300a00 */
[----:B------:R-:W-:Y:S04]  /*14a50*/  LDGSTS.E [R82+0x5f200], desc[UR16][R88.64], !P6 ;  /* 0x5f20000058527fae */ /* 0x000fe8000f1a1010 */
[----:B------:R2:W-:Y:S04]  /*14a60*/  STL.64 [R1+0x3c8], R84 ;  /* 0x0003c85401007387 */ /* 0x0005e80000100a00 */
[----:B------:R-:W-:Y:S04]  /*14a70*/  LDGSTS.E [R82+0x5f400], desc[UR16][R86.64], !P4 ;  /* 0x5f40000056527fae */ /* 0x000fe8000e1a1010 */
[----:B-1----:R-:W3:Y:S04]  /*14a80*/  LDL.LU.64 R88, [R1+0x638] ;  /* 0x0006380001587983 */ /* 0x002ee80000300a00 */
[----:B------:R-:W-:Y:S04]  /*14a90*/  LDGSTS.E [R82+0x5f600], desc[UR16][R84.64], !P4 ;  /* 0x5f60000054527fae */ /* 0x000fe8000e1a1010 */
[----:B--2---:R-:W2:Y:S04]  /*14aa0*/  LDL.LU.64 R84, [R1+0x628] ;  /* 0x0006280001547983 */ /* 0x004ea80000300a00 */
[----:B------:R-:W2:Y:S01]  /*14ab0*/  LDL.LU.64 R86, [R1+0x618] ;  /* 0x0006180001567983 */ /* 0x000ea20000300a00 */
[----:B------:R-:W-:Y:S01]  /*14ac0*/  VIADD R0, R243, 0xfffffe81 ;  /* 0xfffffe81f3007836 */ /* 0x000fe20000000000 */
[----:B------:R-:W-:Y:S01]  /*14ad0*/  ISETP.GE.U32.AND P6, PT, R93, 0x7ffffe01, PT ;  /* 0x7ffffe015d00780c */ /* 0x000fe20003fc6070 */
[----:B------:R-:W1:Y:S01]  /*14ae0*/  LDC R243, c[0x0][0x3a0] ;  /* 0x0000e800fff37b82 */ /* 0x000e620000000800 */
[----:B------:R-:W2:Y:S02]  /*14af0*/  LDL.LU.64 R232, [R1+0x608] ;  /* 0x0006080001e87983 */ /* 0x000ea40000300a00 */
[----:B------:R-:W-:Y:S01]  /*14b00*/  ISETP.GE.U32.AND P1, PT, R0, 0x7ffffe02, PT ;  /* 0x7ffffe020000780c */ /* 0x000fe20003f26070 */
[----:B-----5:R-:W-:-:S12]  /*14b10*/  IMAD.WIDE R102, R2, 0x4, R228 ;  /* 0x0000000402667825 */ /* 0x020fd800078e02e4 */
[----:B------:R5:W-:Y:S01]  /*14b20*/  LDGSTS.E [R82+0x5f800], desc[UR16][R102.64], !P1 ;  /* 0x5f80000066527fae */ /* 0x000be2000c9a1010 */
[----:B----4-:R-:W-:-:S03]  /*14b30*/  IMAD.WIDE R100, R2, 0x4, R226 ;  /* 0x0000000402647825 */ /* 0x010fc600078e02e2 */
[----:B------:R-:W4:Y:S04]  /*14b40*/  LDL.LU.64 R226, [R1+0x5f8] ;  /* 0x0005f80001e27983 */ /* 0x000f280000300a00 */
[----:B------:R-:W-:Y:S04]  /*14b50*/  STL.64 [R1+0x3d0], R102 ;  /* 0x0003d06601007387 */ /* 0x000fe80000100a00 */
[----:B------:R-:W-:Y:S04]  /*14b60*/  STL.64 [R1+0x3d8], R100 ;  /* 0x0003d86401007387 */ /* 0x000fe80000100a00 */
[----:B------:R-:W5:Y:S01]  /*14b70*/  LDL.LU.64 R230, [R1+0x5e8] ;  /* 0x0005e80001e67983 */ /* 0x000f620000300a00 */
[----:B------:R-:W-:-:S03]  /*14b80*/  IMAD.WIDE R98, R2, 0x4, R248 ;  /* 0x0000000402627825 */ /* 0x000fc600078e02f8 */
[----:B------:R1:W-:Y:S04]  /*14b90*/  LDGSTS.E [R82+0x5fa00], desc[UR16][R100.64], !P1 ;  /* 0x5fa0000064527fae */ /* 0x0003e8000c9a1010 */
[----:B------:R-:W-:Y:S04]  /*14ba0*/  STL.64 [R1+0x3e0], R98 ;  /* 0x0003e06201007387 */ /* 0x000fe80000100a00 */
[----:B------:R-:W-:Y:S01]  /*14bb0*/  LDGSTS.E [R82+0x5fc00], desc[UR16][R98.64], !P6 ;  /* 0x5fc0000062527fae */ /* 0x000fe2000f1a1010 */
[----:B------:R-:W-:-:S05]  /*14bc0*/  IMAD.WIDE R90, R2, 0x4, R90 ;  /* 0x00000004025a7825 */ /* 0x000fca00078e025a */
[----:B------:R1:W-:Y:S04]  /*14bd0*/  STL.64 [R1+0x3e8], R90 ;  /* 0x0003e85a01007387 */ /* 0x0003e80000100a00 */
[----:B------:R-:W5:Y:S04]  /*14be0*/  LDL.LU.64 R248, [R1+0x5d8] ;  /* 0x0005d80001f87983 */ /* 0x000f680000300a00 */
[----:B------:R-:W5:Y:S04]  /*14bf0*/  LDL.LU.64 R236, [R1+0x5c8] ;  /* 0x0005c80001ec7983 */ /* 0x000f680000300a00 */
[----:B------:R-:W5:Y:S04]  /*14c00*/  LDL.LU.64 R228, [R1+0x5b8] ;  /* 0x0005b80001e47983 */ /* 0x000f680000300a00 */
[----:B------:R1:W-:Y:S01]  /*14c10*/  LDGSTS.E [R82+0x5fe00], desc[UR16][R90.64], !P6 ;  /* 0x5fe000005a527fae */ /* 0x0003e2000f1a1010 */
[----:B------:R-:W-:-:S03]  /*14c20*/  ISETP.GE.AND P5, PT, R83, R93, PT ;  /* 0x0000005d5300720c */ /* 0x000fc60003fa6270 */
[----:B------:R-:W0:Y:S01]  /*14c30*/  LDGDEPBAR ;  /* 0x00000000000079af */ /* 0x000e220000000000 */
[----:B---3--:R-:W-:-:S03]  /*14c40*/  IMAD.WIDE R126, R3, 0x4, R240 ;  /* 0x00000004037e7825 */ /* 0x008fc600078e02f0 */
[----:B-1----:R-:W3:Y:S04]  /*14c50*/  LDL.LU.64 R90, [R1+0x5a8] ;  /* 0x0005a800015a7983 */ /* 0x002ee80000300a00 */
[----:B------:R-:W3:Y:S01]  /*14c60*/  LDL.LU.64 R240, [R1+0x598] ;  /* 0x0005980001f07983 */ /* 0x000ee20000300a00 */
[----:B------:R-:W-:-:S04]  /*14c70*/  IMAD.WIDE R112, R3, 0x4, R88 ;  /* 0x0000000403707825 */ /* 0x000fc800078e0258 */
[C---:B--2---:R-:W-:Y:S01]  /*14c80*/  IMAD.WIDE R200, R3.reuse, 0x4, R84 ;  /* 0x0000000403c87825 */ /* 0x044fe200078e0254 */
[----:B------:R-:W2:Y:S03]  /*14c90*/  LDL.LU.64 R88, [R1+0x588] ;  /* 0x0005880001587983 */ /* 0x000ea60000300a00 */
[C---:B------:R-:W-:Y:S01]  /*14ca0*/  IMAD.WIDE R208, R3.reuse, 0x4, R86 ;  /* 0x0000000403d07825 */ /* 0x040fe200078e0256 */
[----:B------:R-:W2:Y:S04]  /*14cb0*/  LDL.LU.64 R84, [R1+0x578] ;  /* 0x0005780001547983 */ /* 0x000ea80000300a00 */
[----:B------:R-:W2:Y:S01]  /*14cc0*/  LDL.LU.64 R86, [R1+0x568] ;  /* 0x0005680001567983 */ /* 0x000ea20000300a00 */
[----:B------:R-:W-:-:S03]  /*14cd0*/  IMAD.WIDE R172, R3, 0x4, R232 ;  /* 0x0000000403ac7825 */ /* 0x000fc600078e02e8 */
[----:B------:R-:W-:Y:S04]  /*14ce0*/  STL.64 [R1+0x650], R126 ;  /* 0x0006507e01007387 */ /* 0x000fe80000100a00 */
[----:B------:R-:W2:Y:S04]  /*14cf0*/  LDL.LU.64 R232, [R1+0x558] ;  /* 0x0005580001e87983 */ /* 0x000ea80000300a00 */
[----:B------:R-:W-:Y:S01]  /*14d00*/  STL.64 [R1+0x648], R112 ;  /* 0x0006487001007387 */ /* 0x000fe20000100a00 */
[----:B----4-:R-:W-:-:S04]  /*14d10*/  IMAD.WIDE R170, R3, 0x4, R226 ;  /* 0x0000000403aa7825 */ /* 0x010fc800078e02e2 */
[C---:B-----5:R-:W-:Y:S01]  /*14d20*/  IMAD.WIDE R174, R3.reuse, 0x4, R230 ;  /* 0x0000000403ae7825 */ /* 0x060fe200078e02e6 */
[----:B------:R-:W4:Y:S04]  /*14d30*/  LDL.LU.64 R226, [R1+0x548] ;  /* 0x0005480001e27983 */ /* 0x000f280000300a00 */
[----:B------:R-:W-:Y:S04]  /*14d40*/  STL.64 [R1+0x640], R200 ;  /* 0x000640c801007387 */ /* 0x000fe80000100a00 */
[----:B------:R-:W5:Y:S04]  /*14d50*/  LDL.LU.64 R230, [R1+0x538] ;  /* 0x0005380001e67983 */ /* 0x000f680000300a00 */
[----:B------:R-:W-:Y:S01]  /*14d60*/  STL.64 [R1+0x638], R208 ;  /* 0x000638d001007387 */ /* 0x000fe20000100a00 */
[----:B------:R-:W-:-:S04]  /*14d70*/  IMAD.WIDE R146, R3, 0x4, R248 ;  /* 0x0000000403927825 */ /* 0x000fc800078e02f8 */
[C---:B------:R-:W-:Y:S01]  /*14d80*/  IMAD.WIDE R124, R3.reuse, 0x4, R236 ;  /* 0x00000004037c7825 */ /* 0x040fe200078e02ec */
[----:B------:R-:W5:Y:S04]  /*14d90*/  LDL.LU.64 R248, [R1+0x528] ;  /* 0x0005280001f87983 */ /* 0x000f680000300a00 */
[----:B------:R-:W-:Y:S01]  /*14da0*/  STL.64 [R1+0x630], R172 ;  /* 0x000630ac01007387 */ /* 0x000fe20000100a00 */
[----:B------:R-:W-:-:S03]  /*14db0*/  IMAD.WIDE R110, R3, 0x4, R228 ;  /* 0x00000004036e7825 */ /* 0x000fc600078e02e4 */
[----:B------:R-:W-:Y:S04]  /*14dc0*/  STL.64 [R1+0x628], R170 ;  /* 0x000628aa01007387 */ /* 0x000fe80000100a00 */
[----:B------:R-:W5:Y:S04]  /*14dd0*/  LDL.LU.64 R236, [R1+0x518] ;  /* 0x0005180001ec7983 */ /* 0x000f680000300a00 */
[----:B------:R-:W5:Y:S01]  /*14de0*/  LDL.LU.64 R228, [R1+0x508] ;  /* 0x0005080001e47983 */ /* 0x000f620000300a00 */
[----:B---3--:R-:W-:-:S03]  /*14df0*/  IMAD.WIDE R212, R3, 0x4, R90 ;  /* 0x0000000403d47825 */ /* 0x008fc600078e025a */
[----:B------:R-:W-:Y:S04]  /*14e00*/  STL.64 [R1+0x620], R174 ;  /* 0x000620ae01007387 */ /* 0x000fe80000100a00 */
[----:B------:R-:W-:Y:S01]  /*14e10*/  STL.64 [R1+0x610], R124 ;  /* 0x0006107c01007387 */ /* 0x000fe20000100a00 */
[----:B------:R-:W-:-:S03]  /*14e20*/  IMAD.WIDE R176, R3, 0x4, R240 ;  /* 0x0000000403b07825 */ /* 0x000fc600078e02f0 */
[----:B------:R-:W3:Y:S04]  /*14e30*/  LDL.LU.64 R90, [R1+0x4f8] ;  /* 0x0004f800015a7983 */ /* 0x000ee80000300a00 */
[----:B------:R-:W-:Y:S04]  /*14e40*/  STL.64 [R1+0x618], R146 ;  /* 0x0006189201007387 */ /* 0x000fe80000100a00 */
[----:B------:R-:W-:Y:S04]  /*14e50*/  STL.64 [R1+0x608], R110 ;  /* 0x0006086e01007387 */ /* 0x000fe80000100a00 */
[----:B------:R-:W3:Y:S01]  /*14e60*/  LDL.LU.64 R240, [R1+0x4e8] ;  /* 0x0004e80001f07983 */ /* 0x000ee20000300a00 */
[----:B------:R-:W-:-:S03]  /*14e70*/  SEL R0, RZ, 0x4, P5 ;  /* 0x00000004ff007807 */ /* 0x000fc60002800000 */
[----:B------:R-:W-:Y:S01]  /*14e80*/  LDGSTS.E [R92+-0x30000], desc[UR16][R126.64], P2 ;  /* 0xd00000007e5c7fae */ /* 0x000fe200091a1010 */
[----:B--2---:R-:W-:-:S04]  /*14e90*/  IMAD.WIDE R192, R3, 0x4, R88 ;  /* 0x0000000403c07825 */ /* 0x004fc800078e0258 */
[C---:B------:R-:W-:Y:S01]  /*14ea0*/  IMAD.WIDE R150, R3.reuse, 0x4, R84 ;  /* 0x0000000403967825 */ /* 0x040fe200078e0254 */
[----:B------:R-:W2:Y:S03]  /*14eb0*/  LDL.LU.64 R88, [R1+0x4d8] ;  /* 0x0004d80001587983 */ /* 0x000ea60000300a00 */
[C---:B------:R-:W-:Y:S01]  /*14ec0*/  IMAD.WIDE R164, R3.reuse, 0x4, R86 ;  /* 0x0000000403a47825 */ /* 0x040fe200078e0256 */
[----:B------:R-:W-:Y:S04]  /*14ed0*/  STL.64 [R1+0x600], R212 ;  /* 0x000600d401007387 */ /* 0x000fe80000100a00 */
[----:B------:R-:W2:Y:S04]  /*14ee0*/  LDL.LU.64 R84, [R1+0x4c8] ;  /* 0x0004c80001547983 */ /* 0x000ea80000300a00 */
[----:B------:R-:W2:Y:S04]  /*14ef0*/  LDL.LU.64 R86, [R1+0x4b8] ;  /* 0x0004b80001567983 */ /* 0x000ea80000300a00 */
[----:B------:R-:W-:Y:S04]  /*14f00*/  STL.64 [R1+0x5f8], R176 ;  /* 0x0005f8b001007387 */ /* 0x000fe80000100a00 */
[----:B------:R-:W-:Y:S01]  /*14f10*/  STL.64 [R1+0x5f0], R192 ;  /* 0x0005f0c001007387 */ /* 0x000fe20000100a00 */
[----:B------:R-:W-:Y:S01]  /*14f20*/  IMAD.WIDE R154, R3, 0x4, R232 ;  /* 0x00000004039a7825 */ /* 0x000fe200078e02e8 */
[----:B------:R-:W-:-:S02]  /*14f30*/  ISETP.GT.AND P5, PT, R252, 0x1ff, PT ;  /* 0x000001fffc00780c */ /* 0x000fc40003fa4270 */
[----:B------:R-:W-:Y:S02]  /*14f40*/  LDGSTS.E [R92+-0x2fc00], desc[UR16][R124.64], P2 ;  /* 0xd04000007c5c7fae */ /* 0x000fe400091a1010 */
[----:B------:R-:W-:-:S04]  /*14f50*/  SEL R0, R0, RZ, P5 ;  /* 0x000000ff00007207 */ /* 0x000fc80002800000 */
[----:B------:R-:W-:Y:S01]  /*14f60*/  ISETP.NE.U32.AND P5, PT, R0, RZ, PT ;  /* 0x000000ff0000720c */ /* 0x000fe20003fa5070 */
[----:B------:R-:W-:Y:S02]  /*14f70*/  VIADD R0, R250, 0xfffffe7d ;  /* 0xfffffe7dfa007836 */ /* 0x000fe40000000000 */
[C---:B----4-:R-:W-:Y:S02]  /*14f80*/  IMAD.WIDE R122, R3.reuse, 0x4, R226 ;  /* 0x00000004037a7825 */ /* 0x050fe400078e02e2 */
[----:B------:R-:W4:Y:S04]  /*14f90*/  LDL.LU.64 R226, [R1+0x4a8] ;  /* 0x0004a80001e27983 */ /* 0x000f280000300a00 */
[----:B------:R-:W-:Y:S01]  /*14fa0*/  STL.64 [R1+0x5e8], R150 ;  /* 0x0005e89601007387 */ /* 0x000fe20000100a00 */
[----:B-----5:R-:W-:-:S03]  /*14fb0*/  IMAD.WIDE R108, R3, 0x4, R230 ;  /* 0x00000004036c7825 */ /* 0x020fc600078e02e6 */
[----:B------:R-:W-:Y:S04]  /*14fc0*/  STL.64 [R1+0x5e0], R164 ;  /* 0x0005e0a401007387 */ /* 0x000fe80000100a00 */
[----:B------:R-:W-:Y:S04]  /*14fd0*/  STL.64 [R1+0x5d0], R122 ;  /* 0x0005d07a01007387 */ /* 0x000fe80000100a00 */
[----:B------:R-:W5:Y:S04]  /*14fe0*/  LDL.LU.64 R232, [R1+0x498] ;  /* 0x0004980001e87983 */ /* 0x000f680000300a00 */
[----:B------:R-:W5:Y:S04]  /*14ff0*/  LDL.LU.64 R186, [R1+0x488] ;  /* 0x0004880001ba7983 */ /* 0x000f680000300a00 */
[----:B------:R-:W-:Y:S01]  /*15000*/  LDGSTS.E [R92+-0x2f800], desc[UR16][R122.64], P2 ;  /* 0xd08000007a5c7fae */ /* 0x000fe200091a1010 */
[----:B------:R-:W-:-:S03]  /*15010*/  IMAD.WIDE R206, R3, 0x4, R248 ;  /* 0x0000000403ce7825 */ /* 0x000fc600078e02f8 */
[----:B------:R-:W5:Y:S04]  /*15020*/  LDL.LU.64 R248, [R1+0x478] ;  /* 0x0004780001f87983 */ /* 0x000f680000300a00 */
[----:B------:R-:W5:Y:S04]  /*15030*/  LDL.LU.64 R230, [R1+0x468] ;  /* 0x0004680001e67983 */ /* 0x000f680000300a00 */
[----:B------:R-:W-:Y:S01]  /*15040*/  STL.64 [R1+0x5d8], R154 ;  /* 0x0005d89a01007387 */ /* 0x000fe20000100a00 */
[----:B------:R-:W-:-:S03]  /*15050*/  IMAD.WIDE R198, R3, 0x4, R236 ;  /* 0x0000000403c67825 */ /* 0x000fc600078e02ec */
[----:B------:R-:W-:Y:S01]  /*15060*/  STL.64 [R1+0x5c8], R108 ;  /* 0x0005c86c01007387 */ /* 0x000fe20000100a00 */
[----:B------:R-:W-:-:S03]  /*15070*/  IMAD.WIDE R182, R3, 0x4, R228 ;  /* 0x0000000403b67825 */ /* 0x000fc600078e02e4 */
[----:B------:R-:W5:Y:S04]  /*15080*/  LDL.LU.64 R238, [R1+0x458] ;  /* 0x0004580001ee7983 */ /* 0x000f680000300a00 */
[----:B------:R-:W5:Y:S04]  /*15090*/  LDL.LU.64 R228, [R1+0x448] ;  /* 0x0004480001e47983 */ /* 0x000f680000300a00 */
[----:B------:R-:W-:Y:S01]  /*150a0*/  STL.64 [R1+0x5c0], R206 ;  /* 0x0005c0ce01007387 */ /* 0x000fe20000100a00 */
[----:B---3--:R-:W-:-:S03]  /*150b0*/  IMAD.WIDE R152, R3, 0x4, R90 ;  /* 0x0000000403987825 */ /* 0x008fc600078e025a */
[----:B------:R-:W3:Y:S04]  /*150c0*/  LDL.LU.64 R90, [R1+0x438] ;  /* 0x00043800015a7983 */ /* 0x000ee80000300a00 */
[----:B------:R-:W-:Y:S01]  /*150d0*/  STL.64 [R1+0x5b8], R198 ;  /* 0x0005b8c601007387 */ /* 0x000fe20000100a00 */
[----:B------:R-:W-:-:S04]  /*150e0*/  IMAD.WIDE R148, R3, 0x4, R240 ;  /* 0x0000000403947825 */ /* 0x000fc800078e02f0 */
[C---:B--2---:R-:W-:Y:S02]  /*150f0*/  IMAD.WIDE R250, R3.reuse, 0x4, R88 ;  /* 0x0000000403fa7825 */ /* 0x044fe400078e0258 */
[----:B------:R-:W2:Y:S04]  /*15100*/  LDL.LU.64 R88, [R1+0x428] ;  /* 0x0004280001587983 */ /* 0x000ea80000300a00 */
[----:B------:R-:W-:Y:S04]  /*15110*/  STL.64 [R1+0x5b0], R182 ;  /* 0x0005b0b601007387 */ /* 0x000fe80000100a00 */
[----:B------:R-:W-:Y:S01]  /*15120*/  STL.64 [R1+0x5a8], R152 ;  /* 0x0005a89801007387 */ /* 0x000fe20000100a00 */
[----:B------:R-:W-:-:S03]  /*15130*/  IMAD.WIDE R106, R3, 0x4, R86 ;  /* 0x00000004036a7825 */ /* 0x000fc600078e0256 */
[----:B------:R-:W2:Y:S04]  /*15140*/  LDL.LU.64 R240, [R1+0x418] ;  /* 0x0004180001f07983 */ /* 0x000ea80000300a00 */
[----:B------:R-:W2:Y:S01]  /*15150*/  LDL.LU.64 R86, [R1+0x408] ;  /* 0x0004080001567983 */ /* 0x000ea20000300a00 */
[----:B------:R-:W-:-:S03]  /*15160*/  IMAD.WIDE R120, R3, 0x4, R84 ;  /* 0x0000000403787825 */ /* 0x000fc600078e0254 */
[----:B------:R-:W2:Y:S04]  /*15170*/  LDL.LU.64 R84, [R1+0x3f8] ;  /* 0x0003f80001547983 */ /* 0x000ea80000300a00 */
[----:B------:R-:W-:Y:S04]  /*15180*/  STL.64 [R1+0x5a0], R148 ;  /* 0x0005a09401007387 */ /* 0x000fe80000100a00 */
[----:B------:R-:W-:Y:S04]  /*15190*/  STL.64 [R1+0x590], R120 ;  /* 0x0005907801007387 */ /* 0x000fe80000100a00 */
[----:B------:R-:W2:Y:S04]  /*151a0*/  LDL.LU.64 R236, [R1+0x3f0] ;  /* 0x0003f00001ec7983 */ /* 0x000ea80000300a00 */
[----:B------:R-:W-:Y:S01]  /*151b0*/  LDGSTS.E [R92+-0x2f400], desc[UR16][R120.64], P2 ;  /* 0xd0c00000785c7fae */ /* 0x000fe200091a1010 */
[----:B----4-:R-:W-:-:S03]  /*151c0*/  IMAD.WIDE R196, R3, 0x4, R226 ;  /* 0x0000000403c47825 */ /* 0x010fc600078e02e2 */
[----:B------:R-:W4:Y:S04]  /*151d0*/  LDL.LU.64 R226, [R1+0x350] ;  /* 0x0003500001e27983 */ /* 0x000f280000300a00 */
[----:B------:R-:W-:Y:S04]  /*151e0*/  STL.64 [R1+0x598], R250 ;  /* 0x000598fa01007387 */ /* 0x000fe80000100a00 */
[----:B------:R-:W-:Y:S01]  /*151f0*/  STL.64 [R1+0x588], R106 ;  /* 0x0005886a01007387 */ /* 0x000fe20000100a00 */
[----:B-----5:R-:W-:-:S03]  /*15200*/  IMAD.WIDE R210, R3, 0x4, R232 ;  /* 0x0000000403d27825 */ /* 0x020fc600078e02e8 */
[----:B------:R-:W5:Y:S01]  /*15210*/  LDL.LU.64 R232, [R1+0x330] ;  /* 0x0003300001e87983 */ /* 0x000f620000300a00 */
[----:B------:R-:W-:-:S03]  /*15220*/  IMAD.WIDE R190, R3, 0x4, R186 ;  /* 0x0000000403be7825 */ /* 0x000fc600078e02ba */
[----:B------:R-:W-:Y:S01]  /*15230*/  STL.64 [R1+0x580], R196 ;  /* 0x000580c401007387 */ /* 0x000fe20000100a00 */
[----:B------:R-:W-:-:S04]  /*15240*/  IMAD.WIDE R248, R3, 0x4, R248 ;  /* 0x0000000403f87825 */ /* 0x000fc800078e02f8 */
[C---:B------:R-:W-:Y:S02]  /*15250*/  IMAD.WIDE R160, R3.reuse, 0x4, R230 ;  /* 0x0000000403a07825 */ /* 0x040fe400078e02e6 */
[----:B------:R-:W5:Y:S04]  /*15260*/  LDL.LU.64 R230, [R1+0x310] ;  /* 0x0003100001e67983 */ /* 0x000f680000300a00 */
[----:B------:R-:W-:Y:S04]  /*15270*/  STL.64 [R1+0x578], R210 ;  /* 0x000578d201007387 */ /* 0x000fe80000100a00 */
[----:B------:R-:W-:Y:S01]  /*15280*/  STL.64 [R1+0x570], R190 ;  /* 0x000570be01007387 */ /* 0x000fe20000100a00 */
[----:B------:R-:W-:-:S03]  /*15290*/  IMAD.WIDE R238, R3, 0x4, R238 ;  /* 0x0000000403ee7825 */ /* 0x000fc600078e02ee */
[----:B------:R-:W-:Y:S01]  /*152a0*/  STL.64 [R1+0x568], R248 ;  /* 0x000568f801007387 */ /* 0x000fe20000100a00 */
[----:B------:R-:W-:-:S05]  /*152b0*/  IMAD.WIDE R118, R3, 0x4, R228 ;  /* 0x0000000403767825 */ /* 0x000fca00078e02e4 */
[----:B------:R-:W-:Y:S01]  /*152c0*/  LDGSTS.E [R92+-0x2f000], desc[UR16][R118.64], P2 ;  /* 0xd1000000765c7fae */ /* 0x000fe200091a1010 */
[----:B---3--:R-:W-:-:S03]  /*152d0*/  IMAD.WIDE R104, R3, 0x4, R90 ;  /* 0x0000000403687825 */ /* 0x008fc600078e025a */
[----:B------:R-:W3:Y:S04]  /*152e0*/  LDL.LU.64 R90, [R1+0x2f0] ;  /* 0x0002f000015a7983 */ /* 0x000ee80000300a00 */
[----:B------:R-:W-:Y:S04]  /*152f0*/  STL.64 [R1+0x560], R160 ;  /* 0x000560a001007387 */ /* 0x000fe80000100a00 */
[----:B------:R-:W-:Y:S04]  /*15300*/  STL.64 [R1+0x550], R118 ;  /* 0x0005507601007387 */ /* 0x000fe80000100a00 */
[----:B------:R-:W3:Y:S01]  /*15310*/  LDL.LU.64 R228, [R1+0x2d0] ;  /* 0x0002d00001e47983 */ /* 0x000ee20000300a00 */
[----:B--2---:R-:W-:-:S03]  /*15320*/  IMAD.WIDE R194, R3, 0x4, R88 ;  /* 0x0000000403c27825 */ /* 0x004fc600078e0258 */
[----:B------:R-:W2:Y:S04]  /*15330*/  LDL.LU.64 R88, [R1+0x2b0] ;  /* 0x0002b00001587983 */ /* 0x000ea80000300a00 */
[----:B------:R-:W-:Y:S04]  /*15340*/  STL.64 [R1+0x558], R238 ;  /* 0x000558ee01007387 */ /* 0x000fe80000100a00 */
[----:B------:R-:W-:Y:S01]  /*15350*/  STL.64 [R1+0x548], R104 ;  /* 0x0005486801007387 */ /* 0x000fe20000100a00 */
[----:B------:R-:W-:-:S03]  /*15360*/  IMAD.WIDE R178, R3, 0x4, R86 ;  /* 0x0000000403b27825 */ /* 0x000fc600078e0256 */
[----:B------:R-:W2:Y:S01]  /*15370*/  LDL.LU.64 R86, [R1+0x290] ;  /* 0x0002900001567983 */ /* 0x000ea20000300a00 */
[----:B------:R-:W-:-:S03]  /*15380*/  IMAD.WIDE R166, R3, 0x4, R240 ;  /* 0x0000000403a67825 */ /* 0x000fc600078e02f0 */
[----:B------:R-:W-:Y:S01]  /*15390*/  STL.64 [R1+0x540], R194 ;  /* 0x000540c201007387 */ /* 0x000fe20000100a00 */
[----:B------:R-:W-:-:S03]  /*153a0*/  IMAD.WIDE R240, R3, 0x4, R84 ;  /* 0x0000000403f07825 */ /* 0x000fc600078e0254 */
[----:B------:R-:W2:Y:S04]  /*153b0*/  LDL.LU.64 R84, [R1+0x270] ;  /* 0x0002700001547983 */ /* 0x000ea80000300a00 */
[----:B------:R-:W-:Y:S04]  /*153c0*/  STL.64 [R1+0x538], R166 ;  /* 0x000538a601007387 */ /* 0x000fe80000100a00 */
[----:B------:R-:W2:Y:S04]  /*153d0*/  LDL.LU.64 R128, [R1+0x250] ;  /* 0x0002500001807983 */ /* 0x000ea80000300a00 */
[----:B------:R-:W-:Y:S01]  /*153e0*/  STL.64 [R1+0x530], R178 ;  /* 0x000530b201007387 */ /* 0x000fe20000100a00 */
[----:B------:R-:W-:-:S03]  /*153f0*/  IMAD.WIDE R158, R3, 0x4, R236 ;  /* 0x00000004039e7825 */ /* 0x000fc600078e02ec */
[----:B------:R-:W2:Y:S04]  /*15400*/  LDL.LU.64 R114, [R1+0x230] ;  /* 0x0002300001727983 */ /* 0x000ea80000300a00 */
[----:B------:R-:W2:Y:S04]  /*15410*/  LDL.LU.64 R100, [R1+0x210] ;  /* 0x0002100001647983 */ /* 0x000ea80000300a00 */
[----:B------:R-:W2:Y:S04]  /*15420*/  LDL.LU.64 R204, [R1+0x1f0] ;  /* 0x0001f00001cc7983 */ /* 0x000ea80000300a00 */
[----:B------:R-:W-:Y:S04]  /*15430*/  STL.64 [R1+0x528], R240 ;  /* 0x000528f001007387 */ /* 0x000fe80000100a00 */
[----:B------:R-:W2:Y:S04]  /*15440*/  LDL.LU.64 R214, [R1+0x1d0] ;  /* 0x0001d00001d67983 */ /* 0x000ea80000300a00 */
[----:B------:R-:W2:Y:S04]  /*15450*/  LDL.LU.64 R184, [R1+0x1b0] ;  /* 0x0001b00001b87983 */ /* 0x000ea80000300a00 */
[----:B------:R-:W2:Y:S04]  /*15460*/  LDL.LU.64 R236, [R1+0x190] ;  /* 0x0001900001ec7983 */ /* 0x000ea80000300a00 */
[----:B------:R-:W2:Y:S04]  /*15470*/  LDL.LU.64 R186, [R1+0x170] ;  /* 0x0001700001ba7983 */ /* 0x000ea80000300a00 */
[----:B------:R-:W-:Y:S01]  /*15480*/  STL.64 [R1+0x520], R158 ;  /* 0x0005209e01007387 */ /* 0x000fe20000100a00 */
[----:B----4-:R-:W-:-:S04]  /*15490*/  IMAD.WIDE R226, R3, 0x4, R226 ;  /* 0x0000000403e27825 */ /* 0x010fc800078e02e2 */
[----:B-----5:R-:W-:-:S05]  /*154a0*/  IMAD.WIDE R116, R3, 0x4, R232 ;  /* 0x0000000403747825 */ /* 0x020fca00078e02e8 */
[----:B------:R-:W-:Y:S04]  /*154b0*/  STL.64 [R1+0x400], R116 ;  /* 0x0004007401007387 */ /* 0x000fe80000100a00 */
[----:B------:R-:W4:Y:S04]  /*154c0*/  LDL.LU.64 R232, [R1+0x150] ;  /* 0x0001500001e87983 */ /* 0x000f280000300a00 */
[----:B------:R-:W-:Y:S01]  /*154d0*/  LDGSTS.E [R92+-0x2ec00], desc[UR16][R116.64], P2 ;  /* 0xd1400000745c7fae */ /* 0x000fe200091a1010 */
[----:B------:R-:W-:-:S04]  /*154e0*/  IMAD.WIDE R102, R3, 0x4, R230 ;  /* 0x0000000403667825 */ /* 0x000fc800078e02e6 */
[C---:B---3--:R-:W-:Y:S02]  /*154f0*/  IMAD.WIDE R202, R3.reuse, 0x4, R90 ;  /* 0x0000000403ca7825 */ /* 0x048fe400078e025a */
[----:B------:R-:W3:Y:S04]  /*15500*/  LDL.LU.64 R90, [R1+0x130] ;  /* 0x00013000015a7983 */ /* 0x000ee80000300a00 */
[----:B------:R-:W5:Y:S04]  /*15510*/  LDL.LU.64 R98, [R1+0x110] ;  /* 0x0001100001627983 */ /* 0x000f680000300a00 */
[----:B------:R-:W-:Y:S04]  /*15520*/  STL.64 [R1+0x3f0], R226 ;  /* 0x0003f0e201007387 */ /* 0x000fe80000100a00 */
[----:B------:R-:W-:Y:S01]  /*15530*/  STL.64 [R1+0x418], R102 ;  /* 0x0004186601007387 */ /* 0x000fe20000100a00 */
[----:B------:R-:W-:-:S04]  /*15540*/  IMAD.WIDE R180, R3, 0x4, R228 ;  /* 0x0000000403b47825 */ /* 0x000fc800078e02e4 */
[C---:B--2---:R-:W-:Y:S02]  /*15550*/  IMAD.WIDE R156, R3.reuse, 0x4, R88 ;  /* 0x00000004039c7825 */ /* 0x044fe400078e0258 */
[----:B------:R-:W2:Y:S04]  /*15560*/  LDL.LU.64 R88, [R1+0xf0] ;  /* 0x0000f00001587983 */ /* 0x000ea80000300a00 */
[----:B------:R-:W-:Y:S04]  /*15570*/  STL.64 [R1+0x430], R202 ;  /* 0x000430ca01007387 */ /* 0x000fe80000100a00 */
[----:B------:R-:W2:Y:S01]  /*15580*/  LDL.LU.64 R188, [R1+0xd0] ;  /* 0x0000d00001bc7983 */ /* 0x000ea20000300a00 */
[----:B------:R-:W-:-:S03]  /*15590*/  IMAD.WIDE R168, R3, 0x4, R86 ;  /* 0x0000000403a87825 */ /* 0x000fc600078e0256 */
[----:B------:R-:W2:Y:S04]  /*155a0*/  LDL.LU.64 R86, [R1+0xb0] ;  /* 0x0000b00001567983 */ /* 0x000ea80000300a00 */
[----:B------:R1:W-:Y:S04]  /*155b0*/  STL.64 [R1+0x468], R168 ;  /* 0x000468a801007387 */ /* 0x0003e80000100a00 */
[----:B------:R-:W2:Y:S01]  /*155c0*/  LDL.LU.64 R228, [R1+0x90] ;  /* 0x0000900001e47983 */ /* 0x000ea20000300a00 */
[----:B-1----:R-:W-:-:S03]  /*155d0*/  IMAD.WIDE R168, R3, 0x4, R84 ;  /* 0x0000000403a87825 */ /* 0x002fc600078e0254 */
[----:B------:R-:W2:Y:S04]  /*155e0*/  LDL.LU.64 R84, [R1+0x70] ;  /* 0x0000700001547983 */ /* 0x000ea80000300a00 */
[----:B------:R-:W2:Y:S01]  /*155f0*/  LDL.LU.64 R230, [R1+0x50] ;  /* 0x0000500001e67983 */ /* 0x000ea20000300a00 */
[----:B------:R-:W-:-:S03]  /*15600*/  IMAD.WIDE R128, R3, 0x4, R128 ;  /* 0x0000000403807825 */ /* 0x000fc600078e0280 */
[----:B------:R-:W-:Y:S01]  /*15610*/  STL.64 [R1+0x440], R180 ;  /* 0x000440b401007387 */ /* 0x000fe20000100a00 */
[----:B------:R-:W-:-:S03]  /*15620*/  IMAD.WIDE R114, R3, 0x4, R114 ;  /* 0x0000000403727825 */ /* 0x000fc600078e0272 */
[----:B------:R1:W-:Y:S01]  /*15630*/  STL.64 [R1+0x518], R128 ;  /* 0x0005188001007387 */ /* 0x0003e20000100a00 */
[----:B------:R-:W-:-:S03]  /*15640*/  IMAD.WIDE R100, R3, 0x4, R100 ;  /* 0x0000000403647825 */ /* 0x000fc600078e0264 */
[----:B------:R-:W-:Y:S01]  /*15650*/  LDGSTS.E [R92+-0x2e800], desc[UR16][R114.64], P2 ;  /* 0xd1800000725c7fae */ /* 0x000fe200091a1010 */
[----:B------:R-:W-:-:S04]  /*15660*/  IMAD.WIDE R204, R3, 0x4, R204 ;  /* 0x0000000403cc7825 */ /* 0x000fc800078e02cc */
[C---:B------:R-:W-:Y:S01]  /*15670*/  IMAD.WIDE R214, R3.reuse, 0x4, R214 ;  /* 0x0000000403d67825 */ /* 0x040fe200078e02d6 */
[----:B-1----:R-:W2:Y:S03]  /*15680*/  LDL.LU.64 R128, [R1+0x11d8] ;  /* 0x0011d80001807983 */ /* 0x002ea60000300a00 */
[C---:B------:R-:W-:Y:S01]  /*15690*/  IMAD.WIDE R184, R3.reuse, 0x4, R184 ;  /* 0x0000000403b87825 */ /* 0x040fe200078e02b8 */
[----:B------:R-:W-:Y:S03]  /*156a0*/  STL.64 [R1+0x450], R156 ;  /* 0x0004509c01007387 */ /* 0x000fe60000100a00 */
[C---:B------:R-:W-:Y:S01]  /*156b0*/  IMAD.WIDE R236, R3.reuse, 0x4, R236 ;  /* 0x0000000403ec7825 */ /* 0x040fe200078e02ec */
[----:B------:R-:W-:Y:S03]  /*156c0*/  STL.64 [R1+0x478], R168 ;  /* 0x000478a801007387 */ /* 0x000fe60000100a00 */
[C---:B------:R-:W-:Y:S01]  /*156d0*/  IMAD.WIDE R186, R3.reuse, 0x4, R186 ;  /* 0x0000000403ba7825 */ /* 0x040fe200078e02ba */
[----:B------:R1:W-:Y:S04]  /*156e0*/  STL.64 [R1+0x510], R114 ;  /* 0x0005107201007387 */ /* 0x0003e80000100a00 */
[----:B------:R-:W-:Y:S04]  /*156f0*/  STL.64 [R1+0x508], R100 ;  /* 0x0005086401007387 */ /* 0x000fe80000100a00 */
[----:B------:R-:W-:Y:S04]  /*15700*/  STL.64 [R1+0x500], R204 ;  /* 0x000500cc01007387 */ /* 0x000fe80000100a00 */
[----:B------:R-:W-:Y:S04]  /*15710*/  STL.64 [R1+0x4f8], R214 ;  /* 0x0004f8d601007387 */ /* 0x000fe80000100a00 */
[----:B------:R-:W-:Y:S04]  /*15720*/  STL.64 [R1+0x4f0], R184 ;  /* 0x0004f0b801007387 */ /* 0x000fe80000100a00 */
[----:B------:R-:W-:Y:S04]  /*15730*/  STL.64 [R1+0x4e8], R236 ;  /* 0x0004e8ec01007387 */ /* 0x000fe80000100a00 */
[----:B------:R-:W-:Y:S01]  /*15740*/  STL.64 [R1+0x4e0], R186 ;  /* 0x0004e0ba01007387 */ /* 0x000fe20000100a00 */
[----:B----4-:R-:W-:-:S04]  /*15750*/  IMAD.WIDE R232, R3, 0x4, R232 ;  /* 0x0000000403e87825 */ /* 0x010fc800078e02e8 */
[----:B---3--:R-:W-:-:S04]  /*15760*/  IMAD.WIDE R90, R3, 0x4, R90 ;  /* 0x00000004035a7825 */ /* 0x008fc800078e025a */
[C---:B-----5:R-:W-:Y:S01]  /*15770*/  IMAD.WIDE R98, R3.reuse, 0x4, R98 ;  /* 0x0000000403627825 */ /* 0x060fe200078e0262 */
[----:B------:R3:W-:Y:S04]  /*15780*/  STL.64 [R1+0x4d0], R90 ;  /* 0x0004d05a01007387 */ /* 0x0007e80000100a00 */
[----:B------:R-:W-:Y:S04]  /*15790*/  STL.64 [R1+0x4d8], R232 ;  /* 0x0004d8e801007387 */ /* 0x000fe80000100a00 */
[----:B------:R4:W-:Y:S04]  /*157a0*/  STL.64 [R1+0x4c8], R98 ;  /* 0x0004c86201007387 */ /* 0x0009e80000100a00 */
[----:B------:R-:W-:Y:S01]  /*157b0*/  LDGSTS.E [R92+-0x2e400], desc[UR16][R90.64], P2 ;  /* 0xd1c000005a5c7fae */ /* 0x000fe200091a1010 */
[----:B--2---:R-:W-:-:S04]  /*157c0*/  IMAD.WIDE R88, R3, 0x4, R88 ;  /* 0x0000000403587825 */ /* 0x004fc800078e0258 */
[C---:B------:R-:W-:Y:S01]  /*157d0*/  IMAD.WIDE R188, R3.reuse, 0x4, R188 ;  /* 0x0000000403bc7825 */ /* 0x040fe200078e02bc */
[----:B------:R2:W-:Y:S03]  /*157e0*/  STL.64 [R1+0x4c0], R88 ;  /* 0x0004c05801007387 */ /* 0x0005e60000100a00 */
[C---:B------:R-:W-:Y:S01]  /*157f0*/  IMAD.WIDE R86, R3.reuse, 0x4, R86 ;  /* 0x0000000403567825 */ /* 0x040fe200078e0256 */
[----:B------:R-:W-:Y:S03]  /*15800*/  STL.64 [R1+0x4b8], R188 ;  /* 0x0004b8bc01007387 */ /* 0x000fe60000100a00 */
[C---:B------:R-:W-:Y:S01]  /*15810*/  IMAD.WIDE R228, R3.reuse, 0x4, R228 ;  /* 0x0000000403e47825 */ /* 0x040fe200078e02e4 */
[----:B------:R-:W-:Y:S04]  /*15820*/  STL.64 [R1+0x4b0], R86 ;  /* 0x0004b05601007387 */ /* 0x000fe80000100a00 */
[----:B------:R-:W-:Y:S04]  /*15830*/  STL.64 [R1+0x4a8], R228 ;  /* 0x0004a8e401007387 */ /* 0x000fe80000100a00 */
[----:B------:R-:W5:Y:S01]  /*15840*/  LDL.LU.64 R126, [R1+0x11d0] ;  /* 0x0011d000017e7983 */ /* 0x000f620000300a00 */
[----:B------:R-:W-:-:S04]  /*15850*/  IMAD.WIDE R84, R3, 0x4, R84 ;  /* 0x0000000403547825 */ /* 0x000fc800078e0254 */
[----:B------:R-:W-:Y:S01]  /*15860*/  IMAD.WIDE R230, R3, 0x4, R230 ;  /* 0x0000000403e67825 */ /* 0x000fe200078e02e6 */
[----:B------:R-:W-:Y:S04]  /*15870*/  STL.64 [R1+0x4a0], R84 ;  /* 0x0004a05401007387 */ /* 0x000fe80000100a00 */
[----:B------:R-:W2:Y:S04]  /*15880*/  LDL.LU.64 R124, [R1+0x11c8] ;  /* 0x0011c800017c7983 */ /* 0x000ea80000300a00 */
[----:B------:R-:W-:Y:S04]  /*15890*/  STL.64 [R1+0x498], R230 ;  /* 0x000498e601007387 */ /* 0x000fe80000100a00 */
[----:B------:R-:W2:Y:S04]  /*158a0*/  LDL.LU.64 R122, [R1+0x11c0] ;  /* 0x0011c000017a7983 */ /* 0x000ea80000300a00 */
[----:B------:R-:W2:Y:S04]  /*158b0*/  LDL.LU.64 R120, [R1+0x11b8] ;  /* 0x0011b80001787983 */ /* 0x000ea80000300a00 */
[----:B------:R-:W2:Y:S04]  /*158c0*/  LDL.LU.64 R118, [R1+0x11b0] ;  /* 0x0011b00001767983 */ /* 0x000ea80000300a00 */
[----:B------:R-:W2:Y:S04]  /*158d0*/  LDL.LU.64 R116, [R1+0x11a8] ;  /* 0x0011a80001747983 */ /* 0x000ea80000300a00 */
[----:B-1----:R-:W2:Y:S04]  /*158e0*/  LDL.LU.64 R114, [R1+0x11a0] ;  /* 0x0011a00001727983 */ /* 0x002ea80000300a00 */
[----:B---3--:R-:W3:Y:S04]  /*158f0*/  LDL.LU.64 R90, [R1+0x1198] ;  /* 0x00119800015a7983 */ /* 0x008ee80000300a00 */
[----:B---3--:R-:W-:Y:S04]  /*15900*/  LDGSTS.E [R91+-0x2ff80], desc[UR16][R112.64], P2 ;  /* 0xd0080000705b7fae */ /* 0x008fe800091a1010 */
[----:B------:R-:W-:Y:S04]  /*15910*/  LDGSTS.E [R91+-0x2fb80], desc[UR16][R110.64], P2 ;  /* 0xd04800006e5b7fae */ /* 0x000fe800091a1010 */
[----:B------:R-:W-:Y:S04]  /*15920*/  LDGSTS.E [R91+-0x2f780], desc[UR16][R108.64], P2 ;  /* 0xd08800006c5b7fae */ /* 0x000fe800091a1010 */
[----:B------:R-:W3:Y:S04]  /*15930*/  LDL.LU.64 R112, [R1+0x1190] ;  /* 0x0011900001707983 */ /* 0x000ee80000300a00 */
[----:B------:R-:W3:Y:S04]  /*15940*/  LDL.LU.64 R110, [R1+0x1188] ;  /* 0x00118800016e7983 */ /* 0x000ee80000300a00 */
[----:B------:R-:W3:Y:S04]  /*15950*/  LDL.LU.64 R108, [R1+0x1180] ;  /* 0x00118000016c7983 */ /* 0x000ee80000300a00 */
[----:B------:R-:W-:Y:S04]  /*15960*/  LDGSTS.E [R91+-0x2f380], desc[UR16][R106.64], P2 ;  /* 0xd0c800006a5b7fae */ /* 0x000fe800091a1010 */
        /* <DEDUP_REMOVED lines=9> */
[----:B----4-:R-:W4:Y:S04]  /*15a00*/  LDL.LU.64 R98, [R1+0x1158] ;  /* 0x0011580001627983 */ /* 0x010f280000300a00 */
        /* <DEDUP_REMOVED lines=14> */
[----:B--2---:R-:W2:Y:S04]  /*15af0*/  LDL.LU.64 R88, [R1+0x1118] ;  /* 0x0011180001587983 */ /* 0x004ea80000300a00 */
[----:B------:R1:W-:Y:S04]  /*15b00*/  STL.64 [R1+0xfa0], R90 ;  /* 0x000fa05a01007387 */ /* 0x0003e80000100a00 */
[----:B-1----:R-:W3:Y:S04]  /*15b10*/  LDL.LU.64 R90, [R1+0x468] ;  /* 0x00046800015a7983 */ /* 0x002ee80000300a00 */
[----:B--2---:R-:W-:Y:S04]  /*15b20*/  LDGSTS.E [R89+-0x2fe80], desc[UR16][R208.64], P2 ;  /* 0xd0180000d0597fae */ /* 0x004fe800091a1010 */
[----:B------:R-:W-:Y:S04]  /*15b30*/  LDGSTS.E [R89+-0x2fa80], desc[UR16][R176.64], P2 ;  /* 0xd0580000b0597fae */ /* 0x000fe800091a1010 */
[----:B------:R-:W-:Y:S04]  /*15b40*/  LDGSTS.E [R89+-0x2f680], desc[UR16][R198.64], P2 ;  /* 0xd0980000c6597fae */ /* 0x000fe800091a1010 */
[----:B------:R-:W2:Y:S04]  /*15b50*/  LDL.LU.64 R208, [R1+0x1110] ;  /* 0x0011100001d07983 */ /* 0x000ea80000300a00 */
[----:B------:R-:W2:Y:S04]  /*15b60*/  LDL.LU.64 R176, [R1+0x1108] ;  /* 0x0011080001b07983 */ /* 0x000ea80000300a00 */
[----:B------:R-:W2:Y:S04]  /*15b70*/  LDL.LU.64 R198, [R1+0x1100] ;  /* 0x0011000001c67983 */ /* 0x000ea80000300a00 */
[----:B------:R-:W-:Y:S04]  /*15b80*/  LDGSTS.E [R89+-0x2f280], desc[UR16][R210.64], P2 ;  /* 0xd0d80000d2597fae */ /* 0x000fe800091a1010 */
        /* <DEDUP_REMOVED lines=24> */
[----:B------:R-:W2:Y:S04]  /*15d10*/  LDL.LU.64 R86, [R1+0x1098] ;  /* 0x0010980001567983 */ /* 0x000ea80000300a00 */
[----:B------:R1:W-:Y:S04]  /*15d20*/  STL.64 [R1+0xf20], R88 ;  /* 0x000f205801007387 */ /* 0x0003e80000100a00 */
[----:B-1----:R-:W3:Y:S04]  /*15d30*/  LDL.LU.64 R88, [R1+0x518] ;  /* 0x0005180001587983 */ /* 0x002ee80000300a00 */
[----:B--2---:R-:W-:Y:S04]  /*15d40*/  LDGSTS.E [R87+-0x2fd80], desc[UR16][R170.64], P2 ;  /* 0xd0280000aa577fae */ /* 0x004fe800091a1010 */
[----:B------:R-:W-:Y:S04]  /*15d50*/  LDGSTS.E [R87+-0x2f980], desc[UR16][R150.64], P2 ;  /* 0xd068000096577fae */ /* 0x000fe800091a1010 */
[----:B------:R-:W-:Y:S04]  /*15d60*/  LDGSTS.E [R87+-0x2f580], desc[UR16][R152.64], P2 ;  /* 0xd0a8000098577fae */ /* 0x000fe800091a1010 */
[----:B------:R-:W2:Y:S04]  /*15d70*/  LDL.LU.64 R170, [R1+0x1090] ;  /* 0x0010900001aa7983 */ /* 0x000ea80000300a00 */
[----:B------:R-:W-:Y:S04]  /*15d80*/  LDGSTS.E [R87+-0x2f180], desc[UR16][R248.64], P2 ;  /* 0xd0e80000f8577fae */ /* 0x000fe800091a1010 */
[----:B------:R-:W2:Y:S04]  /*15d90*/  LDL.LU.64 R150, [R1+0x1088] ;  /* 0x0010880001967983 */ /* 0x000ea80000300a00 */
[----:B------:R1:W-:Y:S04]  /*15da0*/  LDGSTS.E [R87+-0x2ed80], desc[UR16][R240.64], P2 ;  /* 0xd1280000f0577fae */ /* 0x0003e800091a1010 */
[----:B------:R-:W2:Y:S04]  /*15db0*/  LDL.LU.64 R152, [R1+0x1080] ;  /* 0x0010800001987983 */ /* 0x000ea80000300a00 */
[----:B---3--:R-:W-:Y:S04]  /*15dc0*/  LDGSTS.E [R87+-0x2e980], desc[UR16][R90.64], P2 ;  /* 0xd16800005a577fae */ /* 0x008fe800091a1010 */
[----:B------:R-:W-:Y:S04]  /*15dd0*/  LDGSTS.E [R87+-0x2e580], desc[UR16][R236.64], P2 ;  /* 0xd1a80000ec577fae */ /* 0x000fe800091a1010 */
[----:B------:R-:W1:Y:S04]  /*15de0*/  LDL.LU.64 R240, [R1+0x658] ;  /* 0x0006580001f07983 */ /* 0x000e680000300a00 */
[----:B------:R-:W-:Y:S04]  /*15df0*/  LDGSTS.E [R87+-0x2e180], desc[UR16][R228.64], P2 ;  /* 0xd1e80000e4577fae */ /* 0x000fe800091a1010 */
[----:B------:R-:W3:Y:S04]  /*15e00*/  LDL.LU.64 R236, [R1+0x868] ;  /* 0x0008680001ec7983 */ /* 0x000ee80000300a00 */
[----:B------:R-:W-:Y:S04]  /*15e10*/  LDGSTS.E [R86+-0x2fd00], desc[UR16][R174.64], P2 ;  /* 0xd0300000ae567fae */ /* 0x000fe800091a1010 */
[----:B------:R-:W2:Y:S04]  /*15e20*/  LDL.LU.64 R228, [R1+0x878] ;  /* 0x0008780001e47983 */ /* 0x000ea80000300a00 */
        /* <DEDUP_REMOVED lines=14> */
[----:B------:R2:W-:Y:S04]  /*15f10*/  LDGSTS.E [R86+-0x2e100], desc[UR16][R84.64], P2 ;  /* 0xd1f0000054567fae */ /* 0x0005e800091a1010 */
[----:B------:R-:W3:Y:S01]  /*15f20*/  LDL.LU.64 R84, [R1+0x1040] ;  /* 0x0010400001547983 */ /* 0x000ee20000300a00 */
[----:B------:R-:W-:-:S02]  /*15f30*/  IADD3 R93, PT, PT, R133, -0x181, RZ ;  /* 0xfffffe7f855d7810 */ /* 0x000fc40007ffe0ff */
[----:B------:R-:W-:Y:S01]  /*15f40*/  ISETP.GE.U32.AND P6, PT, R0, 0x7ffffdfe, PT ;  /* 0x7ffffdfe0000780c */ /* 0x000fe20003fc6070 */
[----:B------:R2:W-:Y:S01]  /*15f50*/  STL.64 [R1+0xea0], R86 ;  /* 0x000ea05601007387 */ /* 0x0005e20000100a00 */
[----:B------:R-:W-:Y:S01]  /*15f60*/  ISETP.GE.U32.AND P4, PT, R93, 0x7ffffe00, PT ;  /* 0x7ffffe005d00780c */ /* 0x000fe20003f86070 */
[----:B------:R-:W-:Y:S01]  /*15f70*/  VIADD R93, R242, 0xfffffe7e ;  /* 0xfffffe7ef25d7836 */ /* 0x000fe20000000000 */
[----:B------:R-:W1:Y:S08]  /*15f80*/  LDC R133, c[0x0][0x3a0] ;  /* 0x0000e800ff857b82 */ /* 0x000e700000000800 */
[----:B------:R-:W1:Y:S01]  /*15f90*/  LDC R242, c[0x0][0x3a0] ;  /* 0x0000e800fff27b82 */ /* 0x000e620000000800 */
[----:B------:R-:W-:Y:S01]  /*15fa0*/  IADD3 R0, PT, PT, R243, -0x184, RZ ;  /* 0xfffffe7cf3007810 */ /* 0x000fe20007ffe0ff */
[----:B-1----:R-:W-:-:S04]  /*15fb0*/  IMAD.WIDE R240, R2, 0x4, R240 ;  /* 0x0000000402f07825 */ /* 0x002fc800078e02f0 */
[----:B--2---:R-:W-:Y:S01]  /*15fc0*/  IMAD.WIDE R86, R2, 0x4, R228 ;  /* 0x0000000402567825 */ /* 0x004fe200078e02e4 */
[----:B---3--:R-:W-:Y:S04]  /*15fd0*/  LDGSTS.E [R85+-0x2fc80], desc[UR16][R146.64], P2 ;  /* 0xd038000092557fae */ /* 0x008fe800091a1010 */
[----:B------:R-:W-:Y:S04]  /*15fe0*/  LDGSTS.E [R85+-0x2f880], desc[UR16][R154.64], P2 ;  /* 0xd07800009a557fae */ /* 0x000fe800091a1010 */
[----:B------:R1:W-:Y:S04]  /*15ff0*/  LDGSTS.E [R85+-0x2f480], desc[UR16][R250.64], P2 ;  /* 0xd0b80000fa557fae */ /* 0x0003e800091a1010 */
[----:B------:R-:W-:Y:S04]  /*16000*/  LDGSTS.E [R85+-0x2f080], desc[UR16][R238.64], P2 ;  /* 0xd0f80000ee557fae */ /* 0x000fe800091a1010 */
[----:B------:R-:W-:Y:S04]  /*16010*/  LDGSTS.E [R85+-0x2ec80], desc[UR16][R226.64], P2 ;  /* 0xd1380000e2557fae */ /* 0x000fe800091a1010 */
[----:B------:R-:W-:Y:S01]  /*16020*/  LDGSTS.E [R85+-0x2e880], desc[UR16][R88.64], P2 ;  /* 0xd178000058557fae */ /* 0x000fe200091a1010 */
[----:B------:R-:W-:Y:S01]  /*16030*/  ISETP.GE.U32.AND P1, PT, R93, 0x7ffffdff, PT ;  /* 0x7ffffdff5d00780c */ /* 0x000fe20003f26070 */
[----:B-1----:R-:W1:Y:S02]  /*16040*/  LDC R250, c[0x0][0x3a0] ;  /* 0x0000e800fffa7b82 */ /* 0x002e640000000800 */
[----:B------:R-:W-:Y:S04]  /*16050*/  LDGSTS.E [R85+-0x2e480], desc[UR16][R232.64], P2 ;  /* 0xd1b80000e8557fae */ /* 0x000fe800091a1010 */
[----:B------:R2:W-:Y:S02]  /*16060*/  LDGSTS.E [R85+-0x2e080], desc[UR16][R230.64], P2 ;  /* 0xd1f80000e6557fae */ /* 0x0005e400091a1010 */
[----:B------:R-:W3:Y:S02]  /*16070*/  LDC R93, c[0x0][0x3a0] ;  /* 0x0000e800ff5d7b82 */ /* 0x000ee40000000800 */
[----:B------:R-:W0:Y:S06]  /*16080*/  LDGDEPBAR ;  /* 0x00000000000079af */ /* 0x000e2c0000000000 */
[----:B------:R-:W-:Y:S06]  /*16090*/  BAR.SYNC.DEFER_BLOCKING 0x0 ;  /* 0x0000000000007b1d */ /* 0x000fec0000010000 */
[----:B------:R-:W4:Y:S02]  /*160a0*/  LDL.LU.64 R146, [R1+0x1038] ;  /* 0x0010380001927983 */ /* 0x000f240000300a00 */
[----:B------:R-:W1:Y:S02]  /*160b0*/  LDC R251, c[0x0][0x3a0] ;  /* 0x0000e800fffb7b82 */ /* 0x000e640000000800 */
[----:B------:R-:W4:Y:S04]  /*160c0*/  LDL.LU.64 R154, [R1+0x1030] ;  /* 0x00103000019a7983 */ /* 0x000f280000300a00 */
[----:B------:R-:W4:Y:S04]  /*160d0*/  LDL.LU.64 R226, [R1+0x858] ;  /* 0x0008580001e27983 */ /* 0x000f280000300a00 */
[----:B------:R-:W5:Y:S04]  /*160e0*/  LDL.LU.64 R238, [R1+0x850] ;  /* 0x0008500001ee7983 */ /* 0x000f680000300a00 */
[----:B------:R-:W5:Y:S04]  /*160f0*/  LDL.LU.64 R232, [R1+0x848] ;  /* 0x0008480001e87983 */ /* 0x000f680000300a00 */
[----:B------:R-:W5:Y:S01]  /*16100*/  LDL.LU.64 R230, [R1+0x840] ;  /* 0x0008400001e67983 */ /* 0x000f620000300a00 */
[----:B------:R-:W-:Y:S01]  /*16110*/  ISETP.GE.U32.AND P2, PT, R0, 0x7ffffdfd, PT ;  /* 0x7ffffdfd0000780c */ /* 0x000fe20003f46070 */
[----:B------:R-:W-:-:S02]  /*16120*/  VIADD R0, R242, 0xfffffe7a ;  /* 0xfffffe7af2007836 */ /* 0x000fc40000000000 */
[C---:B------:R-:W-:Y:S01]  /*16130*/  IMAD.WIDE R242, R2.reuse, 0x4, R236 ;  /* 0x0000000402f27825 */ /* 0x040fe200078e02ec */
[----:B------:R2:W-:Y:S04]  /*16140*/  STL.64 [R1+0xe30], R84 ;  /* 0x000e305401007387 */ /* 0x0005e80000100a00 */
[----:B------:R1:W-:Y:S04]  /*16150*/  STL.64 [R1+0x660], R240 ;  /* 0x000660f001007387 */ /* 0x0003e80000100a00 */
[----:B------:R-:W5:Y:S01]  /*16160*/  LDL.LU.64 R228, [R1+0x838] ;  /* 0x0008380001e47983 */ /* 0x000f620000300a00 */
[----:B--2---:R-:W-:-:S03]  /*16170*/  IMAD.WIDE R84, R2, 0x4, R248 ;  /* 0x0000000402547825 */ /* 0x004fc600078e02f8 */
[----:B------:R2:W-:Y:S04]  /*16180*/  STL.64 [R1+0x870], R242 ;  /* 0x000870f201007387 */ /* 0x0005e80000100a00 */
[----:B------:R-:W5:Y:S04]  /*16190*/  LDL.LU.64 R236, [R1+0x830] ;  /* 0x0008300001ec7983 */ /* 0x000f680000300a00 */
[----:B------:R1:W-:Y:S04]  /*161a0*/  STL.64 [R1+0x878], R86 ;  /* 0x0008785601007387 */ /* 0x0003e80000100a00 */
[----:B------:R1:W-:Y:S04]  /*161b0*/  STL.64 [R1+0x868], R84 ;  /* 0x0008685401007387 */ /* 0x0003e80000100a00 */
[----:B------:R-:W-:Y:S01]  /*161c0*/  @!PT LDS RZ, [RZ] ;  /* 0x00000000fffff984 */ /* 0x000fe20000000800 */
[----:B------:R-:W-:Y:S01]  /*161d0*/  @!PT LDS RZ, [RZ] ;  /* 0x00000000fffff984 */ /* 0x000fe20000000800 */
[----:B------:R-:W-:Y:S01]  /*161e0*/  @!PT LDS RZ, [RZ] ;  /* 0x00000000fffff984 */ /* 0x000fe20000000800 */
[----:B------:R-:W-:Y:S01]  /*161f0*/  LDGSTS.E [R82+0x60000], desc[UR16][R240.64], !P4 ;  /* 0x60000000f0527fae */ /* 0x000fe2000e1a1010 */
[----:B---3--:R-:W-:-:S03]  /*16200*/  VIADD R93, R93, 0xfffffe7b ;  /* 0xfffffe7b5d5d7836 */ /* 0x008fc60000000000 */
[----:B------:R2:W-:Y:S04]  /*16210*/  LDGSTS.E [R82+0x60200], desc[UR16][R242.64], !P4 ;  /* 0x60200000f2527fae */ /* 0x0005e8000e1a1010 */
[----:B-1----:R-:W3:Y:S04]  /*16220*/  LDL.LU.64 R240, [R1+0x828] ;  /* 0x0008280001f07983 */ /* 0x002ee80000300a00 */
[----:B------:R-:W3:Y:S01]  /*16230*/  LDL.LU.64 R248, [R1+0x820] ;  /* 0x0008200001f87983 */ /* 0x000ee20000300a00 */
[----:B------:R-:W-:Y:S01]  /*16240*/  ISETP.GE.U32.AND P4, PT, R93, 0x7ffffdfc, PT ;  /* 0x7ffffdfc5d00780c */ /* 0x000fe20003f86070 */
[----:B--2---:R-:W1:Y:S01]  /*16250*/  LDC R242, c[0x0][0x3a0] ;  /* 0x0000e800fff27b82 */ /* 0x004e620000000800 */
[----:B------:R-:W-:Y:S01]  /*16260*/  IADD3 R93, PT, PT, R162, -0x187, RZ ;  /* 0xfffffe79a25d7810 */ /* 0x000fe20007ffe0ff */
[----:B------:R2:W-:Y:S04]  /*16270*/  LDGSTS.E [R82+0x60400], desc[UR16][R86.64], !P1 ;  /* 0x6040000056527fae */ /* 0x0005e8000c9a1010 */
[----:B------:R1:W-:Y:S01]  /*16280*/  LDGSTS.E [R82+0x60600], desc[UR16][R84.64], !P1 ;  /* 0x6060000054527fae */ /* 0x0003e2000c9a1010 */
[----:B------:R-:W-:Y:S01]  /*16290*/  ISETP.GE.U32.AND P1, PT, R0, 0x7ffffdfb, PT ;  /* 0x7ffffdfb0000780c */ /* 0x000fe20003f26070 */
[----:B------:R-:W-:Y:S01]  /*162a0*/  VIADD R0, R234, 0xfffffe78 ;  /* 0xfffffe78ea007836 */ /* 0x000fe20000000000 */
[----:B------:R-:W1:Y:S01]  /*162b0*/  LDC R243, c[0x0][0x3a0] ;  /* 0x0000e800fff37b82 */ /* 0x000e620000000800 */
[----:B----4-:R-:W-:-:S04]  /*162c0*/  IMAD.WIDE R226, R2, 0x4, R226 ;  /* 0x0000000402e27825 */ /* 0x010fc800078e02e2 */
[C---:B-----5:R-:W-:Y:S01]  /*162d0*/  IMAD.WIDE R162, R2.reuse, 0x4, R238 ;  /* 0x0000000402a27825 */ /* 0x060fe200078e02ee */
[----:B------:R4:W-:Y:S03]  /*162e0*/  STL.64 [R1+0x860], R226 ;  /* 0x000860e201007387 */ /* 0x0009e60000100a00 */
[C---:B--2---:R-:W-:Y:S01]  /*162f0*/  IMAD.WIDE R86, R2.reuse, 0x4, R232 ;  /* 0x0000000402567825 */ /* 0x044fe200078e02e8 */
[----:B------:R3:W-:Y:S03]  /*16300*/  STL.64 [R1+0x858], R162 ;  /* 0x000858a201007387 */ /* 0x0007e60000100a00 */
[C---:B-1----:R-:W-:Y:S01]  /*16310*/  IMAD.WIDE R84, R2.reuse, 0x4, R230 ;  /* 0x0000000402547825 */ /* 0x042fe200078e02e6 */
[----:B------:R-:W2:Y:S04]  /*16320*/  LDL.LU.64 R234, [R1+0x818] ;  /* 0x0008180001ea7983 */ /* 0x000ea80000300a00 */
[----:B------:R-:W5:Y:S04]  /*16330*/  LDL.LU.64 R230, [R1+0x810] ;  /* 0x0008100001e67983 */ /* 0x000f680000300a00 */
[----:B------:R1:W-:Y:S04]  /*16340*/  STL.64 [R1+0x850], R86 ;  /* 0x0008505601007387 */ /* 0x0003e80000100a00 */
[----:B------:R1:W-:Y:S04]  /*16350*/  STL.64 [R1+0x848], R84 ;  /* 0x0008485401007387 */ /* 0x0003e80000100a00 */
[----:B------:R-:W-:Y:S04]  /*16360*/  LDGSTS.E [R82+0x60800], desc[UR16][R226.64], !P6 ;  /* 0x60800000e2527fae */ /* 0x000fe8000f1a1010 */
[----:B------:R-:W5:Y:S01]  /*16370*/  LDL.LU.64 R232, [R1+0x808] ;  /* 0x0008080001e87983 */ /* 0x000f620000300a00 */
[----:B------:R-:W-:-:S03]  /*16380*/  IMAD.WIDE R228, R2, 0x4, R228 ;  /* 0x0000000402e47825 */ /* 0x000fc600078e02e4 */
[----:B------:R3:W-:Y:S04]  /*16390*/  LDGSTS.E [R82+0x60a00], desc[UR16][R162.64], !P6 ;  /* 0x60a00000a2527fae */ /* 0x0007e8000f1a1010 */
[----:B----4-:R-:W4:Y:S01]  /*163a0*/  LDL.LU.64 R226, [R1+0x800] ;  /* 0x0008000001e27983 */ /* 0x010f220000300a00 */
[----:B------:R-:W-:-:S03]  /*163b0*/  IMAD.WIDE R238, R2, 0x4, R236 ;  /* 0x0000000402ee7825 */ /* 0x000fc600078e02ec */
[----:B------:R1:W-:Y:S04]  /*163c0*/  STL.64 [R1+0x840], R228 ;  /* 0x000840e401007387 */ /* 0x0003e80000100a00 */
[----:B------:R1:W-:Y:S04]  /*163d0*/  LDGSTS.E [R82+0x60c00], desc[UR16][R86.64], !P2 ;  /* 0x60c0000056527fae */ /* 0x0003e8000d1a1010 */
[----:B------:R-:W-:Y:S04]  /*163e0*/  STL.64 [R1+0x838], R238 ;  /* 0x000838ee01007387 */ /* 0x000fe80000100a00 */
[----:B------:R1:W-:Y:S01]  /*163f0*/  LDGSTS.E [R82+0x60e00], desc[UR16][R84.64], !P2 ;  /* 0x60e0000054527fae */ /* 0x0003e2000d1a1010 */
[----:B---3--:R-:W-:-:S03]  /*16400*/  IMAD.WIDE R162, R2, 0x4, R240 ;  /* 0x0000000402a27825 */ /* 0x008fc600078e02f0 */
[----:B------:R-:W3:Y:S01]  /*16410*/  LDL.LU.64 R240, [R1+0x7f8] ;  /* 0x0007f80001f07983 */ /* 0x000ee20000300a00 */
[----:B-1----:R-:W-:-:S03]  /*16420*/  IMAD.WIDE R86, R2, 0x4, R248 ;  /* 0x0000000402567825 */ /* 0x002fc600078e02f8 */
[----:B------:R-:W3:Y:S04]  /*16430*/  LDL.LU.64 R236, [R1+0x7f0] ;  /* 0x0007f00001ec7983 */ /* 0x000ee80000300a00 */
[----:B------:R1:W-:Y:S01]  /*16440*/  STL.64 [R1+0x830], R162 ;  /* 0x000830a201007387 */ /* 0x0003e20000100a00 */
[----:B------:R-:W-:Y:S01]  /*16450*/  ISETP.GE.U32.AND P6, PT, R93, 0x7ffffdfa, PT ;  /* 0x7ffffdfa5d00780c */ /* 0x000fe20003fc6070 */
[----:B------:R-:W1:Y:S02]  /*16460*/  LDC R84, c[0x0][0x3a0] ;  /* 0x0000e800ff547b82 */ /* 0x000e640000000800 */
[----:B------:R-:W-:Y:S04]  /*16470*/  LDGSTS.E [R82+0x61000], desc[UR16][R228.64], !P4 ;  /* 0x61000000e4527fae */ /* 0x000fe8000e1a1010 */
[----:B------:R4:W-:Y:S02]  /*16480*/  STL.64 [R1+0x828], R86 ;  /* 0x0008285601007387 */ /* 0x0009e40000100a00 */
[----:B------:R-:W1:Y:S02]  /*16490*/  LDC R85, c[0x0][0x3a0] ;  /* 0x0000e800ff557b82 */ /* 0x000e640000000800 */
[----:B------:R-:W-:Y:S04]  /*164a0*/  LDGSTS.E [R82+0x61200], desc[UR16][R238.64], !P4 ;  /* 0x61200000ee527fae */ /* 0x000fe8000e1a1010 */
[----:B------:R-:W3:Y:S04]  /*164b0*/  LDL.LU.64 R228, [R1+0x7e8] ;  /* 0x0007e80001e47983 */ /* 0x000ee80000300a00 */
[----:B------:R-:W3:Y:S04]  /*164c0*/  LDL.LU.64 R248, [R1+0x7e0] ;  /* 0x0007e00001f87983 */ /* 0x000ee80000300a00 */
[----:B------:R1:W-:Y:S04]  /*164d0*/  LDGSTS.E [R82+0x61400], desc[UR16][R162.64], !P1 ;  /* 0x61400000a2527fae */ /* 0x0003e8000c9a1010 */
[----:B------:R4:W-:Y:S01]  /*164e0*/  LDGSTS.E [R82+0x61600], desc[UR16][R86.64], !P1 ;  /* 0x6160000056527fae */ /* 0x0009e2000c9a1010 */
[----:B------:R-:W-:Y:S01]  /*164f0*/  ISETP.GE.U32.AND P2, PT, R0, 0x7ffffdf9, PT ;  /* 0x7ffffdf90000780c */ /* 0x000fe20003f46070 */
[----:B------:R-:W-:-:S02]  /*16500*/  VIADD R93, R133, 0xfffffe77 ;  /* 0xfffffe77855d7836 */ /* 0x000fc40000000000 */
[----:B--2---:R-:W-:-:S04]  /*16510*/  IMAD.WIDE R234, R2, 0x4, R234 ;  /* 0x0000000402ea7825 */ /* 0x004fc800078e02ea */
[C---:B-----5:R-:W-:Y:S01]  /*16520*/  IMAD.WIDE R230, R2.reuse, 0x4, R230 ;  /* 0x0000000402e67825 */ /* 0x060fe200078e02e6 */
[----:B------:R2:W-:Y:S03]  /*16530*/  STL.64 [R1+0x820], R234 ;  /* 0x000820ea01007387 */ /* 0x0005e60000100a00 */
[C---:B-1----:R-:W-:Y:S01]  /*16540*/  IMAD.WIDE R162, R2.reuse, 0x4, R232 ;  /* 0x0000000402a27825 */ /* 0x042fe200078e02e8 */
[----:B------:R1:W-:Y:S03]  /*16550*/  STL.64 [R1+0x818], R230 ;  /* 0x000818e601007387 */ /* 0x0003e60000100a00 */
[C---:B----4-:R-:W-:Y:S01]  /*16560*/  IMAD.WIDE R86, R2.reuse, 0x4, R226 ;  /* 0x0000000402567825 */ /* 0x050fe200078e02e2 */
[----:B------:R-:W4:Y:S03]  /*16570*/  LDL.LU.64 R232, [R1+0x7d8] ;  /* 0x0007d80001e87983 */ /* 0x000f260000300a00 */
[C---:B---3--:R-:W-:Y:S01]  /*16580*/  IMAD.WIDE R240, R2.reuse, 0x4, R240 ;  /* 0x0000000402f07825 */ /* 0x048fe200078e02f0 */
[----:B------:R-:W3:Y:S03]  /*16590*/  LDL.LU.64 R226, [R1+0x7d0] ;  /* 0x0007d00001e27983 */ /* 0x000ee60000300a00 */
[----:B------:R-:W-:Y:S01]  /*165a0*/  IMAD.WIDE R238, R2, 0x4, R236 ;  /* 0x0000000402ee7825 */ /* 0x000fe200078e02ec */
[----:B------:R5:W-:Y:S01]  /*165b0*/  STL.64 [R1+0x810], R162 ;  /* 0x000810a201007387 */ /* 0x000be20000100a00 */
[----:B------:R-:W-:Y:S01]  /*165c0*/  IADD3 R0, PT, PT, R250, -0x18a, RZ ;  /* 0xfffffe76fa007810 */ /* 0x000fe20007ffe0ff */
[----:B------:R-:W3:Y:S02]  /*165d0*/  LDC R133, c[0x0][0x3a0] ;  /* 0x0000e800ff857b82 */ /* 0x000ee40000000800 */
[----:B------:R-:W-:Y:S04]  /*165e0*/  LDGSTS.E [R82+0x61800], desc[UR16][R234.64], !P6 ;  /* 0x61800000ea527fae */ /* 0x000fe8000f1a1010 */
[----:B------:R1:W-:Y:S01]  /*165f0*/  STL.64 [R1+0x808], R86 ;  /* 0x0008085601007387 */ /* 0x0003e20000100a00 */
[----:B------:R-:W-:Y:S01]  /*16600*/  ISETP.GE.U32.AND P4, PT, R93, 0x7ffffdf8, PT ;  /* 0x7ffffdf85d00780c */ /* 0x000fe20003f86070 */
[----:B------:R-:W3:Y:S02]  /*16610*/  LDC R250, c[0x0][0x3a0] ;  /* 0x0000e800fffa7b82 */ /* 0x000ee40000000800 */
[----:B------:R-:W-:Y:S04]  /*16620*/  LDGSTS.E [R82+0x61a00], desc[UR16][R230.64], !P6 ;  /* 0x61a00000e6527fae */ /* 0x000fe8000f1a1010 */
[----:B--2---:R-:W2:Y:S04]  /*16630*/  LDL.LU.64 R234, [R1+0x7c8] ;  /* 0x0007c80001ea7983 */ /* 0x004ea80000300a00 */
[----:B------:R5:W-:Y:S04]  /*16640*/  LDGSTS.E [R82+0x61c00], desc[UR16][R162.64], !P2 ;  /* 0x61c00000a2527fae */ /* 0x000be8000d1a1010 */
[----:B-1----:R-:W2:Y:S04]  /*16650*/  LDL.LU.64 R230, [R1+0x7c0] ;  /* 0x0007c00001e67983 */ /* 0x002ea80000300a00 */
[----:B------:R1:W-:Y:S04]  /*16660*/  STL.64 [R1+0x800], R240 ;  /* 0x000800f001007387 */ /* 0x0003e80000100a00 */
[----:B------:R1:W-:Y:S01]  /*16670*/  LDGSTS.E [R82+0x61e00], desc[UR16][R86.64], !P2 ;  /* 0x61e0000056527fae */ /* 0x0003e2000d1a1010 */
[----:B-----5:R-:W-:-:S03]  /*16680*/  IMAD.WIDE R162, R2, 0x4, R228 ;  /* 0x0000000402a27825 */ /* 0x020fc600078e02e4 */
[----:B------:R-:W-:Y:S04]  /*16690*/  STL.64 [R1+0x7f8], R238 ;  /* 0x0007f8ee01007387 */ /* 0x000fe80000100a00 */
[----:B------:R-:W5:Y:S01]  /*166a0*/  LDL.LU.64 R228, [R1+0x7b8] ;  /* 0x0007b80001e47983 */ /* 0x000f620000300a00 */
[----:B-1----:R-:W-:-:S03]  /*166b0*/  IMAD.WIDE R86, R2, 0x4, R248 ;  /* 0x0000000402567825 */ /* 0x002fc600078e02f8 */
[----:B------:R-:W5:Y:S04]  /*166c0*/  LDL.LU.64 R236, [R1+0x7b0] ;  /* 0x0007b00001ec7983 */ /* 0x000f680000300a00 */
[----:B------:R2:W-:Y:S04]  /*166d0*/  STL.64 [R1+0x7f0], R162 ;  /* 0x0007f0a201007387 */ /* 0x0005e80000100a00 */
[----:B------:R-:W-:Y:S04]  /*166e0*/  LDGSTS.E [R82+0x62000], desc[UR16][R240.64], !P4 ;  /* 0x62000000f0527fae */ /* 0x000fe8000e1a1010 */
[----:B------:R1:W-:Y:S01]  /*166f0*/  STL.64 [R1+0x7e8], R86 ;  /* 0x0007e85601007387 */ /* 0x0003e20000100a00 */
[----:B------:R-:W-:Y:S01]  /*16700*/  ISETP.GE.U32.AND P1, PT, R0, 0x7ffffdf7, PT ;  /* 0x7ffffdf70000780c */ /* 0x000fe20003f26070 */
[----:B------:R-:W-:-:S02]  /*16710*/  VIADD R93, R242, 0xfffffe75 ;  /* 0xfffffe75f25d7836 */ /* 0x000fc40000000000 */
[----:B------:R-:W-:Y:S04]  /*16720*/  LDGSTS.E [R82+0x62200], desc[UR16][R238.64], !P4 ;  /* 0x62200000ee527fae */ /* 0x000fe8000e1a1010 */
[----:B------:R-:W5:Y:S01]  /*16730*/  LDL.LU.64 R240, [R1+0x7a8] ;  /* 0x0007a80001f07983 */ /* 0x000f620000300a00 */
[----:B------:R-:W-:Y:S01]  /*16740*/  VIADD R0, R251, 0xfffffe74 ;  /* 0xfffffe74fb007836 */ /* 0x000fe20000000000 */
[----:B------:R-:W-:Y:S01]  /*16750*/  ISETP.GE.U32.AND P6, PT, R93, 0x7ffffdf6, PT ;  /* 0x7ffffdf65d00780c */ /* 0x000fe20003fc6070 */
[----:B------:R-:W1:Y:S01]  /*16760*/  LDC R242, c[0x0][0x3a0] ;  /* 0x0000e800fff27b82 */ /* 0x000e620000000800 */
[----:B------:R-:W5:Y:S04]  /*16770*/  LDL.LU.64 R248, [R1+0x7a0] ;  /* 0x0007a00001f87983 */ /* 0x000f680000300a00 */
[----:B------:R2:W-:Y:S03]  /*16780*/  LDGSTS.E [R82+0x62400], desc[UR16][R162.64], !P1 ;  /* 0x62400000a2527fae */ /* 0x0005e6000c9a1010 */
[----:B------:R-:W1:Y:S01]  /*16790*/  LDC R251, c[0x0][0x3a0] ;  /* 0x0000e800fffb7b82 */ /* 0x000e620000000800 */
[----:B------:R1:W-:Y:S01]  /*167a0*/  LDGSTS.E [R82+0x62600], desc[UR16][R86.64], !P1 ;  /* 0x6260000056527fae */ /* 0x0003e2000c9a1010 */
[----:B------:R-:W-:-:S02]  /*167b0*/  ISETP.GE.U32.AND P2, PT, R0, 0x7ffffdf5, PT ;  /* 0x7ffffdf50000780c */ /* 0x000fc40003f46070 */
[----:B------:R-:W-:-:S04]  /*167c0*/  IADD3 R93, PT, PT, R243, -0x18d, RZ ;  /* 0xfffffe73f35d7810 */ /* 0x000fc80007ffe0ff */
[----:B------:R-:W-:Y:S01]  /*167d0*/  ISETP.GE.U32.AND P4, PT, R93, 0x7ffffdf4, PT ;  /* 0x7ffffdf45d00780c */ /* 0x000fe20003f86070 */
[C---:B----4-:R-:W-:Y:S01]  /*167e0*/  IMAD.WIDE R232, R2.reuse, 0x4, R232 ;  /* 0x0000000402e87825 */ /* 0x050fe200078e02e8 */
[----:B------:R-:W4:Y:S04]  /*167f0*/  LDC R243, c[0x0][0x3a0] ;  /* 0x0000e800fff37b82 */ /* 0x000f280000000800 */
[----:B------:R1:W-:Y:S04]  /*16800*/  STL.64 [R1+0x7e0], R232 ;  /* 0x0007e0e801007387 */ /* 0x0003e80000100a00 */
[----:B------:R-:W-:Y:S01]  /*16810*/  LDGSTS.E [R82+0x62800], desc[UR16][R232.64], !P6 ;  /* 0x62800000e8527fae */ /* 0x000fe2000f1a1010 */
[----:B---3--:R-:W-:-:S05]  /*16820*/  IMAD.WIDE R226, R2, 0x4, R226 ;  /* 0x0000000402e27825 */ /* 0x008fca00078e02e2 */
[----:B------:R3:W-:Y:S04]  /*16830*/  STL.64 [R1+0x7d8], R226 ;  /* 0x0007d8e201007387 */ /* 0x0007e80000100a00 */
[----:B------:R-:W-:Y:S01]  /*16840*/  LDGSTS.E [R82+0x62a00], desc[UR16][R226.64], !P6 ;  /* 0x62a00000e2527fae */ /* 0x000fe2000f1a1010 */
[----:B--2---:R-:W-:-:S05]  /*16850*/  IMAD.WIDE R162, R2, 0x4, R234 ;  /* 0x0000000402a27825 */ /* 0x004fca00078e02ea */
[----:B------:R2:W-:Y:S01]  /*16860*/  LDGSTS.E [R82+0x62c00], desc[UR16][R162.64], !P2 ;  /* 0x62c00000a2527fae */ /* 0x0005e2000d1a1010 */
[----:B-1----:R-:W-:-:S03]  /*16870*/  IMAD.WIDE R86, R2, 0x4, R230 ;  /* 0x0000000402567825 */ /* 0x002fc600078e02e6 */
[----:B------:R-:W4:Y:S04]  /*16880*/  LDL.LU.64 R230, [R1+0x798] ;  /* 0x0007980001e67983 */ /* 0x000f280000300a00 */
[----:B------:R-:W4:Y:S04]  /*16890*/  LDL.LU.64 R234, [R1+0x790] ;  /* 0x0007900001ea7983 */ /* 0x000f280000300a00 */
[----:B------:R2:W-:Y:S04]  /*168a0*/  STL.64 [R1+0x7d0], R162 ;  /* 0x0007d0a201007387 */ /* 0x0005e80000100a00 */
[----:B------:R1:W-:Y:S04]  /*168b0*/  STL.64 [R1+0x7c8], R86 ;  /* 0x0007c85601007387 */ /* 0x0003e80000100a00 */
[----:B------:R-:W4:Y:S04]  /*168c0*/  LDL.LU.64 R232, [R1+0x788] ;  /* 0x0007880001e87983 */ /* 0x000f280000300a00 */
[----:B---3--:R-:W3:Y:S01]  /*168d0*/  LDL.LU.64 R226, [R1+0x780] ;  /* 0x0007800001e27983 */ /* 0x008ee20000300a00 */
[----:B-----5:R-:W-:-:S03]  /*168e0*/  IMAD.WIDE R228, R2, 0x4, R228 ;  /* 0x0000000402e47825 */ /* 0x020fc600078e02e4 */
[----:B------:R1:W-:Y:S01]  /*168f0*/  LDGSTS.E [R82+0x62e00], desc[UR16][R86.64], !P2 ;  /* 0x62e0000056527fae */ /* 0x0003e2000d1a1010 */
[----:B------:R-:W-:-:S03]  /*16900*/  IMAD.WIDE R238, R2, 0x4, R236 ;  /* 0x0000000402ee7825 */ /* 0x000fc600078e02ec */
[----:B------:R5:W-:Y:S04]  /*16910*/  STL.64 [R1+0x7c0], R228 ;  /* 0x0007c0e401007387 */ /* 0x000be80000100a00 */
[----:B------:R-:W-:Y:S04]  /*16920*/  STL.64 [R1+0x7b8], R238 ;  /* 0x0007b8ee01007387 */ /* 0x000fe80000100a00 */
[----:B------:R-:W-:Y:S01]  /*16930*/  LDGSTS.E [R82+0x63000], desc[UR16][R228.64], !P4 ;  /* 0x63000000e4527fae */ /* 0x000fe2000e1a1010 */
[----:B--2---:R-:W-:-:S03]  /*16940*/  IMAD.WIDE R162, R2, 0x4, R240 ;  /* 0x0000000402a27825 */ /* 0x004fc600078e02f0 */
[----:B------:R-:W-:Y:S01]  /*16950*/  LDGSTS.E [R82+0x63200], desc[UR16][R238.64], !P4 ;  /* 0x63200000ee527fae */ /* 0x000fe2000e1a1010 */
[----:B-1----:R-:W-:-:S03]  /*16960*/  IMAD.WIDE R86, R2, 0x4, R248 ;  /* 0x0000000402567825 */ /* 0x002fc600078e02f8 */
[----:B------:R-:W2:Y:S04]  /*16970*/  LDL.LU.64 R240, [R1+0x778] ;  /* 0x0007780001f07983 */ /* 0x000ea80000300a00 */
[----:B------:R-:W2:Y:S04]  /*16980*/  LDL.LU.64 R236, [R1+0x770] ;  /* 0x0007700001ec7983 */ /* 0x000ea80000300a00 */
[----:B------:R1:W-:Y:S04]  /*16990*/  STL.64 [R1+0x7b0], R162 ;  /* 0x0007b0a201007387 */ /* 0x0003e80000100a00 */
[----:B------:R1:W-:Y:S04]  /*169a0*/  STL.64 [R1+0x7a8], R86 ;  /* 0x0007a85601007387 */ /* 0x0003e80000100a00 */
[----:B-----5:R-:W5:Y:S04]  /*169b0*/  LDL.LU.64 R228, [R1+0x768] ;  /* 0x0007680001e47983 */ /* 0x020f680000300a00 */
[----:B------:R-:W5:Y:S01]  /*169c0*/  LDL.LU.64 R248, [R1+0x760] ;  /* 0x0007600001f87983 */ /* 0x000f620000300a00 */
[----:B------:R-:W-:-:S02]  /*169d0*/  VIADD R0, R84, 0xfffffe72 ;  /* 0xfffffe7254007836 */ /* 0x000fc40000000000 */
[----:B------:R-:W1:Y:S03]  /*169e0*/  LDC R84, c[0x0][0x3a0] ;  /* 0x0000e800ff547b82 */ /* 0x000e660000000800 */
[----:B------:R-:W-:Y:S01]  /*169f0*/  ISETP.GE.U32.AND P1, PT, R0, 0x7ffffdf3, PT ;  /* 0x7ffffdf30000780c */ /* 0x000fe20003f26070 */
[----:B------:R-:W-:Y:S01]  /*16a00*/  VIADD R93, R133, 0xfffffe71 ;  /* 0xfffffe71855d7836 */ /* 0x000fe20000000000 */
[----:B------:R-:W-:-:S03]  /*16a10*/  IADD3 R0, PT, PT, R85, -0x190, RZ ;  /* 0xfffffe7055007810 */ /* 0x000fc60007ffe0ff */
[----:B------:R-:W2:Y:S01]  /*16a20*/  LDC R133, c[0x0][0x3a0] ;  /* 0x0000e800ff857b82 */ /* 0x000ea20000000800 */
[----:B------:R-:W-:Y:S01]  /*16a30*/  ISETP.GE.U32.AND P2, PT, R0, 0x7ffffdf1, PT ;  /* 0x7ffffdf10000780c */ /* 0x000fe20003f46070 */
[----:B------:R-:W-:Y:S01]  /*16a40*/  VIADD R0, R250, 0xfffffe6e ;  /* 0xfffffe6efa007836 */ /* 0x000fe20000000000 */
[----:B------:R-:W-:-:S05]  /*16a50*/  ISETP.GE.U32.AND P6, PT, R93, 0x7ffffdf2, PT ;  /* 0x7ffffdf25d00780c */ /* 0x000fca0003fc6070 */
[----:B------:R1:W-:Y:S01]  /*16a60*/  LDGSTS.E [R82+0x63400], desc[UR16][R162.64], !P1 ;  /* 0x63400000a2527fae */ /* 0x0003e2000c9a1010 */
[----:B------:R-:W2:Y:S03]  /*16a70*/  LDC R250, c[0x0][0x3a0] ;  /* 0x0000e800fffa7b82 */ /* 0x000ea60000000800 */
[----:B------:R1:W-:Y:S01]  /*16a80*/  LDGSTS.E [R82+0x63600], desc[UR16][R86.64], !P1 ;  /* 0x6360000056527fae */ /* 0x0003e2000c9a1010 */
[----:B------:R-:W-:Y:S01]  /*16a90*/  ISETP.GE.U32.AND P1, PT, R0, 0x7ffffdef, PT ;  /* 0x7ffffdef0000780c */ /* 0x000fe20003f26070 */
[----:B-1----:R-:W-:Y:S02]  /*16aa0*/  VIADD R0, R84, 0xfffffe6c ;  /* 0xfffffe6c54007836 */ /* 0x002fe40000000000 */
[----:B------:R-:W-:Y:S02]  /*16ab0*/  VIADD R93, R242, 0xfffffe6f ;  /* 0xfffffe6ff25d7836 */ /* 0x000fe40000000000 */
[----:B------:R-:W1:Y:S03]  /*16ac0*/  LDC R242, c[0x0][0x3a0] ;  /* 0x0000e800fff27b82 */ /* 0x000e660000000800 */
[----:B------:R-:W-:Y:S01]  /*16ad0*/  ISETP.GE.U32.AND P4, PT, R93, 0x7ffffdf0, PT ;  /* 0x7ffffdf05d00780c */ /* 0x000fe20003f86070 */
[----:B----4-:R-:W-:-:S04]  /*16ae0*/  IMAD.WIDE R230, R2, 0x4, R230 ;  /* 0x0000000402e67825 */ /* 0x010fc800078e02e6 */
[C---:B------:R-:W-:Y:S01]  /*16af0*/  IMAD.WIDE R162, R2.reuse, 0x4, R234 ;  /* 0x0000000402a27825 */ /* 0x040fe200078e02ea */
[----:B------:R4:W-:Y:S04]  /*16b00*/  STL.64 [R1+0x7a0], R230 ;  /* 0x0007a0e601007387 */ /* 0x0009e80000100a00 */
[----:B------:R5:W-:Y:S04]  /*16b10*/  STL.64 [R1+0x798], R162 ;  /* 0x000798a201007387 */ /* 0x000be80000100a00 */
[----:B------:R-:W5:Y:S01]  /*16b20*/  LDL.LU.64 R234, [R1+0x758] ;  /* 0x0007580001ea7983 */ /* 0x000f620000300a00 */
[----:B------:R-:W-:-:S03]  /*16b30*/  IMAD.WIDE R86, R2, 0x4, R232 ;  /* 0x0000000402567825 */ /* 0x000fc600078e02e8 */
[----:B------:R-:W-:Y:S01]  /*16b40*/  LDGSTS.E [R82+0x63800], desc[UR16][R230.64], !P6 ;  /* 0x63800000e6527fae */ /* 0x000fe2000f1a1010 */
[----:B---3--:R-:W-:-:S03]  /*16b50*/  IMAD.WIDE R84, R2, 0x4, R226 ;  /* 0x0000000402547825 */ /* 0x008fc600078e02e2 */
[----:B------:R5:W-:Y:S04]  /*16b60*/  LDGSTS.E [R82+0x63a00], desc[UR16][R162.64], !P6 ;  /* 0x63a00000a2527fae */ /* 0x000be8000f1a1010 */
[----:B------:R-:W3:Y:S04]  /*16b70*/  LDL.LU.64 R226, [R1+0x750] ;  /* 0x0007500001e27983 */ /* 0x000ee80000300a00 */
[----:B------:R1:W-:Y:S04]  /*16b80*/  STL.64 [R1+0x790], R86 ;  /* 0x0007905601007387 */ /* 0x0003e80000100a00 */
[----:B------:R1:W-:Y:S04]  /*16b90*/  STL.64 [R1+0x788], R84 ;  /* 0x0007885401007387 */ /* 0x0003e80000100a00 */
[----:B------:R-:W3:Y:S04]  /*16ba0*/  LDL.LU.64 R232, [R1+0x748] ;  /* 0x0007480001e87983 */ /* 0x000ee80000300a00 */
[----:B----4-:R-:W4:Y:S01]  /*16bb0*/  LDL.LU.64 R230, [R1+0x740] ;  /* 0x0007400001e67983 */ /* 0x010f220000300a00 */
[----:B--2---:R-:W-:-:S03]  /*16bc0*/  IMAD.WIDE R240, R2, 0x4, R240 ;  /* 0x0000000402f07825 */ /* 0x004fc600078e02f0 */
[----:B------:R1:W-:Y:S01]  /*16bd0*/  LDGSTS.E [R82+0x63c00], desc[UR16][R86.64], !P2 ;  /* 0x63c0000056527fae */ /* 0x0003e2000d1a1010 */
[----:B------:R-:W-:-:S03]  /*16be0*/  IMAD.WIDE R238, R2, 0x4, R236 ;  /* 0x0000000402ee7825 */ /* 0x000fc600078e02ec */
[----:B------:R2:W-:Y:S04]  /*16bf0*/  STL.64 [R1+0x780], R240 ;  /* 0x000780f001007387 */ /* 0x0005e80000100a00 */
[----:B------:R-:W-:Y:S04]  /*16c00*/  STL.64 [R1+0x778], R238 ;  /* 0x000778ee01007387 */ /* 0x000fe80000100a00 */
[----:B------:R-:W4:Y:S01]  /*16c10*/  LDL.LU.64 R236, [R1+0x738] ;  /* 0x0007380001ec7983 */ /* 0x000f220000300a00 */
[----:B-----5:R-:W-:-:S03]  /*16c20*/  IMAD.WIDE R162, R2, 0x4, R228 ;  /* 0x0000000402a27825 */ /* 0x020fc600078e02e4 */
[----:B------:R5:W-:Y:S01]  /*16c30*/  LDGSTS.E [R82+0x63e00], desc[UR16][R84.64], !P2 ;  /* 0x63e0000054527fae */ /* 0x000be2000d1a1010 */
[----:B-1----:R-:W-:-:S03]  /*16c40*/  IMAD.WIDE R86, R2, 0x4, R248 ;  /* 0x0000000402567825 */ /* 0x002fc600078e02f8 */
[----:B------:R-:W4:Y:S04]  /*16c50*/  LDL.LU.64 R228, [R1+0x730] ;  /* 0x0007300001e47983 */ /* 0x000f280000300a00 */
[----:B------:R1:W-:Y:S04]  /*16c60*/  STL.64 [R1+0x770], R162 ;  /* 0x000770a201007387 */ /* 0x0003e80000100a00 */
[----:B------:R-:W-:Y:S01]  /*16c70*/  LDGSTS.E [R82+0x64000], desc[UR16][R240.64], !P4 ;  /* 0x64000000f0527fae */ /* 0x000fe2000e1a1010 */
[----:B------:R-:W-:Y:S01]  /*16c80*/  IADD3 R93, PT, PT, R243, -0x193, RZ ;  /* 0xfffffe6df35d7810 */ /* 0x000fe20007ffe0ff */
[----:B-----5:R-:W5:Y:S02]  /*16c90*/  LDC R84, c[0x0][0x3a0] ;  /* 0x0000e800ff547b82 */ /* 0x020f640000000800 */
[----:B------:R4:W-:Y:S01]  /*16ca0*/  STL.64 [R1+0x768], R86 ;  /* 0x0007685601007387 */ /* 0x0009e20000100a00 */
[----:B------:R-:W-:-:S03]  /*16cb0*/  ISETP.GE.U32.AND P2, PT, R0, 0x7ffffded, PT ;  /* 0x7ffffded0000780c */ /* 0x000fc60003f46070 */
[----:B------:R-:W-:Y:S02]  /*16cc0*/  LDGSTS.E [R82+0x64200], desc[UR16][R238.64], !P4 ;  /* 0x64200000ee527fae */ /* 0x000fe4000e1a1010 */
[----:B------:R-:W1:Y:S02]  /*16cd0*/  LDC R243, c[0x0][0x3a0] ;  /* 0x0000e800fff37b82 */ /* 0x000e640000000800 */
[----:B--2---:R-:W2:Y:S04]  /*16ce0*/  LDL.LU.64 R240, [R1+0x728] ;  /* 0x0007280001f07983 */ /* 0x004ea80000300a00 */
[----:B------:R-:W2:Y:S01]  /*16cf0*/  LDL.LU.64 R248, [R1+0x720] ;  /* 0x0007200001f87983 */ /* 0x000ea20000300a00 */
[----:B------:R-:W-:-:S03]  /*16d00*/  ISETP.GE.U32.AND P6, PT, R93, 0x7ffffdee, PT ;  /* 0x7ffffdee5d00780c */ /* 0x000fc60003fc6070 */
[----:B------:R1:W-:Y:S04]  /*16d10*/  LDGSTS.E [R82+0x64400], desc[UR16][R162.64], !P1 ;  /* 0x64400000a2527fae */ /* 0x0003e8000c9a1010 */
[----:B------:R4:W-:Y:S01]  /*16d20*/  LDGSTS.E [R82+0x64600], desc[UR16][R86.64], !P1 ;  /* 0x6460000056527fae */ /* 0x0009e2000c9a1010 */
[----:B------:R-:W-:Y:S01]  /*16d30*/  IADD3 R0, PT, PT, R251, -0x196, RZ ;  /* 0xfffffe6afb007810 */ /* 0x000fe20007ffe0ff */
[C---:B------:R-:W-:Y:S01]  /*16d40*/  IMAD.WIDE R234, R2.reuse, 0x4, R234 ;  /* 0x0000000402ea7825 */ /* 0x040fe200078e02ea */
[----:B------:R-:W2:Y:S04]  /*16d50*/  LDC R251, c[0x0][0x3a0] ;  /* 0x0000e800fffb7b82 */ /* 0x000ea80000000800 */
[----:B------:R1:W-:Y:S04]  /*16d60*/  STL.64 [R1+0x760], R234 ;  /* 0x000760ea01007387 */ /* 0x0003e80000100a00 */
[----:B------:R-:W-:Y:S01]  /*16d70*/  LDGSTS.E [R82+0x64800], desc[UR16][R234.64], !P6 ;  /* 0x64800000ea527fae */ /* 0x000fe2000f1a1010 */
[----:B---3--:R-:W-:-:S05]  /*16d80*/  IMAD.WIDE R226, R2, 0x4, R226 ;  /* 0x0000000402e27825 */ /* 0x008fca00078e02e2 */
[----:B------:R3:W-:Y:S04]  /*16d90*/  STL.64 [R1+0x758], R226 ;  /* 0x000758e201007387 */ /* 0x0007e80000100a00 */
[----:B------:R-:W-:Y:S01]  /*16da0*/  LDGSTS.E [R82+0x64a00], desc[UR16][R226.64], !P6 ;  /* 0x64a00000e2527fae */ /* 0x000fe2000f1a1010 */
[----:B-1----:R-:W-:-:S03]  /*16db0*/  IMAD.WIDE R162, R2, 0x4, R232 ;  /* 0x0000000402a27825 */ /* 0x002fc600078e02e8 */
[----:B------:R-:W2:Y:S01]  /*16dc0*/  LDL.LU.64 R232, [R1+0x718] ;  /* 0x0007180001e87983 */ /* 0x000ea20000300a00 */
[----:B----4-:R-:W-:-:S03]  /*16dd0*/  IMAD.WIDE R86, R2, 0x4, R230 ;  /* 0x0000000402567825 */ /* 0x010fc600078e02e6 */
[----:B------:R-:W4:Y:S04]  /*16de0*/  LDL.LU.64 R230, [R1+0x710] ;  /* 0x0007100001e67983 */ /* 0x000f280000300a00 */
[----:B------:R1:W-:Y:S04]  /*16df0*/  STL.64 [R1+0x750], R162 ;  /* 0x000750a201007387 */ /* 0x0003e80000100a00 */
[----:B------:R2:W-:Y:S04]  /*16e00*/  STL.64 [R1+0x748], R86 ;  /* 0x0007485601007387 */ /* 0x0005e80000100a00 */
[----:B------:R-:W4:Y:S01]  /*16e10*/  LDL.LU.64 R234, [R1+0x708] ;  /* 0x0007080001ea7983 */ /* 0x000f220000300a00 */
[----:B------:R-:W-:-:S03]  /*16e20*/  ISETP.GE.U32.AND P1, PT, R0, 0x7ffffdeb, PT ;  /* 0x7ffffdeb0000780c */ /* 0x000fc60003f26070 */
[----:B---3--:R-:W3:Y:S01]  /*16e30*/  LDL.LU.64 R226, [R1+0x700] ;  /* 0x0007000001e27983 */ /* 0x008ee20000300a00 */
[----:B------:R-:W-:Y:S02]  /*16e40*/  VIADD R0, R250, 0xfffffe68 ;  /* 0xfffffe68fa007836 */ /* 0x000fe40000000000 */
[----:B------:R-:W-:Y:S01]  /*16e50*/  IMAD.WIDE R238, R2, 0x4, R236 ;  /* 0x0000000402ee7825 */ /* 0x000fe200078e02ec */
[----:B------:R1:W-:Y:S01]  /*16e60*/  LDGSTS.E [R82+0x64c00], desc[UR16][R162.64], !P2 ;  /* 0x64c00000a2527fae */ /* 0x0003e2000d1a1010 */
[----:B------:R-:W2:Y:S03]  /*16e70*/  LDC R250, c[0x0][0x3a0] ;  /* 0x0000e800fffa7b82 */ /* 0x000ea60000000800 */
[----:B------:R2:W-:Y:S01]  /*16e80*/  LDGSTS.E [R82+0x64e00], desc[UR16][R86.64], !P2 ;  /* 0x64e0000056527fae */ /* 0x0005e2000d1a1010 */
[----:B------:R-:W-:Y:S01]  /*16e90*/  ISETP.GE.U32.AND P2, PT, R0, 0x7ffffde9, PT ;  /* 0x7ffffde90000780c */ /* 0x000fe20003f46070 */
[----:B-----5:R-:W-:-:S02]  /*16ea0*/  VIADD R0, R84, 0xfffffe66 ;  /* 0xfffffe6654007836 */ /* 0x020fc40000000000 */
[----:B------:R-:W-:Y:S01]  /*16eb0*/  STL.64 [R1+0x740], R238 ;  /* 0x000740ee01007387 */ /* 0x000fe20000100a00 */
[----:B-1----:R-:W-:-:S05]  /*16ec0*/  IMAD.WIDE R162, R2, 0x4, R228 ;  /* 0x0000000402a27825 */ /* 0x002fca00078e02e4 */
[----:B------:R-:W-:Y:S04]  /*16ed0*/  STL.64 [R1+0x738], R162 ;  /* 0x000738a201007387 */ /* 0x000fe80000100a00 */
[----:B------:R-:W5:Y:S01]  /*16ee0*/  LDL.LU.64 R236, [R1+0x6f8] ;  /* 0x0006f80001ec7983 */ /* 0x000f620000300a00 */
[----:B--2---:R-:W-:-:S03]  /*16ef0*/  IMAD.WIDE R86, R2, 0x4, R240 ;  /* 0x0000000402567825 */ /* 0x004fc600078e02f0 */
[----:B------:R-:W2:Y:S01]  /*16f00*/  LDL.LU.64 R228, [R1+0x6f0] ;  /* 0x0006f00001e47983 */ /* 0x000ea20000300a00 */
[----:B------:R-:W-:-:S03]  /*16f10*/  IMAD.WIDE R84, R2, 0x4, R248 ;  /* 0x0000000402547825 */ /* 0x000fc600078e02f8 */
[----:B------:R-:W-:Y:S04]  /*16f20*/  STL.64 [R1+0x730], R86 ;  /* 0x0007305601007387 */ /* 0x000fe80000100a00 */
[----:B------:R1:W-:Y:S04]  /*16f30*/  STL.64 [R1+0x728], R84 ;  /* 0x0007285401007387 */ /* 0x0003e80000100a00 */
[----:B------:R-:W3:Y:S04]  /*16f40*/  LDL.LU.64 R240, [R1+0x6e8] ;  /* 0x0006e80001f07983 */ /* 0x000ee80000300a00 */
[----:B------:R-:W3:Y:S01]  /*16f50*/  LDL.LU.64 R248, [R1+0x6e0] ;  /* 0x0006e00001f87983 */ /* 0x000ee20000300a00 */
[----:B------:R-:W-:-:S02]  /*16f60*/  VIADD R93, R133, 0xfffffe6b ;  /* 0xfffffe6b855d7836 */ /* 0x000fc40000000000 */
[----:B------:R-:W1:Y:S03]  /*16f70*/  LDC R133, c[0x0][0x3a0] ;  /* 0x0000e800ff857b82 */ /* 0x000e660000000800 */
[----:B------:R-:W-:Y:S01]  /*16f80*/  ISETP.GE.U32.AND P4, PT, R93, 0x7ffffdec, PT ;  /* 0x7ffffdec5d00780c */ /* 0x000fe20003f86070 */
[----:B------:R-:W-:-:S04]  /*16f90*/  VIADD R93, R242, 0xfffffe69 ;  /* 0xfffffe69f25d7836 */ /* 0x000fc80000000000 */
[----:B------:R-:W1:Y:S01]  /*16fa0*/  LDC R242, c[0x0][0x3a0] ;  /* 0x0000e800fff27b82 */ /* 0x000e620000000800 */
[----:B------:R-:W-:-:S07]  /*16fb0*/  ISETP.GE.U32.AND P6, PT, R93, 0x7ffffdea, PT ;  /* 0x7ffffdea5d00780c */ /* 0x000fce0003fc6070 */
[----:B------:R-:W-:Y:S04]  /*16fc0*/  LDGSTS.E [R82+0x65000], desc[UR16][R238.64], !P4 ;  /* 0x65000000ee527fae */ /* 0x000fe8000e1a1010 */
[----:B------:R-:W-:Y:S04]  /*16fd0*/  LDGSTS.E [R82+0x65200], desc[UR16][R162.64], !P4 ;  /* 0x65200000a2527fae */ /* 0x000fe8000e1a1010 */
[----:B------:R-:W-:Y:S04]  /*16fe0*/  LDGSTS.E [R82+0x65400], desc[UR16][R86.64], !P1 ;  /* 0x6540000056527fae */ /* 0x000fe8000c9a1010 */
[----:B------:R1:W-:Y:S01]  /*16ff0*/  LDGSTS.E [R82+0x65600], desc[UR16][R84.64], !P1 ;  /* 0x6560000054527fae */ /* 0x0003e2000c9a1010 */
[----:B------:R-:W-:-:S04]  /*17000*/  IMAD.WIDE R232, R2, 0x4, R232 ;  /* 0x0000000402e87825 */ /* 0x000fc800078e02e8 */
[C---:B----4-:R-:W-:Y:S01]  /*17010*/  IMAD.WIDE R230, R2.reuse, 0x4, R230 ;  /* 0x0000000402e67825 */ /* 0x050fe200078e02e6 */
[----:B------:R4:W-:Y:S03]  /*17020*/  STL.64 [R1+0x720], R232 ;  /* 0x000720e801007387 */ /* 0x0009e60000100a00 */
[C---:B-----5:R-:W-:Y:S01]  /*17030*/  IMAD.WIDE R236, R2.reuse, 0x4, R236 ;  /* 0x0000000402ec7825 */ /* 0x060fe200078e02ec */
[----:B------:R5:W-:Y:S03]  /*17040*/  STL.64 [R1+0x718], R230 ;  /* 0x000718e601007387 */ /* 0x000be60000100a00 */
[C---:B--2---:R-:W-:Y:S01]  /*17050*/  IMAD.WIDE R228, R2.reuse, 0x4, R228 ;  /* 0x0000000402e47825 */ /* 0x044fe200078e02e4 */
[----:B------:R-:W-:Y:S01]  /*17060*/  LDGSTS.E [R82+0x65800], desc[UR16][R232.64], !P6 ;  /* 0x65800000e8527fae */ /* 0x000fe2000f1a1010 */
[----:B------:R-:W-:Y:S01]  /*17070*/  IADD3 R93, PT, PT, R243, -0x199, RZ ;  /* 0xfffffe67f35d7810 */ /* 0x000fe20007ffe0ff */
[----:B-1----:R-:W1:Y:S01]  /*17080*/  LDC R84, c[0x0][0x3a0] ;  /* 0x0000e800ff547b82 */ /* 0x002e620000000800 */
[C---:B------:R-:W-:Y:S01]  /*17090*/  IMAD.WIDE R162, R2.reuse, 0x4, R234 ;  /* 0x0000000402a27825 */ /* 0x040fe200078e02ea */
[----:B------:R-:W-:Y:S03]  /*170a0*/  LDGSTS.E [R82+0x65a00], desc[UR16][R230.64], !P6 ;  /* 0x65a00000e6527fae */ /* 0x000fe6000f1a1010 */
[----:B---3--:R-:W-:Y:S01]  /*170b0*/  IMAD.WIDE R86, R2, 0x4, R226 ;  /* 0x0000000402567825 */ /* 0x008fe200078e02e2 */
[----:B------:R2:W-:Y:S01]  /*170c0*/  LDGSTS.E [R82+0x65c00], desc[UR16][R162.64], !P2 ;  /* 0x65c00000a2527fae */ /* 0x0005e2000d1a1010 */
[----:B------:R-:W-:Y:S01]  /*170d0*/  ISETP.GE.U32.AND P1, PT, R0, 0x7ffffde7, PT ;  /* 0x7ffffde70000780c */ /* 0x000fe20003f26070 */
[----:B------:R-:W3:Y:S02]  /*170e0*/  LDC R243, c[0x0][0x3a0] ;  /* 0x0000e800fff37b82 */ /* 0x000ee40000000800 */
[----:B------:R-:W3:Y:S04]  /*170f0*/  LDL.LU.64 R226, [R1+0x6d8] ;  /* 0x0006d80001e27983 */ /* 0x000ee80000300a00 */
[----:B------:R-:W3:Y:S04]  /*17100*/  LDL.LU.64 R234, [R1+0x6d0] ;  /* 0x0006d00001ea7983 */ /* 0x000ee80000300a00 */
[----:B------:R2:W-:Y:S04]  /*17110*/  STL.64 [R1+0x710], R162 ;  /* 0x000710a201007387 */ /* 0x0005e80000100a00 */
[----:B------:R1:W-:Y:S04]  /*17120*/  STL.64 [R1+0x708], R86 ;  /* 0x0007085601007387 */ /* 0x0003e80000100a00 */
[----:B----4-:R-:W4:Y:S04]  /*17130*/  LDL.LU.64 R232, [R1+0x6c8] ;  /* 0x0006c80001e87983 */ /* 0x010f280000300a00 */
[----:B-----5:R-:W5:Y:S01]  /*17140*/  LDL.LU.64 R230, [R1+0x6c0] ;  /* 0x0006c00001e67983 */ /* 0x020f620000300a00 */
[----:B--2---:R-:W-:-:S03]  /*17150*/  IMAD.WIDE R162, R2, 0x4, R240 ;  /* 0x0000000402a27825 */ /* 0x004fc600078e02f0 */
[----:B------:R2:W-:Y:S04]  /*17160*/  STL.64 [R1+0x700], R236 ;  /* 0x000700ec01007387 */ /* 0x0005e80000100a00 */
[----:B------:R1:W-:Y:S04]  /*17170*/  LDGSTS.E [R82+0x65e00], desc[UR16][R86.64], !P2 ;  /* 0x65e0000056527fae */ /* 0x0003e8000d1a1010 */
[----:B------:R2:W-:Y:S04]  /*17180*/  STL.64 [R1+0x6f8], R228 ;  /* 0x0006f8e401007387 */ /* 0x0005e80000100a00 */
[----:B------:R-:W5:Y:S01]  /*17190*/  LDL.LU.64 R240, [R1+0x6b8] ;  /* 0x0006b80001f07983 */ /* 0x000f620000300a00 */
[----:B-1----:R-:W-:-:S03]  /*171a0*/  IMAD.WIDE R86, R2, 0x4, R248 ;  /* 0x0000000402567825 */ /* 0x002fc600078e02f8 */
[----:B------:R-:W5:Y:S01]  /*171b0*/  LDL.LU.64 R248, [R1+0x6b0] ;  /* 0x0006b00001f87983 */ /* 0x000f620000300a00 */
[----:B------:R-:W-:Y:S01]  /*171c0*/  ISETP.GE.U32.AND P4, PT, R93, 0x7ffffde8, PT ;  /* 0x7ffffde85d00780c */ /* 0x000fe20003f86070 */
[----:B------:R-:W-:Y:S01]  /*171d0*/  VIADD R93, R133, 0xfffffe65 ;  /* 0xfffffe65855d7836 */ /* 0x000fe20000000000 */
[----:B------:R-:W-:Y:S01]  /*171e0*/  IADD3 R0, PT, PT, R251, -0x19c, RZ ;  /* 0xfffffe64fb007810 */ /* 0x000fe20007ffe0ff */
[----:B------:R1:W-:Y:S01]  /*171f0*/  STL.64 [R1+0x6f0], R162 ;  /* 0x0006f0a201007387 */ /* 0x0003e20000100a00 */
[----:B------:R-:W1:Y:S02]  /*17200*/  LDC R133, c[0x0][0x3a0] ;  /* 0x0000e800ff857b82 */ /* 0x000e640000000800 */
[----:B------:R-:W-:Y:S01]  /*17210*/  ISETP.GE.U32.AND P2, PT, R0, 0x7ffffde5, PT ;  /* 0x7ffffde50000780c */ /* 0x000fe20003f46070 */
[----:B------:R-:W-:Y:S01]  /*17220*/  VIADD R0, R250, 0xfffffe62 ;  /* 0xfffffe62fa007836 */ /* 0x000fe20000000000 */
[----:B------:R-:W-:Y:S01]  /*17230*/  ISETP.GE.U32.AND P6, PT, R93, 0x7ffffde6, PT ;  /* 0x7ffffde65d00780c */ /* 0x000fe20003fc6070 */
[----:B------:R4:W-:Y:S04]  /*17240*/  STL.64 [R1+0x6e8], R86 ;  /* 0x0006e85601007387 */ /* 0x0009e80000100a00 */
[----:B------:R-:W-:Y:S01]  /*17250*/  LDGSTS.E [R82+0x66000], desc[UR16][R236.64], !P4 ;  /* 0x66000000ec527fae */ /* 0x000fe2000e1a1010 */
[----:B------:R-:W1:Y:S03]  /*17260*/  LDC R251, c[0x0][0x3a0] ;  /* 0x0000e800fffb7b82 */ /* 0x000e660000000800 */
[----:B------:R-:W-:Y:S04]  /*17270*/  LDGSTS.E [R82+0x66200], desc[UR16][R228.64], !P4 ;  /* 0x66200000e4527fae */ /* 0x000fe8000e1a1010 */
[----:B------:R1:W-:Y:S01]  /*17280*/  LDGSTS.E [R82+0x66400], desc[UR16][R162.64], !P1 ;  /* 0x66400000a2527fae */ /* 0x0003e2000c9a1010 */
[----:B------:R-:W1:Y:S03]  /*17290*/  LDC R250, c[0x0][0x3a0] ;  /* 0x0000e800fffa7b82 */ /* 0x000e660000000800 */
[----:B------:R4:W-:Y:S01]  /*172a0*/  LDGSTS.E [R82+0x66600], desc[UR16][R86.64], !P1 ;  /* 0x6660000056527fae */ /* 0x0009e2000c9a1010 */
[----:B------:R-:W-:Y:S01]  /*172b0*/  ISETP.GE.U32.AND P1, PT, R0, 0x7ffffde3, PT ;  /* 0x7ffffde30000780c */ /* 0x000fe20003f26070 */
[----:B------:R-:W-:-:S02]  /*172c0*/  VIADD R0, R84, 0xfffffe60 ;  /* 0xfffffe6054007836 */ /* 0x000fc40000000000 */
[----:B--2---:R-:W2:Y:S04]  /*172d0*/  LDL.LU.64 R236, [R1+0x6a8] ;  /* 0x0006a80001ec7983 */ /* 0x004ea80000300a00 */
[----:B------:R-:W2:Y:S01]  /*172e0*/  LDL.LU.64 R228, [R1+0x6a0] ;  /* 0x0006a00001e47983 */ /* 0x000ea20000300a00 */
[----:B---3--:R-:W-:-:S04]  /*172f0*/  IMAD.WIDE R226, R2, 0x4, R226 ;  /* 0x0000000402e27825 */ /* 0x008fc800078e02e2 */
[C---:B-1----:R-:W-:Y:S01]  /*17300*/  IMAD.WIDE R162, R2.reuse, 0x4, R234 ;  /* 0x0000000402a27825 */ /* 0x042fe200078e02ea */
[----:B------:R1:W-:Y:S04]  /*17310*/  STL.64 [R1+0x6e0], R226 ;  /* 0x0006e0e201007387 */ /* 0x0003e80000100a00 */
[----:B------:R3:W-:Y:S04]  /*17320*/  STL.64 [R1+0x6d8], R162 ;  /* 0x0006d8a201007387 */ /* 0x0007e80000100a00 */
[----:B------:R-:W2:Y:S01]  /*17330*/  LDL.LU.64 R234, [R1+0x698] ;  /* 0x0006980001ea7983 */ /* 0x000ea20000300a00 */
[----:B----4-:R-:W-:-:S03]  /*17340*/  IMAD.WIDE R86, R2, 0x4, R232 ;  /* 0x0000000402567825 */ /* 0x010fc600078e02e8 */
[----:B------:R-:W-:Y:S01]  /*17350*/  LDGSTS.E [R82+0x66800], desc[UR16][R226.64], !P6 ;  /* 0x66800000e2527fae */ /* 0x000fe2000f1a1010 */
[----:B-----5:R-:W-:-:S03]  /*17360*/  IMAD.WIDE R84, R2, 0x4, R230 ;  /* 0x0000000402547825 */ /* 0x020fc600078e02e6 */
[----:B------:R4:W-:Y:S04]  /*17370*/  STL.64 [R1+0x6d0], R86 ;  /* 0x0006d05601007387 */ /* 0x0009e80000100a00 */
[----:B------:R-:W5:Y:S04]  /*17380*/  LDL.LU.64 R232, [R1+0x690] ;  /* 0x0006900001e87983 */ /* 0x000f680000300a00 */
[----:B------:R2:W-:Y:S04]  /*17390*/  STL.64 [R1+0x6c8], R84 ;  /* 0x0006c85401007387 */ /* 0x0005e80000100a00 */
[----:B------:R-:W5:Y:S04]  /*173a0*/  LDL.LU.64 R230, [R1+0x688] ;  /* 0x0006880001e67983 */ /* 0x000f680000300a00 */
[----:B-1----:R-:W5:Y:S04]  /*173b0*/  LDL.LU.64 R226, [R1+0x680] ;  /* 0x0006800001e27983 */ /* 0x002f680000300a00 */
[----:B------:R3:W-:Y:S01]  /*173c0*/  LDGSTS.E [R82+0x66a00], desc[UR16][R162.64], !P6 ;  /* 0x66a00000a2527fae */ /* 0x0007e2000f1a1010 */
[----:B------:R-:W-:-:S03]  /*173d0*/  IMAD.WIDE R238, R2, 0x4, R248 ;  /* 0x0000000402ee7825 */ /* 0x000fc600078e02f8 */
[----:B------:R1:W-:Y:S01]  /*173e0*/  LDGSTS.E [R82+0x66c00], desc[UR16][R86.64], !P2 ;  /* 0x66c0000056527fae */ /* 0x0003e2000d1a1010 */
[----:B------:R-:W-:Y:S02]  /*173f0*/  VIADD R93, R242, 0xfffffe63 ;  /* 0xfffffe63f25d7836 */ /* 0x000fe40000000000 */
[----:B------:R-:W1:Y:S01]  /*17400*/  LDC R242, c[0x0][0x3a0] ;  /* 0x0000e800fff27b82 */ /* 0x000e620000000800 */
[----:B------:R1:W-:Y:S01]  /*17410*/  LDGSTS.E [R82+0x66e00], desc[UR16][R84.64], !P2 ;  /* 0x66e0000054527fae */ /* 0x0003e2000d1a1010 */
[----:B---3--:R-:W-:-:S03]  /*17420*/  IMAD.WIDE R162, R2, 0x4, R240 ;  /* 0x0000000402a27825 */ /* 0x008fc600078e02f0 */
[----:B------:R-:W3:Y:S04]  /*17430*/  LDL.LU.64 R240, [R1+0x678] ;  /* 0x0006780001f07983 */ /* 0x000ee80000300a00 */
[----:B------:R-:W3:Y:S01]  /*17440*/  LDL.LU.64 R248, [R1+0x670] ;  /* 0x0006700001f87983 */ /* 0x000ee20000300a00 */
[----:B------:R-:W-:Y:S02]  /*17450*/  ISETP.GE.U32.AND P4, PT, R93, 0x7ffffde4, PT ;  /* 0x7ffffde45d00780c */ /* 0x000fe40003f86070 */
[----:B------:R-:W-:Y:S01]  /*17460*/  IADD3 R93, PT, PT, R243, -0x19f, RZ ;  /* 0xfffffe61f35d7810 */ /* 0x000fe20007ffe0ff */
[----:B------:R1:W-:Y:S01]  /*17470*/  STL.64 [R1+0x6c0], R162 ;  /* 0x0006c0a201007387 */ /* 0x0003e20000100a00 */
[----:B------:R-:W-:Y:S01]  /*17480*/  ISETP.GE.U32.AND P2, PT, R0, 0x7ffffde1, PT ;  /* 0x7ffffde10000780c */ /* 0x000fe20003f46070 */
[----:B------:R-:W1:Y:S01]  /*17490*/  LDC R243, c[0x0][0x3a0] ;  /* 0x0000e800fff37b82 */ /* 0x000e620000000800 */
[----:B------:R-:W-:Y:S01]  /*174a0*/  ISETP.GE.U32.AND P6, PT, R93, 0x7ffffde2, PT ;  /* 0x7ffffde25d00780c */ /* 0x000fe20003fc6070 */
[----:B------:R-:W-:Y:S01]  /*174b0*/  VIADD R93, R133, 0xfffffe5f ;  /* 0xfffffe5f855d7836 */ /* 0x000fe20000000000 */
[----:B----4-:R-:W4:Y:S01]  /*174c0*/  LDL.LU.64 R86, [R1+0x668] ;  /* 0x0006680001567983 */ /* 0x010f220000300a00 */
[----:B--2---:R-:W-:-:S03]  /*174d0*/  IMAD.WIDE R236, R2, 0x4, R236 ;  /* 0x0000000402ec7825 */ /* 0x004fc600078e02ec */
[----:B------:R2:W-:Y:S01]  /*174e0*/  STL.64 [R1+0x6b8], R238 ;  /* 0x0006b8ee01007387 */ /* 0x0005e20000100a00 */
[----:B------:R-:W-:-:S03]  /*174f0*/  IMAD.WIDE R228, R2, 0x4, R228 ;  /* 0x0000000402e47825 */ /* 0x000fc600078e02e4 */
[----:B------:R-:W4:Y:S04]  /*17500*/  LDL.LU.64 R84, [R1+0x30] ;  /* 0x0000300001547983 */ /* 0x000f280000300a00 */
[----:B------:R-:W-:Y:S01]  /*17510*/  LDGSTS.E [R82+0x67000], desc[UR16][R162.64], !P4 ;  /* 0x67000000a2527fae */ /* 0x000fe2000e1a1010 */
[----:B------:R-:W-:-:S03]  /*17520*/  IMAD.WIDE R234, R2, 0x4, R234 ;  /* 0x0000000402ea7825 */ /* 0x000fc600078e02ea */
[----:B-1----:R-:W4:Y:S01]  /*17530*/  LDL.LU.64 R162, [R1+0x1028] ;  /* 0x0010280001a27983 */ /* 0x002f220000300a00 */
[----:B-----5:R-:W-:-:S03]  /*17540*/  IMAD.WIDE R232, R2, 0x4, R232 ;  /* 0x0000000402e87825 */ /* 0x020fc600078e02e8 */
[----:B------:R1:W-:Y:S01]  /*17550*/  STL.64 [R1+0x6b0], R236 ;  /* 0x0006b0ec01007387 */ /* 0x0003e20000100a00 */
[----:B------:R-:W-:-:S03]  /*17560*/  IMAD.WIDE R230, R2, 0x4, R230 ;  /* 0x0000000402e67825 */ /* 0x000fc600078e02e6 */
[----:B------:R-:W-:Y:S01]  /*17570*/  LDGSTS.E [R82+0x67200], desc[UR16][R238.64], !P4 ;  /* 0x67200000ee527fae */ /* 0x000fe2000e1a1010 */
[----:B------:R-:W-:Y:S01]  /*17580*/  ISETP.GE.U32.AND P4, PT, R93, 0x7ffffde0, PT ;  /* 0x7ffffde05d00780c */ /* 0x000fe20003f86070 */
[----:B------:R-:W5:Y:S02]  /*17590*/  LDC R133, c[0x0][0x3a0] ;  /* 0x0000e800ff857b82 */ /* 0x000f640000000800 */
[----:B------:R-:W-:Y:S01]  /*175a0*/  LDGSTS.E [R82+0x67400], desc[UR16][R236.64], !P1 ;  /* 0x67400000ec527fae */ /* 0x000fe2000c9a1010 */
[----:B------:R-:W-:-:S03]  /*175b0*/  IMAD.WIDE R226, R2, 0x4, R226 ;  /* 0x0000000402e27825 */ /* 0x000fc600078e02e2 */
[----:B------:R1:W-:Y:S04]  /*175c0*/  LDGSTS.E [R82+0x67600], desc[UR16][R228.64], !P1 ;  /* 0x67600000e4527fae */ /* 0x0003e8000c9a1010 */
[----:B--2---:R-:W2:Y:S04]  /*175d0*/  LDL.LU.64 R238, [R1+0x1020] ;  /* 0x0010200001ee7983 */ /* 0x004ea80000300a00 */
[----:B------:R3:W-:Y:S04]  /*175e0*/  STL.64 [R1+0x6a8], R228 ;  /* 0x0006a8e401007387 */ /* 0x0007e80000100a00 */
[----:B-1----:R-:W2:Y:S01]  /*175f0*/  LDL.LU.64 R236, [R1+0x1018] ;  /* 0x0010180001ec7983 */ /* 0x002ea20000300a00 */
[----:B---3--:R-:W-:-:S03]  /*17600*/  IMAD.WIDE R240, R2, 0x4, R240 ;  /* 0x0000000402f07825 */ /* 0x008fc600078e02f0 */
[----:B------:R-:W-:Y:S04]  /*17610*/  LDGSTS.E [R82+0x67800], desc[UR16][R234.64], !P6 ;  /* 0x67800000ea527fae */ /* 0x000fe8000f1a1010 */
[----:B------:R-:W3:Y:S04]  /*17620*/  LDL.LU.64 R228, [R1+0x10] ;  /* 0x0000100001e47983 */ /* 0x000ee80000300a00 */
[----:B------:R1:W-:Y:S01]  /*17630*/  STL.64 [R1+0x6a0], R234 ;  /* 0x0006a0ea01007387 */ /* 0x0003e20000100a00 */
[----:B------:R-:W-:-:S03]  /*17640*/  IMAD.WIDE R248, R2, 0x4, R248 ;  /* 0x0000000402f87825 */ /* 0x000fc600078e02f8 */
[----:B------:R5:W-:Y:S04]  /*17650*/  STL.64 [R1+0x698], R232 ;  /* 0x000698e801007387 */ /* 0x000be80000100a00 */
[----:B------:R-:W-:Y:S04]  /*17660*/  LDGSTS.E [R82+0x67a00], desc[UR16][R232.64], !P6 ;  /* 0x67a00000e8527fae */ /* 0x000fe8000f1a1010 */
[----:B-1----:R-:W2:Y:S04]  /*17670*/  LDL.LU.64 R234, [R1+0x1010] ;  /* 0x0010100001ea7983 */ /* 0x002ea80000300a00 */
[----:B------:R-:W-:Y:S04]  /*17680*/  LDGSTS.E [R82+0x67c00], desc[UR16][R230.64], !P2 ;  /* 0x67c00000e6527fae */ /* 0x000fe8000d1a1010 */
[----:B-----5:R-:W5:Y:S04]  /*17690*/  LDL.LU.64 R232, [R1+0x1008] ;  /* 0x0010080001e87983 */ /* 0x020f680000300a00 */
[----:B------:R1:W-:Y:S04]  /*176a0*/  STL.64 [R1+0x690], R230 ;  /* 0x000690e601007387 */ /* 0x0003e80000100a00 */
[----:B------:R1:W-:Y:S04]  /*176b0*/  STL.64 [R1+0x688], R226 ;  /* 0x000688e201007387 */ /* 0x0003e80000100a00 */
[----:B------:R-:W-:Y:S04]  /*176c0*/  LDGSTS.E [R82+0x67e00], desc[UR16][R226.64], !P2 ;  /* 0x67e00000e2527fae */ /* 0x000fe8000d1a1010 */
[----:B-1----:R-:W2:Y:S04]  /*176d0*/  LDL.LU.64 R230, [R1+0x1000] ;  /* 0x0010000001e67983 */ /* 0x002ea80000300a00 */
[----:B------:R-:W-:Y:S04]  /*176e0*/  LDGSTS.E [R82+0x68000], desc[UR16][R240.64], !P4 ;  /* 0x68000000f0527fae */ /* 0x000fe8000e1a1010 */
[----:B------:R-:W2:Y:S04]  /*176f0*/  LDL.LU.64 R226, [R1+0xff8] ;  /* 0x000ff80001e27983 */ /* 0x000ea80000300a00 */
[----:B------:R1:W-:Y:S04]  /*17700*/  STL.64 [R1+0x680], R240 ;  /* 0x000680f001007387 */ /* 0x0003e80000100a00 */
[----:B------:R1:W-:Y:S04]  /*17710*/  STL.64 [R1+0x678], R248 ;  /* 0x000678f801007387 */ /* 0x0003e80000100a00 */
[----:B------:R2:W-:Y:S04]  /*17720*/  LDGSTS.E [R82+0x68200], desc[UR16][R248.64], !P4 ;  /* 0x68200000f8527fae */ /* 0x0005e8000e1a1010 */
[----:B-1----:R-:W2:Y:S04]  /*17730*/  LDL.LU.64 R240, [R1+0xff0] ;  /* 0x000ff00001f07983 */ /* 0x002ea80000300a00 */
[----:B------:R-:W2:Y:S01]  /*17740*/  LDL.LU.64 R248, [R1+0xfe8] ;  /* 0x000fe80001f87983 */ /* 0x000ea20000300a00 */
[----:B------:R-:W-:Y:S01]  /*17750*/  IADD3 R0, PT, PT, R251, -0x1a2, RZ ;  /* 0xfffffe5efb007810 */ /* 0x000fe20007ffe0ff */
[----:B------:R-:W-:Y:S01]  /*17760*/  VIADD R93, R242, 0xfffffe5d ;  /* 0xfffffe5df25d7836 */ /* 0x000fe20000000000 */
[----:B------:R-:W1:Y:S02]  /*17770*/  LDC R251, c[0x0][0x3a0] ;  /* 0x0000e800fffb7b82 */ /* 0x000e640000000800 */
[----:B------:R-:W-:-:S02]  /*17780*/  ISETP.GE.U32.AND P1, PT, R0, 0x7ffffddf, PT ;  /* 0x7ffffddf0000780c */ /* 0x000fc40003f26070 */
[----:B------:R-:W-:Y:S01]  /*17790*/  ISETP.GE.U32.AND P6, PT, R93, 0x7ffffdde, PT ;  /* 0x7ffffdde5d00780c */ /* 0x000fe20003fc6070 */
[----:B----4-:R-:W-:-:S03]  /*177a0*/  IMAD.WIDE R86, R2, 0x4, R86 ;  /* 0x0000000402567825 */ /* 0x010fc600078e0256 */
[----:B------:R-:W4:Y:S01]  /*177b0*/  LDC R242, c[0x0][0x3a0] ;  /* 0x0000e800fff27b82 */ /* 0x000f220000000800 */
[C---:B------:R-:W-:Y:S01]  /*177c0*/  IMAD.WIDE R84, R2.reuse, 0x4, R84 ;  /* 0x0000000402547825 */ /* 0x040fe200078e0254 */
[----:B------:R-:W-:Y:S04]  /*177d0*/  STL.64 [R1+0x670], R86 ;  /* 0x0006705601007387 */ /* 0x000fe80000100a00 */
[----:B------:R-:W-:Y:S04]  /*177e0*/  STL.64 [R1+0x668], R84 ;  /* 0x0006685401007387 */ /* 0x000fe80000100a00 */
[----:B------:R-:W-:Y:S04]  /*177f0*/  LDGSTS.E [R82+0x68400], desc[UR16][R86.64], !P1 ;  /* 0x6840000056527fae */ /* 0x000fe8000c9a1010 */
[----:B------:R1:W-:Y:S01]  /*17800*/  LDGSTS.E [R82+0x68600], desc[UR16][R84.64], !P1 ;  /* 0x6860000054527fae */ /* 0x0003e2000c9a1010 */
[----:B---3--:R-:W-:-:S04]  /*17810*/  IMAD.WIDE R228, R2, 0x4, R228 ;  /* 0x0000000402e47825 */ /* 0x008fc800078e02e4 */
[----:B--2---:R-:W-:Y:S01]  /*17820*/  IMAD.WIDE R248, R2, 0x4, R248 ;  /* 0x0000000402f87825 */ /* 0x004fe200078e02f8 */
[----:B------:R2:W-:Y:S03]  /*17830*/  STL.64 [R1+0x658], R228 ;  /* 0x000658e401007387 */ /* 0x0005e60000100a00 */
[----:B------:R-:W-:Y:S01]  /*17840*/  VIADD R0, R250, 0xfffffe5c ;  /* 0xfffffe5cfa007836 */ /* 0x000fe20000000000 */
[----:B------:R-:W-:Y:S01]  /*17850*/  STL.64 [R1+0x490], R248 ;  /* 0x000490f801007387 */ /* 0x000fe20000100a00 */
[----:B------:R-:W3:Y:S03]  /*17860*/  LDC R250, c[0x0][0x3a0] ;  /* 0x0000e800fffa7b82 */ /* 0x000ee60000000800 */
[----:B------:R-:W-:Y:S01]  /*17870*/  LDGSTS.E [R82+0x68800], desc[UR16][R228.64], !P6 ;  /* 0x68800000e4527fae */ /* 0x000fe2000f1a1010 */
[----:B------:R-:W-:-:S02]  /*17880*/  ISETP.GE.U32.AND P2, PT, R0, 0x7ffffddd, PT ;  /* 0x7ffffddd0000780c */ /* 0x000fc40003f46070 */
[----:B------:R-:W-:Y:S01]  /*17890*/  IADD3 R93, PT, PT, R243, -0x1a5, RZ ;  /* 0xfffffe5bf35d7810 */ /* 0x000fe20007ffe0ff */
[----:B------:R-:W-:Y:S01]  /*178a0*/  IMAD.WIDE R240, R2, 0x4, R240 ;  /* 0x0000000402f07825 */ /* 0x000fe200078e02f0 */
[----:B------:R-:W3:Y:S01]  /*178b0*/  LDC R0, c[0x0][0x3a0] ;  /* 0x0000e800ff007b82 */ /* 0x000ee20000000800 */
[----:B------:R-:W-:Y:S04]  /*178c0*/  LDGSTS.E [R82+0x68a00], desc[UR16][R248.64], !P6 ;  /* 0x68a00000f8527fae */ /* 0x000fe8000f1a1010 */
[----:B--2---:R-:W2:Y:S03]  /*178d0*/  LDL.LU.64 R228, [R1+0xfe0] ;  /* 0x000fe00001e47983 */ /* 0x004ea60000300a00 */
[----:B------:R-:W2:Y:S01]  /*178e0*/  LDC R243, c[0x0][0x3a0] ;  /* 0x0000e800fff37b82 */ /* 0x000ea20000000800 */
[----:B------:R-:W-:Y:S01]  /*178f0*/  ISETP.GE.U32.AND P4, PT, R93, 0x7ffffddc, PT ;  /* 0x7ffffddc5d00780c */ /* 0x000fe20003f86070 */
[----:B------:R-:W-:Y:S01]  /*17900*/  VIADD R93, R133, 0xfffffe59 ;  /* 0xfffffe59855d7836 */ /* 0x000fe20000000000 */
[----:B------:R3:W-:Y:S05]  /*17910*/  LDGSTS.E [R82+0x68c00], desc[UR16][R240.64], !P2 ;  /* 0x68c00000f0527fae */ /* 0x0007ea000d1a1010 */
[----:B-1----:R-:W1:Y:S01]  /*17920*/  LDC R84, c[0x0][0x3a0] ;  /* 0x0000e800ff547b82 */ /* 0x002e620000000800 */
[----:B---3--:R-:W-:-:S07]  /*17930*/  VIADD R0, R0, 0xfffffe5a ;  /* 0xfffffe5a00007836 */ /* 0x008fce0000000000 */
[----:B------:R-:W3:Y:S01]  /*17940*/  LDC R133, c[0x0][0x3a0] ;  /* 0x0000e800ff857b82 */ /* 0x000ee20000000800 */
[----:B------:R-:W-:Y:S01]  /*17950*/  ISETP.GE.U32.AND P1, PT, R0, 0x7ffffddb, PT ;  /* 0x7ffffddb0000780c */ /* 0x000fe20003f26070 */
[C---:B------:R-:W-:Y:S01]  /*17960*/  IMAD.WIDE R86, R2.reuse, 0x4, R226 ;  /* 0x0000000402567825 */ /* 0x040fe200078e02e2 */
[----:B------:R-:W-:Y:S01]  /*17970*/  ISETP.GE.U32.AND P6, PT, R93, 0x7ffffdda, PT ;  /* 0x7ffffdda5d00780c */ /* 0x000fe20003fc6070 */
[----:B------:R1:W-:Y:S01]  /*17980*/  STL.64 [R1+0x488], R240 ;  /* 0x000488f001007387 */ /* 0x0003e20000100a00 */
[----:B------:R-:W-:Y:S01]  /*17990*/  IADD3 R0, PT, PT, R251, -0x1a8, RZ ;  /* 0xfffffe58fb007810 */ /* 0x000fe20007ffe0ff */
[C---:B------:R-:W-:Y:S02]  /*179a0*/  IMAD.WIDE R230, R2.reuse, 0x4, R230 ;  /* 0x0000000402e67825 */ /* 0x040fe400078e02e6 */
[----:B------:R1:W-:Y:S02]  /*179b0*/  STL.64 [R1+0x480], R86 ;  /* 0x0004805601007387 */ /* 0x0003e40000100a00 */
[----:B-----5:R-:W-:-:S02]  /*179c0*/  IMAD.WIDE R226, R2, 0x4, R232 ;  /* 0x0000000402e27825 */ /* 0x020fc400078e02e8 */
[----:B------:R5:W-:Y:S02]  /*179d0*/  LDGSTS.E [R82+0x68e00], desc[UR16][R86.64], !P2 ;  /* 0x68e0000056527fae */ /* 0x000be4000d1a1010 */
[----:B----4-:R-:W-:Y:S01]  /*179e0*/  VIADD R93, R242, 0xfffffe57 ;  /* 0xfffffe57f25d7836 */ /* 0x010fe20000000000 */
[----:B------:R-:W-:Y:S01]  /*179f0*/  ISETP.GE.U32.AND P2, PT, R0, 0x7ffffdd9, PT ;  /* 0x7ffffdd90000780c */ /* 0x000fe20003f46070 */
[----:B-1----:R-:W1:Y:S01]  /*17a00*/  LDC R240, c[0x0][0x3a0] ;  /* 0x0000e800fff07b82 */ /* 0x002e620000000800 */
[----:B------:R-:W-:Y:S02]  /*17a10*/  VIADD R0, R250, 0xfffffe56 ;  /* 0xfffffe56fa007836 */ /* 0x000fe40000000000 */
[----:B-----5:R-:W-:-:S04]  /*17a20*/  IMAD.WIDE R86, R2, 0x4, R234 ;  /* 0x0000000402567825 */ /* 0x020fc800078e02ea */
[----:B------:R-:W-:-:S04]  /*17a30*/  IMAD.WIDE R146, R2, 0x4, R146 ;  /* 0x0000000402927825 */ /* 0x000fc800078e0292 */
[----:B------:R-:W-:-:S04]  /*17a40*/  IMAD.WIDE R186, R2, 0x4, R186 ;  /* 0x0000000402ba7825 */ /* 0x000fc800078e02ba */
[----:B------:R-:W-:-:S04]  /*17a50*/  IMAD.WIDE R152, R2, 0x4, R152 ;  /* 0x0000000402987825 */ /* 0x000fc800078e0298 */
[----:B------:R-:W-:-:S04]  /*17a60*/  IMAD.WIDE R150, R2, 0x4, R150 ;  /* 0x0000000402967825 */ /* 0x000fc800078e0296 */
[----:B------:R-:W-:-:S04]  /*17a70*/  IMAD.WIDE R156, R2, 0x4, R156 ;  /* 0x00000004029c7825 */ /* 0x000fc800078e029c */
[----:B------:R-:W-:-:S04]  /*17a80*/  IMAD.WIDE R98, R2, 0x4, R98 ;  /* 0x0000000402627825 */ /* 0x000fc800078e0262 */
[----:B------:R-:W-:-:S04]  /*17a90*/  IMAD.WIDE R104, R2, 0x4, R104 ;  /* 0x0000000402687825 */ /* 0x000fc800078e0268 */
[----:B--2---:R-:W-:-:S05]  /*17aa0*/  IMAD.WIDE R228, R2, 0x4, R228 ;  /* 0x0000000402e47825 */ /* 0x004fca00078e02e4 */
[----:B------:R2:W-:Y:S04]  /*17ab0*/  STL.64 [R1+0x470], R228 ;  /* 0x000470e401007387 */ /* 0x0005e80000100a00 */
[----:B------:R2:W-:Y:S04]  /*17ac0*/  LDGSTS.E [R82+0x69000], desc[UR16][R228.64], !P4 ;  /* 0x69000000e4527fae */ /* 0x0005e8000e1a1010 */
[----:B------:R4:W-:Y:S04]  /*17ad0*/  STL.64 [R1+0x460], R230 ;  /* 0x000460e601007387 */ /* 0x0009e80000100a00 */
[----:B------:R4:W-:Y:S01]  /*17ae0*/  LDGSTS.E [R82+0x69200], desc[UR16][R230.64], !P4 ;  /* 0x69200000e6527fae */ /* 0x0009e2000e1a1010 */
[----:B------:R-:W-:-:S03]  /*17af0*/  ISETP.GE.U32.AND P4, PT, R93, 0x7ffffdd8, PT ;  /* 0x7ffffdd85d00780c */ /* 0x000fc60003f86070 */
[----:B------:R5:W-:Y:S01]  /*17b00*/  STL.64 [R1+0x458], R226 ;  /* 0x000458e201007387 */ /* 0x000be20000100a00 */
[----:B--2---:R-:W-:-:S03]  /*17b10*/  IMAD.WIDE R228, R2, 0x4, R238 ;  /* 0x0000000402e47825 */ /* 0x004fc600078e02ee */
[----:B------:R5:W-:Y:S01]  /*17b20*/  LDGSTS.E [R82+0x69400], desc[UR16][R226.64], !P1 ;  /* 0x69400000e2527fae */ /* 0x000be2000c9a1010 */
[----:B------:R-:W-:Y:S01]  /*17b30*/  IADD3 R93, PT, PT, R243, -0x1ab, RZ ;  /* 0xfffffe55f35d7810 */ /* 0x000fe20007ffe0ff */
[----:B----4-:R-:W-:Y:S02]  /*17b40*/  IMAD.WIDE R230, R2, 0x4, R236 ;  /* 0x0000000402e67825 */ /* 0x010fe400078e02ec */
[----:B------:R2:W-:Y:S01]  /*17b50*/  LDGSTS.E [R82+0x69600], desc[UR16][R86.64], !P1 ;  /* 0x6960000056527fae */ /* 0x0005e2000c9a1010 */
[----:B------:R-:W-:-:S03]  /*17b60*/  ISETP.GE.U32.AND P1, PT, R0, 0x7ffffdd7, PT ;  /* 0x7ffffdd70000780c */ /* 0x000fc60003f26070 */
[----:B------:R-:W-:Y:S01]  /*17b70*/  LDGSTS.E [R82+0x69800], desc[UR16][R230.64], !P6 ;  /* 0x69800000e6527fae */ /* 0x000fe2000f1a1010 */
[----:B-----5:R-:W4:Y:S03]  /*17b80*/  LDC R226, c[0x0][0x3a0] ;  /* 0x0000e800ffe27b82 */ /* 0x020f260000000800 */
[----:B------:R2:W-:Y:S01]  /*17b90*/  STL.64 [R1+0x448], R86 ;  /* 0x0004485601007387 */ /* 0x0005e20000100a00 */
[----:B------:R-:W-:-:S03]  /*17ba0*/  VIADD R0, R84, 0xfffffe54 ;  /* 0xfffffe5454007836 */ /* 0x000fc60000000000 */
[----:B------:R-:W-:Y:S01]  /*17bb0*/  LDGSTS.E [R82+0x69a00], desc[UR16][R228.64], !P6 ;  /* 0x69a00000e4527fae */ /* 0x000fe2000f1a1010 */
[----:B------:R-:W5:Y:S01]  /*17bc0*/  LDC R227, c[0x0][0x3a0] ;  /* 0x0000e800ffe37b82 */ /* 0x000f620000000800 */
[----:B------:R-:W-:Y:S01]  /*17bd0*/  ISETP.GE.U32.AND P6, PT, R93, 0x7ffffdd6, PT ;  /* 0x7ffffdd65d00780c */ /* 0x000fe20003fc6070 */
[C---:B------:R-:W-:Y:S01]  /*17be0*/  IMAD.WIDE R84, R2.reuse, 0x4, R154 ;  /* 0x0000000402547825 */ /* 0x040fe200078e029a */
[----:B------:R-:W-:Y:S03]  /*17bf0*/  STL.64 [R1+0x438], R230 ;  /* 0x000438e601007387 */ /* 0x000fe60000100a00 */
[----:B--2---:R-:W-:Y:S01]  /*17c00*/  IMAD.WIDE R86, R2, 0x4, R162 ;  /* 0x0000000402567825 */ /* 0x004fe200078e02a2 */
[----:B------:R-:W-:Y:S01]  /*17c10*/  STL.64 [R1+0x428], R228 ;  /* 0x000428e401007387 */ /* 0x000fe20000100a00 */
[----:B------:R-:W2:Y:S03]  /*17c20*/  LDC R154, c[0x0][0x3a0] ;  /* 0x0000e800ff9a7b82 */ /* 0x000ea60000000800 */
[----:B------:R1:W-:Y:S01]  /*17c30*/  STL.64 [R1+0x420], R86 ;  /* 0x0004205601007387 */ /* 0x0003e20000100a00 */
[----:B---3--:R-:W-:-:S03]  /*17c40*/  VIADD R93, R133, 0xfffffe53 ;  /* 0xfffffe53855d7836 */ /* 0x008fc60000000000 */
[----:B------:R1:W-:Y:S01]  /*17c50*/  LDGSTS.E [R82+0x69c00], desc[UR16][R86.64], !P2 ;  /* 0x69c0000056527fae */ /* 0x0003e2000d1a1010 */
[----:B------:R-:W3:Y:S03]  /*17c60*/  LDC R162, c[0x0][0x3a0] ;  /* 0x0000e800ffa27b82 */ /* 0x000ee60000000800 */
[----:B------:R1:W-:Y:S04]  /*17c70*/  STL.64 [R1+0x410], R84 ;  /* 0x0004105401007387 */ /* 0x0003e80000100a00 */
[----:B------:R1:W-:Y:S01]  /*17c80*/  LDGSTS.E [R82+0x69e00], desc[UR16][R84.64], !P2 ;  /* 0x69e0000054527fae */ /* 0x0003e2000d1a1010 */
[----:B------:R-:W2:Y:S01]  /*17c90*/  LDC R133, c[0x0][0x3a0] ;  /* 0x0000e800ff857b82 */ /* 0x000ea20000000800 */
[----:B-1----:R-:W-:-:S02]  /*17ca0*/  IMAD.WIDE R86, R2, 0x4, R168 ;  /* 0x0000000402567825 */ /* 0x002fc400078e02a8 */
[----:B------:R1:W-:Y:S01]  /*17cb0*/  STL.64 [R1+0x408], R146 ;  /* 0x0004089201007387 */ /* 0x0003e20000100a00 */
[----:B------:R-:W-:-:S03]  /*17cc0*/  ISETP.GE.U32.AND P2, PT, R0, 0x7ffffdd5, PT ;  /* 0x7ffffdd50000780c */ /* 0x000fc60003f46070 */
[----:B------:R1:W-:Y:S01]  /*17cd0*/  LDGSTS.E [R82+0x6a000], desc[UR16][R146.64], !P4 ;  /* 0x6a00000092527fae */ /* 0x0003e2000e1a1010 */
[----:B------:R-:W2:Y:S01]  /*17ce0*/  LDC R155, c[0x0][0x3a0] ;  /* 0x0000e800ff9b7b82 */ /* 0x000ea20000000800 */
[C---:B------:R-:W-:Y:S02]  /*17cf0*/  IMAD.WIDE R84, R2.reuse, 0x4, R158 ;  /* 0x0000000402547825 */ /* 0x040fe400078e029e */
[----:B------:R-:W-:Y:S02]  /*17d00*/  STL.64 [R1+0x3f8], R186 ;  /* 0x0003f8ba01007387 */ /* 0x000fe40000100a00 */
[C---:B------:R-:W-:Y:S02]  /*17d10*/  IMAD.WIDE R158, R2.reuse, 0x4, R160 ;  /* 0x00000004029e7825 */ /* 0x040fe400078e02a0 */
[----:B------:R-:W-:Y:S01]  /*17d20*/  LDGSTS.E [R82+0x6a200], desc[UR16][R186.64], !P4 ;  /* 0x6a200000ba527fae */ /* 0x000fe2000e1a1010 */
[----:B------:R-:W-:Y:S01]  /*17d30*/  ISETP.GE.U32.AND P4, PT, R93, 0x7ffffdd4, PT ;  /* 0x7ffffdd45d00780c */ /* 0x000fe20003f86070 */
[----:B-1----:R-:W-:-:S02]  /*17d40*/  IMAD.WIDE R146, R2, 0x4, R148 ;  /* 0x0000000402927825 */ /* 0x002fc400078e0294 */
[----:B------:R1:W-:Y:S01]  /*17d50*/  STL.64 [R1+0x358], R86 ;  /* 0x0003585601007387 */ /* 0x0003e20000100a00 */
[----:B------:R-:W-:Y:S01]  /*17d60*/  IADD3 R0, PT, PT, R240, -0x1ae, RZ ;  /* 0xfffffe52f0007810 */ /* 0x000fe20007ffe0ff */
[----:B------:R-:W2:Y:S02]  /*17d70*/  LDC R148, c[0x0][0x3a0] ;  /* 0x0000e800ff947b82 */ /* 0x000ea40000000800 */
[----:B------:R1:W-:Y:S04]  /*17d80*/  LDGSTS.E [R82+0x6a400], desc[UR16][R86.64], !P1 ;  /* 0x6a40000056527fae */ /* 0x0003e8000c9a1010 */
[----:B------:R1:W-:Y:S01]  /*17d90*/  STL.64 [R1+0x350], R84 ;  /* 0x0003505401007387 */ /* 0x0003e20000100a00 */
[----:B----4-:R-:W-:Y:S01]  /*17da0*/  VIADD R93, R226, 0xfffffe51 ;  /* 0xfffffe51e25d7836 */ /* 0x010fe20000000000 */
[----:B------:R-:W4:Y:S02]  /*17db0*/  LDC R149, c[0x0][0x3a0] ;  /* 0x0000e800ff957b82 */ /* 0x000f240000000800 */
[----:B------:R1:W-:Y:S04]  /*17dc0*/  LDGSTS.E [R82+0x6a600], desc[UR16][R84.64], !P1 ;  /* 0x6a60000054527fae */ /* 0x0003e8000c9a1010 */
[----:B------:R-:W-:Y:S04]  /*17dd0*/  STL.64 [R1+0x338], R158 ;  /* 0x0003389e01007387 */ /* 0x000fe80000100a00 */
[----:B------:R-:W-:Y:S04]  /*17de0*/  LDGSTS.E [R82+0x6a800], desc[UR16][R158.64], !P6 ;  /* 0x6a8000009e527fae */ /* 0x000fe8000f1a1010 */
[----:B------:R3:W-:Y:S04]  /*17df0*/  STL.64 [R1+0x330], R146 ;  /* 0x0003309201007387 */ /* 0x0007e80000100a00 */
[----:B------:R3:W-:Y:S01]  /*17e00*/  LDGSTS.E [R82+0x6aa00], desc[UR16][R146.64], !P6 ;  /* 0x6aa0000092527fae */ /* 0x0007e2000f1a1010 */
[----:B-1----:R-:W-:Y:S01]  /*17e10*/  IMAD.WIDE R86, R2, 0x4, R164 ;  /* 0x0000000402567825 */ /* 0x002fe200078e02a4 */
[----:B------:R-:W-:-:S03]  /*17e20*/  ISETP.GE.U32.AND P1, PT, R0, 0x7ffffdd3, PT ;  /* 0x7ffffdd30000780c */ /* 0x000fc60003f26070 */
[----:B------:R-:W-:Y:S01]  /*17e30*/  IMAD.WIDE R84, R2, 0x4, R174 ;  /* 0x0000000402547825 */ /* 0x000fe200078e02ae */
[----:B---3--:R-:W1:Y:S03]  /*17e40*/  LDC R146, c[0x0][0x3a0] ;  /* 0x0000e800ff927b82 */ /* 0x008e660000000800 */
[----:B-----5:R-:W-:Y:S01]  /*17e50*/  VIADD R0, R227, 0xfffffe50 ;  /* 0xfffffe50e3007836 */ /* 0x020fe20000000000 */
[----:B------:R3:W-:Y:S01]  /*17e60*/  STL.64 [R1+0x318], R86 ;  /* 0x0003185601007387 */ /* 0x0007e20000100a00 */
[----:B------:R-:W-:-:S03]  /*17e70*/  ISETP.GE.U32.AND P6, PT, R93, 0x7ffffdd2, PT ;  /* 0x7ffffdd25d00780c */ /* 0x000fc60003fc6070 */
[----:B------:R3:W-:Y:S01]  /*17e80*/  LDGSTS.E [R82+0x6ac00], desc[UR16][R86.64], !P2 ;  /* 0x6ac0000056527fae */ /* 0x0007e2000d1a1010 */
[----:B------:R-:W5:Y:S03]  /*17e90*/  LDC R147, c[0x0][0x3a0] ;  /* 0x0000e800ff937b82 */ /* 0x000f660000000800 */
[----:B------:R2:W-:Y:S04]  /*17ea0*/  STL.64 [R1+0x310], R84 ;  /* 0x0003105401007387 */ /* 0x0005e80000100a00 */
[----:B------:R4:W-:Y:S01]  /*17eb0*/  LDGSTS.E [R82+0x6ae00], desc[UR16][R84.64], !P2 ;  /* 0x6ae0000054527fae */ /* 0x0009e2000d1a1010 */
[----:B------:R-:W-:-:S03]  /*17ec0*/  ISETP.GE.U32.AND P2, PT, R0, 0x7ffffdd1, PT ;  /* 0x7ffffdd10000780c */ /* 0x000fc60003f46070 */
[----:B------:R4:W-:Y:S01]  /*17ed0*/  STL.64 [R1+0x2f8], R152 ;  /* 0x0002f89801007387 */ /* 0x0009e20000100a00 */
[----:B---3--:R-:W-:-:S03]  /*17ee0*/  IMAD.WIDE R86, R2, 0x4, R170 ;  /* 0x0000000402567825 */ /* 0x008fc600078e02aa */
[----:B------:R3:W-:Y:S01]  /*17ef0*/  LDGSTS.E [R82+0x6b000], desc[UR16][R152.64], !P4 ;  /* 0x6b00000098527fae */ /* 0x0007e2000e1a1010 */
[----:B--2---:R-:W-:-:S03]  /*17f00*/  IADD3 R93, PT, PT, R154, -0x1b1, RZ ;  /* 0xfffffe4f9a5d7810 */ /* 0x004fc60007ffe0ff */
[----:B------:R2:W-:Y:S01]  /*17f10*/  STL.64 [R1+0x2f0], R150 ;  /* 0x0002f09601007387 */ /* 0x0005e20000100a00 */
[----:B----4-:R-:W-:-:S03]  /*17f20*/  IMAD.WIDE R84, R2, 0x4, R184 ;  /* 0x0000000402547825 */ /* 0x010fc600078e02b8 */
[----:B------:R2:W-:Y:S01]  /*17f30*/  LDGSTS.E [R82+0x6b200], desc[UR16][R150.64], !P4 ;  /* 0x6b20000096527fae */ /* 0x0005e2000e1a1010 */
[----:B------:R-:W-:Y:S01]  /*17f40*/  VIADD R0, R162, 0xfffffe4e ;  /* 0xfffffe4ea2007836 */ /* 0x000fe20000000000 */
[----:B------:R-:W-:Y:S01]  /*17f50*/  ISETP.GE.U32.AND P4, PT, R93, 0x7ffffdd0, PT ;  /* 0x7ffffdd05d00780c */ /* 0x000fe20003f86070 */
[----:B------:R-:W-:Y:S01]  /*17f60*/  VIADD R93, R133, 0xfffffe4d ;  /* 0xfffffe4d855d7836 */ /* 0x000fe20000000000 */
[----:B------:R4:W-:Y:S01]  /*17f70*/  STL.64 [R1+0x2d8], R86 ;  /* 0x0002d85601007387 */ /* 0x0009e20000100a00 */
[C---:B---3--:R-:W-:Y:S01]  /*17f80*/  IMAD.WIDE R152, R2.reuse, 0x4, R178 ;  /* 0x0000000402987825 */ /* 0x048fe200078e02b2 */
[----:B------:R-:W3:Y:S02]  /*17f90*/  LDC R133, c[0x0][0x3a0] ;  /* 0x0000e800ff857b82 */ /* 0x000ee40000000800 */
[----:B------:R4:W-:Y:S06]  /*17fa0*/  LDGSTS.E [R82+0x6b400], desc[UR16][R86.64], !P1 ;  /* 0x6b40000056527fae */ /* 0x0009ec000c9a1010 */
[----:B--2---:R-:W2:Y:S01]  /*17fb0*/  LDC R150, c[0x0][0x3a0] ;  /* 0x0000e800ff967b82 */ /* 0x004ea20000000800 */
[----:B------:R1:W-:Y:S04]  /*17fc0*/  STL.64 [R1+0x2d0], R84 ;  /* 0x0002d05401007387 */ /* 0x0003e80000100a00 */
[----:B------:R1:W-:Y:S01]  /*17fd0*/  LDGSTS.E [R82+0x6b600], desc[UR16][R84.64], !P1 ;  /* 0x6b60000054527fae */ /* 0x0003e2000c9a1010 */
[----:B----4-:R-:W-:Y:S01]  /*17fe0*/  IMAD.WIDE R86, R2, 0x4, R190 ;  /* 0x0000000402567825 */ /* 0x010fe200078e02be */
[----:B------:R-:W-:-:S02]  /*17ff0*/  ISETP.GE.U32.AND P1, PT, R0, 0x7ffffdcf, PT ;  /* 0x7ffffdcf0000780c */ /* 0x000fc40003f26070 */
[----:B------:R-:W-:Y:S01]  /*18000*/  IADD3 R0, PT, PT, R155, -0x1b4, RZ ;  /* 0xfffffe4c9b007810 */ /* 0x000fe20007ffe0ff */
[----:B------:R-:W-:Y:S04]  /*18010*/  LDGSTS.E [R82+0x6b800], desc[UR16][R156.64], !P6 ;  /* 0x6b8000009c527fae */ /* 0x000fe8000f1a1010 */
[----:B------:R4:W-:Y:S01]  /*18020*/  LDGSTS.E [R82+0x6ba00], desc[UR16][R152.64], !P6 ;  /* 0x6ba0000098527fae */ /* 0x0009e2000f1a1010 */
[----:B-1----:R-:W-:Y:S01]  /*18030*/  IMAD.WIDE R84, R2, 0x4, R182 ;  /* 0x0000000402547825 */ /* 0x002fe200078e02b6 */
[----:B------:R-:W-:Y:S02]  /*18040*/  ISETP.GE.U32.AND P6, PT, R93, 0x7ffffdce, PT ;  /* 0x7ffffdce5d00780c */ /* 0x000fe40003fc6070 */
[----:B------:R1:W-:Y:S01]  /*18050*/  LDGSTS.E [R82+0x6bc00], desc[UR16][R86.64], !P2 ;  /* 0x6bc0000056527fae */ /* 0x0003e2000d1a1010 */
[----:B------:R-:W-:-:S03]  /*18060*/  VIADD R93, R146, 0xfffffe4b ;  /* 0xfffffe4b925d7836 */ /* 0x000fc60000000000 */
[----:B------:R1:W-:Y:S01]  /*18070*/  LDGSTS.E [R82+0x6be00], desc[UR16][R84.64], !P2 ;  /* 0x6be0000054527fae */ /* 0x0003e2000d1a1010 */
[----:B------:R-:W-:Y:S01]  /*18080*/  ISETP.GE.U32.AND P2, PT, R0, 0x7ffffdcd, PT ;  /* 0x7ffffdcd0000780c */ /* 0x000fe20003f46070 */
[----:B------:R-:W3:Y:S01]  /*18090*/  LDC R146, c[0x0][0x3a0] ;  /* 0x0000e800ff927b82 */ /* 0x000ee20000000800 */
[----:B------:R-:W-:Y:S01]  /*180a0*/  IMAD.WIDE R154, R2, 0x4, R192 ;  /* 0x00000004029a7825 */ /* 0x000fe200078e02c0 */
[----:B------:R-:W-:Y:S03]  /*180b0*/  STL.64 [R1+0x2b8], R156 ;  /* 0x0002b89c01007387 */ /* 0x000fe60000100a00 */
[----:B------:R-:W-:Y:S01]  /*180c0*/  VIADD R0, R148, 0xfffffe4a ;  /* 0xfffffe4a94007836 */ /* 0x000fe20000000000 */
[----:B------:R4:W-:Y:S02]  /*180d0*/  STL.64 [R1+0x2b0], R152 ;  /* 0x0002b09801007387 */ /* 0x0009e40000100a00 */
[----:B------:R-:W3:Y:S02]  /*180e0*/  LDC R148, c[0x0][0x3a0] ;  /* 0x0000e800ff947b82 */ /* 0x000ee40000000800 */
[----:B------:R1:W-:Y:S04]  /*180f0*/  STL.64 [R1+0x298], R86 ;  /* 0x0002985601007387 */ /* 0x0003e80000100a00 */
[----:B------:R2:W-:Y:S01]  /*18100*/  STL.64 [R1+0x290], R84 ;  /* 0x0002905401007387 */ /* 0x0005e20000100a00 */
[----:B----4-:R-:W-:-:S03]  /*18110*/  IMAD.WIDE R152, R2, 0x4, R172 ;  /* 0x0000000402987825 */ /* 0x010fc600078e02ac */
[----:B------:R4:W-:Y:S01]  /*18120*/  LDGSTS.E [R82+0x6c000], desc[UR16][R154.64], !P4 ;  /* 0x6c0000009a527fae */ /* 0x0009e2000e1a1010 */
[----:B-1----:R-:W-:-:S03]  /*18130*/  IMAD.WIDE R86, R2, 0x4, R188 ;  /* 0x0000000402567825 */ /* 0x002fc600078e02bc */
[----:B------:R1:W-:Y:S01]  /*18140*/  LDGSTS.E [R82+0x6c200], desc[UR16][R152.64], !P4 ;  /* 0x6c20000098527fae */ /* 0x0003e2000e1a1010 */
[----:B--2---:R-:W-:Y:S01]  /*18150*/  IMAD.WIDE R84, R2, 0x4, R214 ;  /* 0x0000000402547825 */ /* 0x004fe200078e02d6 */
[----:B------:R-:W-:Y:S02]  /*18160*/  ISETP.GE.U32.AND P4, PT, R93, 0x7ffffdcc, PT ;  /* 0x7ffffdcc5d00780c */ /* 0x000fe40003f86070 */
[----:B------:R2:W-:Y:S01]  /*18170*/  LDGSTS.E [R82+0x6c400], desc[UR16][R86.64], !P1 ;  /* 0x6c40000056527fae */ /* 0x0005e2000c9a1010 */
[----:B-----5:R-:W-:Y:S02]  /*18180*/  IADD3 R93, PT, PT, R147, -0x1b7, RZ ;  /* 0xfffffe49935d7810 */ /* 0x020fe40007ffe0ff */
[----:B------:R-:W5:Y:S01]  /*18190*/  LDC R147, c[0x0][0x3a0] ;  /* 0x0000e800ff937b82 */ /* 0x000f620000000800 */
[----:B------:R4:W-:Y:S04]  /*181a0*/  STL.64 [R1+0x278], R154 ;  /* 0x0002789a01007387 */ /* 0x0009e80000100a00 */
[----:B------:R1:W-:Y:S01]  /*181b0*/  LDGSTS.E [R82+0x6c600], desc[UR16][R84.64], !P1 ;  /* 0x6c60000054527fae */ /* 0x0003e2000c9a1010 */
[----:B------:R-:W-:Y:S01]  /*181c0*/  ISETP.GE.U32.AND P1, PT, R0, 0x7ffffdcb, PT ;  /* 0x7ffffdcb0000780c */ /* 0x000fe20003f26070 */
[----:B------:R-:W-:-:S02]  /*181d0*/  VIADD R0, R150, 0xfffffe48 ;  /* 0xfffffe4896007836 */ /* 0x000fc40000000000 */
[----:B------:R1:W-:Y:S01]  /*181e0*/  STL.64 [R1+0x270], R152 ;  /* 0x0002709801007387 */ /* 0x0003e20000100a00 */
[----:B------:R-:W5:Y:S01]  /*181f0*/  LDC R150, c[0x0][0x3a0] ;  /* 0x0000e800ff967b82 */ /* 0x000f620000000800 */
[C---:B----4-:R-:W-:Y:S02]  /*18200*/  IMAD.WIDE R154, R2.reuse, 0x4, R180 ;  /* 0x00000004029a7825 */ /* 0x050fe400078e02b4 */
[----:B------:R2:W-:Y:S04]  /*18210*/  STL.64 [R1+0x258], R86 ;  /* 0x0002585601007387 */ /* 0x0005e80000100a00 */
[----:B------:R4:W-:Y:S01]  /*18220*/  STL.64 [R1+0x250], R84 ;  /* 0x0002505401007387 */ /* 0x0009e20000100a00 */
[----:B-1----:R-:W-:-:S03]  /*18230*/  IMAD.WIDE R152, R2, 0x4, R166 ;  /* 0x0000000402987825 */ /* 0x002fc600078e02a6 */
[----:B------:R1:W-:Y:S01]  /*18240*/  STL.64 [R1+0x238], R154 ;  /* 0x0002389a01007387 */ /* 0x0003e20000100a00 */
[----:B--2---:R-:W-:-:S03]  /*18250*/  IMAD.WIDE R86, R2, 0x4, R210 ;  /* 0x0000000402567825 */ /* 0x004fc600078e02d2 */
[----:B------:R1:W-:Y:S01]  /*18260*/  LDGSTS.E [R82+0x6c800], desc[UR16][R154.64], !P6 ;  /* 0x6c8000009a527fae */ /* 0x0003e2000f1a1010 */
[----:B----4-:R-:W-:-:S03]  /*18270*/  IMAD.WIDE R84, R2, 0x4, R198 ;  /* 0x0000000402547825 */ /* 0x010fc600078e02c6 */
[----:B------:R2:W-:Y:S04]  /*18280*/  STL.64 [R1+0x230], R152 ;  /* 0x0002309801007387 */ /* 0x0005e80000100a00 */
[----:B------:R2:W-:Y:S01]  /*18290*/  LDGSTS.E [R82+0x6ca00], desc[UR16][R152.64], !P6 ;  /* 0x6ca0000098527fae */ /* 0x0005e2000f1a1010 */
[----:B------:R-:W-:Y:S01]  /*182a0*/  ISETP.GE.U32.AND P6, PT, R93, 0x7ffffdca, PT ;  /* 0x7ffffdca5d00780c */ /* 0x000fe20003fc6070 */
[----:B---3--:R-:W-:Y:S02]  /*182b0*/  VIADD R93, R133, 0xfffffe47 ;  /* 0xfffffe47855d7836 */ /* 0x008fe40000000000 */
[C---:B-1----:R-:W-:Y:S01]  /*182c0*/  IMAD.WIDE R154, R2.reuse, 0x4, R176 ;  /* 0x00000004029a7825 */ /* 0x042fe200078e02b0 */
[----:B------:R1:W-:Y:S01]  /*182d0*/  STL.64 [R1+0x218], R86 ;  /* 0x0002185601007387 */ /* 0x0003e20000100a00 */
[----:B------:R-:W3:Y:S03]  /*182e0*/  LDC R133, c[0x0][0x3a0] ;  /* 0x0000e800ff857b82 */ /* 0x000ee60000000800 */
[----:B------:R1:W-:Y:S01]  /*182f0*/  LDGSTS.E [R82+0x6cc00], desc[UR16][R86.64], !P2 ;  /* 0x6cc0000056527fae */ /* 0x0003e2000d1a1010 */
[----:B--2---:R-:W-:-:S03]  /*18300*/  IMAD.WIDE R152, R2, 0x4, R208 ;  /* 0x0000000402987825 */ /* 0x004fc600078e02d0 */
[----:B------:R2:W-:Y:S04]  /*18310*/  STL.64 [R1+0x210], R84 ;  /* 0x0002105401007387 */ /* 0x0005e80000100a00 */
[----:B------:R2:W-:Y:S01]  /*18320*/  LDGSTS.E [R82+0x6ce00], desc[UR16][R84.64], !P2 ;  /* 0x6ce0000054527fae */ /* 0x0005e2000d1a1010 */
[----:B------:R-:W-:Y:S01]  /*18330*/  ISETP.GE.U32.AND P2, PT, R0, 0x7ffffdc9, PT ;  /* 0x7ffffdc90000780c */ /* 0x000fe20003f46070 */
[C---:B-1----:R-:W-:Y:S01]  /*18340*/  IMAD.WIDE R86, R2.reuse, 0x4, R204 ;  /* 0x0000000402567825 */ /* 0x042fe200078e02cc */
[----:B------:R-:W-:Y:S01]  /*18350*/  IADD3 R0, PT, PT, R149, -0x1ba, RZ ;  /* 0xfffffe4695007810 */ /* 0x000fe20007ffe0ff */
[----:B------:R1:W-:Y:S01]  /*18360*/  LDGSTS.E [R82+0x6d000], desc[UR16][R154.64], !P4 ;  /* 0x6d0000009a527fae */ /* 0x0003e2000e1a1010 */
[----:B------:R-:W4:Y:S03]  /*18370*/  LDC R149, c[0x0][0x3a0] ;  /* 0x0000e800ff957b82 */ /* 0x000f260000000800 */
[----:B------:R1:W-:Y:S01]  /*18380*/  LDGSTS.E [R82+0x6d200], desc[UR16][R152.64], !P4 ;  /* 0x6d20000098527fae */ /* 0x0003e2000e1a1010 */
[----:B--2---:R-:W-:Y:S01]  /*18390*/  IMAD.WIDE R84, R2, 0x4, R202 ;  /* 0x0000000402547825 */ /* 0x004fe200078e02ca */
[----:B------:R-:W-:-:S02]  /*183a0*/  ISETP.GE.U32.AND P4, PT, R93, 0x7ffffdc8, PT ;  /* 0x7ffffdc85d00780c */ /* 0x000fc40003f86070 */
[----:B------:R2:W-:Y:S01]  /*183b0*/  LDGSTS.E [R82+0x6d400], desc[UR16][R86.64], !P1 ;  /* 0x6d40000056527fae */ /* 0x0005e2000c9a1010 */
[----:B------:R-:W-:-:S03]  /*183c0*/  VIADD R93, R146, 0xfffffe45 ;  /* 0xfffffe45925d7836 */ /* 0x000fc60000000000 */
[----:B------:R1:W-:Y:S01]  /*183d0*/  STL.64 [R1+0x1f8], R154 ;  /* 0x0001f89a01007387 */ /* 0x0003e20000100a00 */
[----:B------:R-:W3:Y:S03]  /*183e0*/  LDC R146, c[0x0][0x3a0] ;  /* 0x0000e800ff927b82 */ /* 0x000ee60000000800 */
[----:B------:R2:W-:Y:S01]  /*183f0*/  LDGSTS.E [R82+0x6d600], desc[UR16][R84.64], !P1 ;  /* 0x6d60000054527fae */ /* 0x0005e2000c9a1010 */
[----:B------:R-:W-:Y:S01]  /*18400*/  ISETP.GE.U32.AND P1, PT, R0, 0x7ffffdc7, PT ;  /* 0x7ffffdc70000780c */ /* 0x000fe20003f26070 */
[----:B------:R-:W-:Y:S02]  /*18410*/  VIADD R0, R148, 0xfffffe44 ;  /* 0xfffffe4494007836 */ /* 0x000fe40000000000 */
[----:B------:R2:W-:Y:S01]  /*18420*/  STL.64 [R1+0x1f0], R152 ;  /* 0x0001f09801007387 */ /* 0x0005e20000100a00 */
[----:B------:R-:W3:Y:S01]  /*18430*/  LDC R148, c[0x0][0x3a0] ;  /* 0x0000e800ff947b82 */ /* 0x000ee20000000800 */
[----:B-1----:R-:W-:-:S02]  /*18440*/  IMAD.WIDE R154, R2, 0x4, R194 ;  /* 0x00000004029a7825 */ /* 0x002fc400078e02c2 */
[----:B------:R1:W-:Y:S04]  /*18450*/  STL.64 [R1+0x1d8], R86 ;  /* 0x0001d85601007387 */ /* 0x0003e80000100a00 */
[----:B------:R5:W-:Y:S01]  /*18460*/  STL.64 [R1+0x1d0], R84 ;  /* 0x0001d05401007387 */ /* 0x000be20000100a00 */
[----:B--2---:R-:W-:-:S03]  /*18470*/  IMAD.WIDE R152, R2, 0x4, R196 ;  /* 0x0000000402987825 */ /* 0x004fc600078e02c4 */
[----:B------:R2:W-:Y:S01]  /*18480*/  STL.64 [R1+0x1b8], R154 ;  /* 0x0001b89a01007387 */ /* 0x0005e20000100a00 */
[----:B-1----:R-:W-:-:S03]  /*18490*/  IMAD.WIDE R86, R2, 0x4, R206 ;  /* 0x0000000402567825 */ /* 0x002fc600078e02ce */
[----:B------:R2:W-:Y:S01]  /*184a0*/  LDGSTS.E [R82+0x6d800], desc[UR16][R154.64], !P6 ;  /* 0x6d8000009a527fae */ /* 0x0005e2000f1a1010 */
[----:B-----5:R-:W-:-:S03]  /*184b0*/  IMAD.WIDE R84, R2, 0x4, R212 ;  /* 0x0000000402547825 */ /* 0x020fc600078e02d4 */
[----:B------:R1:W-:Y:S04]  /*184c0*/  STL.64 [R1+0x1b0], R152 ;  /* 0x0001b09801007387 */ /* 0x0003e80000100a00 */
[----:B------:R1:W-:Y:S01]  /*184d0*/  LDGSTS.E [R82+0x6da00], desc[UR16][R152.64], !P6 ;  /* 0x6da0000098527fae */ /* 0x0003e2000f1a1010 */
[----:B------:R-:W-:-:S03]  /*184e0*/  ISETP.GE.U32.AND P6, PT, R93, 0x7ffffdc6, PT ;  /* 0x7ffffdc65d00780c */ /* 0x000fc60003fc6070 */
[----:B------:R5:W-:Y:S01]  /*184f0*/  STL.64 [R1+0x198], R86 ;  /* 0x0001985601007387 */ /* 0x000be20000100a00 */
[----:B------:R-:W-:Y:S01]  /*18500*/  IADD3 R93, PT, PT, R147, -0x1bd, RZ ;  /* 0xfffffe43935d7810 */ /* 0x000fe20007ffe0ff */
[C---:B------:R-:W-:Y:S01]  /*18510*/  IMAD.WIDE R250, R2.reuse, 0x4, R216 ;  /* 0x0000000402fa7825 */ /* 0x040fe200078e02d8 */
[----:B--2---:R-:W2:Y:S01]  /*18520*/  LDC R154, c[0x0][0x3a0] ;  /* 0x0000e800ff9a7b82 */ /* 0x004ea20000000800 */
[----:B------:R5:W-:Y:S02]  /*18530*/  LDGSTS.E [R82+0x6dc00], desc[UR16][R86.64], !P2 ;  /* 0x6dc0000056527fae */ /* 0x000be4000d1a1010 */
[----:B-1----:R-:W-:Y:S02]  /*18540*/  IMAD.WIDE R152, R2, 0x4, R200 ;  /* 0x0000000402987825 */ /* 0x002fe400078e02c8 */
[----:B------:R1:W-:Y:S04]  /*18550*/  STL.64 [R1+0x190], R84 ;  /* 0x0001905401007387 */ /* 0x0003e80000100a00 */
[----:B------:R1:W-:Y:S01]  /*18560*/  LDGSTS.E [R82+0x6de00], desc[UR16][R84.64], !P2 ;  /* 0x6de0000054527fae */ /* 0x0003e2000d1a1010 */
[----:B------:R-:W-:Y:S01]  /*18570*/  ISETP.GE.U32.AND P2, PT, R0, 0x7ffffdc5, PT ;  /* 0x7ffffdc50000780c */ /* 0x000fe20003f46070 */
[----:B-----5:R-:W-:-:S02]  /*18580*/  IMAD.WIDE R86, R2, 0x4, R100 ;  /* 0x0000000402567825 */ /* 0x020fc400078e0264 */
[----:B------:R-:W-:Y:S01]  /*18590*/  LDGSTS.E [R82+0x6e000], desc[UR16][R152.64], !P4 ;  /* 0x6e00000098527fae */ /* 0x000fe2000e1a1010 */
[----:B------:R-:W5:Y:S01]  /*185a0*/  LDC R100, c[0x0][0x3a0] ;  /* 0x0000e800ff647b82 */ /* 0x000f620000000800 */
[----:B------:R-:W-:Y:S02]  /*185b0*/  VIADD R0, R150, 0xfffffe42 ;  /* 0xfffffe4296007836 */ /* 0x000fe40000000000 */
[----:B------:R2:W-:Y:S01]  /*185c0*/  LDGSTS.E [R82+0x6e200], desc[UR16][R98.64], !P4 ;  /* 0x6e20000062527fae */ /* 0x0005e2000e1a1010 */
[----:B-1----:R-:W-:Y:S01]  /*185d0*/  IMAD.WIDE R84, R2, 0x4, R102 ;  /* 0x0000000402547825 */ /* 0x002fe200078e0266 */
[----:B------:R-:W-:-:S03]  /*185e0*/  ISETP.GE.U32.AND P4, PT, R93, 0x7ffffdc4, PT ;  /* 0x7ffffdc45d00780c */ /* 0x000fc60003f86070 */
[----:B------:R-:W1:Y:S01]  /*185f0*/  LDC R103, c[0x0][0x3a0] ;  /* 0x0000e800ff677b82 */ /* 0x000e620000000800 */
[----:B------:R2:W-:Y:S01]  /*18600*/  LDGSTS.E [R82+0x6e400], desc[UR16][R86.64], !P1 ;  /* 0x6e40000056527fae */ /* 0x0005e2000c9a1010 */
[----:B---3--:R-:W-:-:S03]  /*18610*/  VIADD R93, R133, 0xfffffe41 ;  /* 0xfffffe41855d7836 */ /* 0x008fc60000000000 */
[----:B------:R-:W-:Y:S01]  /*18620*/  STL.64 [R1+0x178], R152 ;  /* 0x0001789801007387 */ /* 0x000fe20000100a00 */
[----:B------:R-:W-:Y:S02]  /*18630*/  IMAD.WIDE R248, R2, 0x4, R218 ;  /* 0x0000000402f87825 */ /* 0x000fe400078e02da */
[----:B------:R-:W3:Y:S01]  /*18640*/  LDC R102, c[0x0][0x3a0] ;  /* 0x0000e800ff667b82 */ /* 0x000ee20000000800 */
[----:B------:R2:W-:Y:S01]  /*18650*/  LDGSTS.E [R82+0x6e600], desc[UR16][R84.64], !P1 ;  /* 0x6e60000054527fae */ /* 0x0005e2000c9a1010 */
[----:B------:R-:W-:-:S03]  /*18660*/  ISETP.GE.U32.AND P1, PT, R0, 0x7ffffdc3, PT ;  /* 0x7ffffdc30000780c */ /* 0x000fc60003f26070 */
[----:B------:R2:W-:Y:S01]  /*18670*/  STL.64 [R1+0x170], R98 ;  /* 0x0001706201007387 */ /* 0x0005e20000100a00 */
[----:B------:R-:W-:Y:S02]  /*18680*/  IMAD.WIDE R242, R2, 0x4, R220 ;  /* 0x0000000402f27825 */ /* 0x000fe400078e02dc */
[----:B------:R-:W1:Y:S01]  /*18690*/  LDC R101, c[0x0][0x3a0] ;  /* 0x0000e800ff657b82 */ /* 0x000e620000000800 */
[----:B------:R2:W-:Y:S01]  /*186a0*/  STL.64 [R1+0x158], R86 ;  /* 0x0001585601007387 */ /* 0x0005e20000100a00 */
[----:B----4-:R-:W-:-:S03]  /*186b0*/  IADD3 R0, PT, PT, R149, -0x1c0, RZ ;  /* 0xfffffe4095007810 */ /* 0x010fc60007ffe0ff */
[----:B------:R4:W-:Y:S01]  /*186c0*/  STL.64 [R1+0x150], R84 ;  /* 0x0001505401007387 */ /* 0x0009e20000100a00 */
[C---:B------:R-:W-:Y:S02]  /*186d0*/  IMAD.WIDE R240, R2.reuse, 0x4, R222 ;  /* 0x0000000402f07825 */ /* 0x040fe400078e02de */
[----:B------:R-:W1:Y:S01]  /*186e0*/  LDC R133, c[0x0][0x3a0] ;  /* 0x0000e800ff857b82 */ /* 0x000e620000000800 */
[----:B------:R5:W-:Y:S01]  /*186f0*/  LDGSTS.E [R82+0x6e800], desc[UR16][R104.64], !P6 ;  /* 0x6e80000068527fae */ /* 0x000be2000f1a1010 */
[----:B--2---:R-:W-:-:S04]  /*18700*/  IMAD.WIDE R98, R2, 0x4, R106 ;  /* 0x0000000402627825 */ /* 0x004fc800078e026a */
[C---:B------:R-:W-:Y:S01]  /*18710*/  IMAD.WIDE R86, R2.reuse, 0x4, R108 ;  /* 0x0000000402567825 */ /* 0x040fe200078e026c */
[----:B------:R5:W-:Y:S03]  /*18720*/  STL.64 [R1+0x138], R104 ;  /* 0x0001386801007387 */ /* 0x000be60000100a00 */
[C---:B----4-:R-:W-:Y:S01]  /*18730*/  IMAD.WIDE R84, R2.reuse, 0x4, R110 ;  /* 0x0000000402547825 */ /* 0x050fe200078e026e */
[----:B------:R2:W-:Y:S01]  /*18740*/  STL.64 [R1+0x130], R98 ;  /* 0x0001306201007387 */ /* 0x0005e20000100a00 */
[----:B------:R-:W4:Y:S02]  /*18750*/  LDC R111, c[0x0][0x3a0] ;  /* 0x0000e800ff6f7b82 */ /* 0x000f240000000800 */
[----:B------:R-:W-:Y:S01]  /*18760*/  IMAD.WIDE R106, R2, 0x4, R112 ;  /* 0x00000004026a7825 */ /* 0x000fe200078e0270 */
[----:B------:R2:W-:Y:S01]  /*18770*/  LDGSTS.E [R82+0x6ea00], desc[UR16][R98.64], !P6 ;  /* 0x6ea0000062527fae */ /* 0x0005e2000f1a1010 */
[----:B------:R-:W-:-:S02]  /*18780*/  ISETP.GE.U32.AND P6, PT, R93, 0x7ffffdc2, PT ;  /* 0x7ffffdc25d00780c */ /* 0x000fc40003fc6070 */
[----:B------:R-:W-:Y:S01]  /*18790*/  VIADD R93, R146, 0xfffffe3f ;  /* 0xfffffe3f925d7836 */ /* 0x000fe20000000000 */
[----:B------:R3:W-:Y:S01]  /*187a0*/  STL.64 [R1+0x118], R86 ;  /* 0x0001185601007387 */ /* 0x0007e20000100a00 */
[C---:B-----5:R-:W-:Y:S01]  /*187b0*/  IMAD.WIDE R104, R2.reuse, 0x4, R114 ;  /* 0x0000000402687825 */ /* 0x060fe200078e0272 */
[----:B------:R-:W5:Y:S02]  /*187c0*/  LDC R110, c[0x0][0x3a0] ;  /* 0x0000e800ff6e7b82 */ /* 0x000f640000000800 */
[----:B------:R3:W-:Y:S04]  /*187d0*/  LDGSTS.E [R82+0x6ec00], desc[UR16][R86.64], !P2 ;  /* 0x6ec0000056527fae */ /* 0x0007e8000d1a1010 */
[----:B------:R3:W-:Y:S01]  /*187e0*/  STL.64 [R1+0x110], R84 ;  /* 0x0001105401007387 */ /* 0x0007e20000100a00 */
[----:B------:R-:W-:Y:S01]  /*187f0*/  IMAD.WIDE R224, R2, 0x4, R224 ;  /* 0x0000000402e07825 */ /* 0x000fe200078e02e0 */
[----:B--2---:R-:W2:Y:S02]  /*18800*/  LDC R98, c[0x0][0x3a0] ;  /* 0x0000e800ff627b82 */ /* 0x004ea40000000800 */
[----:B------:R3:W-:Y:S01]  /*18810*/  LDGSTS.E [R82+0x6ee00], desc[UR16][R84.64], !P2 ;  /* 0x6ee0000054527fae */ /* 0x0007e2000d1a1010 */
[----:B------:R-:W-:Y:S01]  /*18820*/  ISETP.GE.U32.AND P2, PT, R0, 0x7ffffdc1, PT ;  /* 0x7ffffdc10000780c */ /* 0x000fe20003f46070 */
[----:B------:R-:W-:-:S02]  /*18830*/  VIADD R0, R148, 0xfffffe3e ;  /* 0xfffffe3e94007836 */ /* 0x000fc40000000000 */
[C---:B---3--:R-:W-:Y:S01]  /*18840*/  IMAD.WIDE R86, R2.reuse, 0x4, R116 ;  /* 0x0000000402567825 */ /* 0x048fe200078e0274 */
[----:B------:R3:W-:Y:S01]  /*18850*/  LDGSTS.E [R82+0x6f000], desc[UR16][R106.64], !P4 ;  /* 0x6f0000006a527fae */ /* 0x0007e2000e1a1010 */
[----:B------:R-:W1:Y:S03]  /*18860*/  LDC R99, c[0x0][0x3a0] ;  /* 0x0000e800ff637b82 */ /* 0x000e660000000800 */
[----:B------:R3:W-:Y:S01]  /*18870*/  LDGSTS.E [R82+0x6f200], desc[UR16][R104.64], !P4 ;  /* 0x6f20000068527fae */ /* 0x0007e2000e1a1010 */
[----:B------:R-:W-:Y:S01]  /*18880*/  IMAD.WIDE R84, R2, 0x4, R118 ;  /* 0x0000000402547825 */ /* 0x000fe200078e0276 */
[----:B------:R-:W-:Y:S02]  /*18890*/  ISETP.GE.U32.AND P4, PT, R93, 0x7ffffdc0, PT ;  /* 0x7ffffdc05d00780c */ /* 0x000fe40003f86070 */
[----:B------:R2:W-:Y:S01]  /*188a0*/  LDGSTS.E [R82+0x6f400], desc[UR16][R86.64], !P1 ;  /* 0x6f40000056527fae */ /* 0x0005e2000c9a1010 */
[----:B------:R-:W4:Y:S03]  /*188b0*/  LDC R112, c[0x0][0x3a0] ;  /* 0x0000e800ff707b82 */ /* 0x000f260000000800 */
[----:B------:R3:W-:Y:S04]  /*188c0*/  STL.64 [R1+0xf8], R106 ;  /* 0x0000f86a01007387 */ /* 0x0007e80000100a00 */
[----:B------:R2:W-:Y:S01]  /*188d0*/  LDGSTS.E [R82+0x6f600], desc[UR16][R84.64], !P1 ;  /* 0x6f60000054527fae */ /* 0x0005e2000c9a1010 */
[----:B------:R-:W-:Y:S01]  /*188e0*/  ISETP.GE.U32.AND P1, PT, R0, 0x7ffffdbf, PT ;  /* 0x7ffffdbf0000780c */ /* 0x000fe20003f26070 */
[----:B------:R-:W-:Y:S01]  /*188f0*/  IMAD.WIDE R96, R2, 0x4, R96 ;  /* 0x0000000402607825 */ /* 0x000fe200078e0260 */
[----:B------:R-:W4:Y:S01]  /*18900*/  LDC R146, c[0x0][0x3a0] ;  /* 0x0000e800ff927b82 */ /* 0x000f220000000800 */
[----:B------:R5:W-:Y:S01]  /*18910*/  STL.64 [R1+0xf0], R104 ;  /* 0x0000f06801007387 */ /* 0x000be20000100a00 */
[----:B------:R-:W-:Y:S01]  /*18920*/  IADD3 R93, PT, PT, R100, -0x1c3, RZ ;  /* 0xfffffe3d645d7810 */ /* 0x000fe20007ffe0ff */
[----:B---3--:R-:W-:-:S02]  /*18930*/  IMAD.WIDE R106, R2, 0x4, R120 ;  /* 0x00000004026a7825 */ /* 0x008fc400078e0278 */
[----:B------:R2:W-:Y:S03]  /*18940*/  STL.64 [R1+0xd8], R86 ;  /* 0x0000d85601007387 */ /* 0x0005e60000100a00 */
[----:B------:R-:W3:Y:S01]  /*18950*/  LDC R100, c[0x0][0x3a0] ;  /* 0x0000e800ff647b82 */ /* 0x000ee20000000800 */
[----:B------:R2:W-:Y:S01]  /*18960*/  STL.64 [R1+0xd0], R84 ;  /* 0x0000d05401007387 */ /* 0x0005e20000100a00 */
[----:B-----5:R-:W-:-:S03]  /*18970*/  IMAD.WIDE R104, R2, 0x4, R122 ;  /* 0x0000000402687825 */ /* 0x020fc600078e027a */
[----:B------:R5:W-:Y:S03]  /*18980*/  STL.64 [R1+0xb8], R106 ;  /* 0x0000b86a01007387 */ /* 0x000be60000100a00 */
[----:B------:R-:W3:Y:S01]  /*18990*/  LDC R122, c[0x0][0x3a0] ;  /* 0x0000e800ff7a7b82 */ /* 0x000ee20000000800 */
[C---:B--2---:R-:W-:Y:S01]  /*189a0*/  IMAD.WIDE R86, R2.reuse, 0x4, R124 ;  /* 0x0000000402567825 */ /* 0x044fe200078e027c */
[----:B------:R5:W-:Y:S03]  /*189b0*/  LDGSTS.E [R82+0x6f800], desc[UR16][R106.64], !P6 ;  /* 0x6f8000006a527fae */ /* 0x000be6000f1a1010 */
[C---:B------:R-:W-:Y:S01]  /*189c0*/  IMAD.WIDE R84, R2.reuse, 0x4, R126 ;  /* 0x0000000402547825 */ /* 0x040fe200078e027e */
[----:B------:R2:W-:Y:S03]  /*189d0*/  STL.64 [R1+0xb0], R104 ;  /* 0x0000b06801007387 */ /* 0x0005e60000100a00 */
[----:B-1----:R-:W-:Y:S01]  /*189e0*/  VIADD R0, R103, 0xfffffe3c ;  /* 0xfffffe3c67007836 */ /* 0x002fe20000000000 */
[----:B------:R2:W-:Y:S01]  /*189f0*/  LDGSTS.E [R82+0x6fa00], desc[UR16][R104.64], !P6 ;  /* 0x6fa0000068527fae */ /* 0x0005e2000f1a1010 */
[----:B------:R-:W-:Y:S01]  /*18a00*/  ISETP.GE.U32.AND P6, PT, R93, 0x7ffffdbe, PT ;  /* 0x7ffffdbe5d00780c */ /* 0x000fe20003fc6070 */
[C---:B------:R-:W-:Y:S01]  /*18a10*/  IMAD.WIDE R94, R2.reuse, 0x4, R94 ;  /* 0x00000004025e7825 */ /* 0x040fe200078e025e */
[----:B------:R-:W1:Y:S01]  /*18a20*/  LDC R103, c[0x0][0x3a0] ;  /* 0x0000e800ff677b82 */ /* 0x000e620000000800 */
[----:B------:R4:W-:Y:S02]  /*18a30*/  STL.64 [R1+0x98], R86 ;  /* 0x0000985601007387 */ /* 0x0009e40000100a00 */
[----:B-----5:R-:W-:-:S02]  /*18a40*/  IMAD.WIDE R106, R2, 0x4, R128 ;  /* 0x00000004026a7825 */ /* 0x020fc400078e0280 */
[----:B------:R4:W-:Y:S02]  /*18a50*/  LDGSTS.E [R82+0x6fc00], desc[UR16][R86.64], !P2 ;  /* 0x6fc0000056527fae */ /* 0x0009e4000d1a1010 */
[----:B--2---:R-:W-:Y:S02]  /*18a60*/  IMAD.WIDE R104, R2, 0x4, R130 ;  /* 0x0000000402687825 */ /* 0x004fe400078e0282 */
[----:B------:R2:W-:Y:S01]  /*18a70*/  STL.64 [R1+0x90], R84 ;  /* 0x0000905401007387 */ /* 0x0005e20000100a00 */
[----:B------:R-:W5:Y:S03]  /*18a80*/  LDC R128, c[0x0][0x3a0] ;  /* 0x0000e800ff807b82 */ /* 0x000f660000000800 */
[----:B------:R2:W-:Y:S01]  /*18a90*/  LDGSTS.E [R82+0x6fe00], desc[UR16][R84.64], !P2 ;  /* 0x6fe0000054527fae */ /* 0x0005e2000d1a1010 */
[----:B------:R-:W-:Y:S01]  /*18aa0*/  ISETP.GE.U32.AND P2, PT, R0, 0x7ffffdbd, PT ;  /* 0x7ffffdbd0000780c */ /* 0x000fe20003f46070 */
[----:B----4-:R-:W-:-:S02]  /*18ab0*/  IMAD.WIDE R86, R2, 0x4, R134 ;  /* 0x0000000402567825 */ /* 0x010fc400078e0286 */
[----:B------:R4:W-:Y:S04]  /*18ac0*/  STL.64 [R1+0x78], R106 ;  /* 0x0000786a01007387 */ /* 0x0009e80000100a00 */
[----:B------:R4:W-:Y:S01]  /*18ad0*/  LDGSTS.E [R82+0x70000], desc[UR16][R106.64], !P4 ;  /* 0x700000006a527fae */ /* 0x0009e2000e1a1010 */
[----:B--2---:R-:W-:-:S03]  /*18ae0*/  IMAD.WIDE R84, R2, 0x4, R136 ;  /* 0x0000000402547825 */ /* 0x004fc600078e0288 */
[----:B------:R2:W-:Y:S01]  /*18af0*/  STL.64 [R1+0x70], R104 ;  /* 0x0000706801007387 */ /* 0x0005e20000100a00 */
[----:B------:R-:W-:-:S03]  /*18b00*/  IMAD.WIDE R4, R2, 0x4, R4 ;  /* 0x0000000402047825 */ /* 0x000fc600078e0204 */
[----:B------:R2:W-:Y:S01]  /*18b10*/  LDGSTS.E [R82+0x70200], desc[UR16][R104.64], !P4 ;  /* 0x7020000068527fae */ /* 0x0005e2000e1a1010 */
[----:B------:R-:W-:-:S03]  /*18b20*/  IMAD.WIDE R8, R2, 0x4, R8 ;  /* 0x0000000402087825 */ /* 0x000fc600078e0208 */
[----:B------:R1:W-:Y:S01]  /*18b30*/  STL.64 [R1+0x58], R86 ;  /* 0x0000585601007387 */ /* 0x0003e20000100a00 */
[----:B------:R-:W-:-:S03]  /*18b40*/  IMAD.WIDE R10, R2, 0x4, R10 ;  /* 0x00000004020a7825 */ /* 0x000fc600078e020a */
[----:B------:R1:W-:Y:S01]  /*18b50*/  LDGSTS.E [R82+0x70400], desc[UR16][R86.64], !P1 ;  /* 0x7040000056527fae */ /* 0x0003e2000c9a1010 */
[----:B------:R-:W-:-:S03]  /*18b60*/  IMAD.WIDE R32, R2, 0x4, R32 ;  /* 0x0000000402207825 */ /* 0x000fc600078e0220 */
[----:B------:R1:W-:Y:S01]  /*18b70*/  STL.64 [R1+0x50], R84 ;  /* 0x0000505401007387 */ /* 0x0003e20000100a00 */
[----:B------:R-:W-:-:S03]  /*18b80*/  IMAD.WIDE R18, R2, 0x4, R18 ;  /* 0x0000000402127825 */ /* 0x000fc600078e0212 */
        /* <DEDUP_REMOVED lines=37> */
[----:B------:R-:W-:Y:S01]  /*18de0*/  VIADD R93, R98, 0xfffffe3b ;  /* 0xfffffe3b625d7836 */ /* 0x000fe20000000000 */
[----:B------:R-:W-:Y:S01]  /*18df0*/  IADD3 R0, PT, PT, R102, -0x1c6, RZ ;  /* 0xfffffe3a66007810 */ /* 0x000fe20007ffe0ff */
[C---:B----4-:R-:W-:Y:S01]  /*18e00*/  IMAD.WIDE R106, R2.reuse, 0x4, R138 ;  /* 0x00000004026a7825 */ /* 0x050fe200078e028a */
[----:B------:R-:W4:Y:S03]  /*18e10*/  LDC R98, c[0x0][0x3a0] ;  /* 0x0000e800ff627b82 */ /* 0x000f260000000800 */
[C---:B--2---:R-:W-:Y:S01]  /*18e20*/  IMAD.WIDE R104, R2.reuse, 0x4, R140 ;  /* 0x0000000402687825 */ /* 0x044fe200078e028c */
[----:B------:R-:W-:Y:S03]  /*18e30*/  STL.64 [R1+0x38], R106 ;  /* 0x0000386a01007387 */ /* 0x000fe60000100a00 */
[C---:B-1----:R-:W-:Y:S01]  /*18e40*/  IMAD.WIDE R86, R2.reuse, 0x4, R142 ;  /* 0x0000000402567825 */ /* 0x042fe200078e028e */
[----:B------:R1:W-:Y:S01]  /*18e50*/  STL.64 [R1+0x30], R104 ;  /* 0x0000306801007387 */ /* 0x0003e20000100a00 */
[----:B------:R-:W2:Y:S02]  /*18e60*/  LDC R134, c[0x0][0x3a0] ;  /* 0x0000e800ff867b82 */ /* 0x000ea40000000800 */
[----:B------:R-:W-:Y:S01]  /*18e70*/  IMAD.WIDE R84, R2, 0x4, R144 ;  /* 0x0000000402547825 */ /* 0x000fe200078e0290 */
[----:B------:R-:W-:Y:S04]  /*18e80*/  STL.64 [R1+0x18], R86 ;  /* 0x0000185601007387 */ /* 0x000fe80000100a00 */
[----:B------:R-:W-:Y:S01]  /*18e90*/  LDGSTS.E [R82+0x70800], desc[UR16][R106.64], !P6 ;  /* 0x708000006a527fae */ /* 0x000fe2000f1a1010 */
[----:B------:R-:W-:Y:S01]  /*18ea0*/  ISETP.GE.U32.AND P4, PT, R93, 0x7ffffdbc, PT ;  /* 0x7ffffdbc5d00780c */ /* 0x000fe20003f86070 */
[----:B------:R-:W2:Y:S02]  /*18eb0*/  LDC R102, c[0x0][0x3a0] ;  /* 0x0000e800ff667b82 */ /* 0x000ea40000000800 */
[----:B------:R1:W-:Y:S04]  /*18ec0*/  STL.64 [R1+0x10], R84 ;  /* 0x0000105401007387 */ /* 0x0003e80000100a00 */
[----:B------:R1:W-:Y:S01]  /*18ed0*/  LDGSTS.E [R82+0x70a00], desc[UR16][R104.64], !P6 ;  /* 0x70a0000068527fae */ /* 0x0003e2000f1a1010 */
[----:B------:R-:W-:Y:S01]  /*18ee0*/  ISETP.GE.U32.AND P1, PT, R0, 0x7ffffdbb, PT ;  /* 0x7ffffdbb0000780c */ /* 0x000fe20003f26070 */
[----:B------:R-:W2:Y:S02]  /*18ef0*/  LDC R65, c[0x0][0x3a0] ;  /* 0x0000e800ff417b82 */ /* 0x000ea40000000800 */
[----:B------:R-:W2:Y:S04]  /*18f00*/  LDL.LU.64 R238, [R1] ;  /* 0x0000000001ee7983 */ /* 0x000ea80000300a00 */
[----:B------:R-:W-:Y:S02]  /*18f10*/  LDGSTS.E [R82+0x70c00], desc[UR16][R86.64], !P2 ;  /* 0x70c0000056527fae */ /* 0x000fe4000d1a1010 */
[----:B------:R-:W2:Y:S02]  /*18f20*/  LDC R140, c[0x0][0x3a0] ;  /* 0x0000e800ff8c7b82 */ /* 0x000ea40000000800 */
[----:B------:R-:W3:Y:S04]  /*18f30*/  LDL.LU.64 R236, [R1+0x8] ;  /* 0x0000080001ec7983 */ /* 0x000ee80000300a00 */
[----:B------:R-:W-:Y:S01]  /*18f40*/  LDGSTS.E [R82+0x70e00], desc[UR16][R84.64], !P2 ;  /* 0x70e0000054527fae */ /* 0x000fe2000d1a1010 */
[----:B------:R-:W-:Y:S01]  /*18f50*/  VIADD R93, R99, 0xfffffe39 ;  /* 0xfffffe39635d7836 */ /* 0x000fe20000000000 */
[----:B-1----:R-:W1:Y:S01]  /*18f60*/  LDC R104, c[0x0][0x3a0] ;  /* 0x0000e800ff687b82 */ /* 0x002e620000000800 */
[----:B------:R-:W-:Y:S01]  /*18f70*/  VIADD R0, R101, 0xfffffe38 ;  /* 0xfffffe3865007836 */ /* 0x000fe20000000000 */
[----:B------:R-:W-:Y:S06]  /*18f80*/  LDGSTS.E [R82+0x71000], desc[UR16][R250.64], !P4 ;  /* 0x71000000fa527fae */ /* 0x000fec000e1a1010 */
[----:B------:R-:W1:Y:S01]  /*18f90*/  LDC R99, c[0x0][0x3a0] ;  /* 0x0000e800ff637b82 */ /* 0x000e620000000800 */
[----:B------:R-:W4:Y:S04]  /*18fa0*/  LDL.LU.64 R84, [R1+0x20] ;  /* 0x0000200001547983 */ /* 0x000f280000300a00 */
[----:B------:R-:W4:Y:S03]  /*18fb0*/  LDL.LU.64 R86, [R1+0x28] ;  /* 0x0000280001567983 */ /* 0x000f260000300a00 */
[----:B------:R-:W1:Y:S01]  /*18fc0*/  LDC R244, c[0x0][0x3a0] ;  /* 0x0000e800fff47b82 */ /* 0x000e620000000800 */
[----:B------:R-:W4:Y:S04]  /*18fd0*/  LDL.LU.64 R234, [R1+0x40] ;  /* 0x0000400001ea7983 */ /* 0x000f280000300a00 */
[----:B------:R-:W4:Y:S03]  /*18fe0*/  LDL.LU.64 R232, [R1+0x48] ;  /* 0x0000480001e87983 */ /* 0x000f260000300a00 */
[----:B------:R-:W1:Y:S01]  /*18ff0*/  LDC R245, c[0x0][0x3a0] ;  /* 0x0000e800fff57b82 */ /* 0x000e620000000800 */
[----:B------:R-:W4:Y:S04]  /*19000*/  LDL.LU.64 R230, [R1+0x60] ;  /* 0x0000600001e67983 */ /* 0x000f280000300a00 */
[----:B------:R-:W4:Y:S01]  /*19010*/  LDL.LU.64 R228, [R1+0x68] ;  /* 0x0000680001e47983 */ /* 0x000f220000300a00 */
[----:B--2---:R-:W-:-:S03]  /*19020*/  IMAD.WIDE R186, R2, 0x4, R238 ;  /* 0x0000000402ba7825 */ /* 0x004fc600078e02ee */
[----:B------:R-:W-:Y:S01]  /*19030*/  STL.64 [R1+0xdd0], R250 ;  /* 0x000dd0fa01007387 */ /* 0x000fe20000100a00 */
[----:B---3--:R-:W-:-:S03]  /*19040*/  IMAD.WIDE R188, R2, 0x4, R236 ;  /* 0x0000000402bc7825 */ /* 0x008fc600078e02ec */
[----:B------:R-:W-:Y:S01]  /*19050*/  STL.64 [R1+0xdd8], R248 ;  /* 0x000dd8f801007387 */ /* 0x000fe20000100a00 */
[----:B------:R-:W-:Y:S01]  /*19060*/  ISETP.GE.U32.AND P6, PT, R93, 0x7ffffdba, PT ;  /* 0x7ffffdba5d00780c */ /* 0x000fe20003fc6070 */
[----:B------:R-:W2:Y:S02]  /*19070*/  LDC R101, c[0x0][0x3a0] ;  /* 0x0000e800ff657b82 */ /* 0x000ea40000000800 */
        /* <DEDUP_REMOVED lines=9> */
[----:B------:R-:W-:Y:S04]  /*19110*/  STL.64 [R1+0xe18], R18 ;  /* 0x000e181201007387 */ /* 0x000fe80000100a00 */
[----:B------:R-:W-:Y:S04]  /*19120*/  STL.64 [R1+0xe20], R12 ;  /* 0x000e200c01007387 */ /* 0x000fe80000100a00 */
[----:B------:R1:W-:Y:S04]  /*19130*/  STL.64 [R1+0xe28], R6 ;  /* 0x000e280601007387 */ /* 0x0003e80000100a00 */
[----:B------:R-:W-:Y:S04]  /*19140*/  STL.64 [R1+0xe38], R42 ;  /* 0x000e382a01007387 */ /* 0x000fe80000100a00 */
[----:B------:R1:W-:Y:S04]  /*19150*/  STL.64 [R1+0xe40], R14 ;  /* 0x000e400e01007387 */ /* 0x0003e80000100a00 */
        /* <DEDUP_REMOVED lines=30> */
[----:B------:R-:W-:Y:S01]  /*19340*/  STL.64 [R1+0xf48], R182 ;  /* 0x000f48b601007387 */ /* 0x000fe20000100a00 */
[----:B----4-:R-:W-:-:S03]  /*19350*/  IMAD.WIDE R190, R2, 0x4, R84 ;  /* 0x0000000402be7825 */ /* 0x010fc600078e0254 */
[----:B------:R-:W-:Y:S04]  /*19360*/  STL.64 [R1+0xf50], R184 ;  /* 0x000f50b801007387 */ /* 0x000fe80000100a00 */
[----:B------:R-:W4:Y:S01]  /*19370*/  LDL.LU.64 R238, [R1+0x80] ;  /* 0x0000800001ee7983 */ /* 0x000f220000300a00 */
[----:B------:R-:W-:-:S03]  /*19380*/  IMAD.WIDE R192, R2, 0x4, R86 ;  /* 0x0000000402c07825 */ /* 0x000fc600078e0256 */
[----:B------:R-:W2:Y:S04]  /*19390*/  LDL.LU.64 R236, [R1+0x88] ;  /* 0x0000880001ec7983 */ /* 0x000ea80000300a00 */
[----:B------:R-:W3:Y:S04]  /*193a0*/  LDL.LU.64 R84, [R1+0xa0] ;  /* 0x0000a00001547983 */ /* 0x000ee80000300a00 */
[----:B------:R-:W5:Y:S01]  /*193b0*/  LDL.LU.64 R86, [R1+0xa8] ;  /* 0x0000a80001567983 */ /* 0x000f620000300a00 */
[----:B------:R-:W-:-:S03]  /*193c0*/  IMAD.WIDE R194, R2, 0x4, R234 ;  /* 0x0000000402c27825 */ /* 0x000fc600078e02ea */
[----:B------:R-:W-:Y:S01]  /*193d0*/  STL.64 [R1+0xf58], R186 ;  /* 0x000f58ba01007387 */ /* 0x000fe20000100a00 */
[----:B------:R-:W-:-:S03]  /*193e0*/  IMAD.WIDE R196, R2, 0x4, R232 ;  /* 0x0000000402c47825 */ /* 0x000fc600078e02e8 */
[----:B------:R-:W-:Y:S01]  /*193f0*/  STL.64 [R1+0xf60], R188 ;  /* 0x000f60bc01007387 */ /* 0x000fe20000100a00 */
[----:B------:R-:W-:-:S03]  /*19400*/  IMAD.WIDE R198, R2, 0x4, R230 ;  /* 0x0000000402c67825 */ /* 0x000fc600078e02e6 */
[----:B------:R-:W-:Y:S01]  /*19410*/  STL.64 [R1+0xf68], R190 ;  /* 0x000f68be01007387 */ /* 0x000fe20000100a00 */
[----:B------:R-:W-:-:S03]  /*19420*/  IMAD.WIDE R200, R2, 0x4, R228 ;  /* 0x0000000402c87825 */ /* 0x000fc600078e02e4 */
[----:B------:R-:W-:Y:S04]  /*19430*/  STL.64 [R1+0xf70], R192 ;  /* 0x000f70c001007387 */ /* 0x000fe80000100a00 */
[----:B------:R-:W5:Y:S04]  /*19440*/  LDL.LU.64 R234, [R1+0xc0] ;  /* 0x0000c00001ea7983 */ /* 0x000f680000300a00 */
[----:B------:R-:W5:Y:S04]  /*19450*/  LDL.LU.64 R232, [R1+0xc8] ;  /* 0x0000c80001e87983 */ /* 0x000f680000300a00 */
[----:B------:R-:W5:Y:S04]  /*19460*/  LDL.LU.64 R230, [R1+0xe0] ;  /* 0x0000e00001e67983 */ /* 0x000f680000300a00 */
[----:B------:R-:W5:Y:S04]  /*19470*/  LDL.LU.64 R228, [R1+0xe8] ;  /* 0x0000e80001e47983 */ /* 0x000f680000300a00 */
[----:B------:R-:W-:Y:S04]  /*19480*/  STL.64 [R1+0xf78], R194 ;  /* 0x000f78c201007387 */ /* 0x000fe80000100a00 */
[----:B------:R-:W-:Y:S04]  /*19490*/  STL.64 [R1+0xf80], R196 ;  /* 0x000f80c401007387 */ /* 0x000fe80000100a00 */
[----:B------:R-:W-:Y:S04]  /*194a0*/  STL.64 [R1+0xf88], R198 ;  /* 0x000f88c601007387 */ /* 0x000fe80000100a00 */
[----:B------:R-:W-:Y:S01]  /*194b0*/  STL.64 [R1+0xf90], R200 ;  /* 0x000f90c801007387 */ /* 0x000fe20000100a00 */
[----:B------:R-:W-:-:S03]  /*194c0*/  ISETP.GE.U32.AND P2, PT, R0, 0x7ffffdb9, PT ;  /* 0x7ffffdb90000780c */ /* 0x000fc60003f46070 */
[----:B------:R-:W-:Y:S01]  /*194d0*/  LDGSTS.E [R82+0x71200], desc[UR16][R248.64], !P4 ;  /* 0x71200000f8527fae */ /* 0x000fe2000e1a1010 */
[----:B----4-:R-:W-:Y:S01]  /*194e0*/  IMAD.WIDE R202, R2, 0x4, R238 ;  /* 0x0000000402ca7825 */ /* 0x010fe200078e02ee */
[----:B------:R-:W-:Y:S02]  /*194f0*/  IADD3 R93, PT, PT, R100, -0x1c9, RZ ;  /* 0xfffffe37645d7810 */ /* 0x000fe40007ffe0ff */
[----:B------:R-:W4:Y:S01]  /*19500*/  LDL.LU.64 R238, [R1+0x100] ;  /* 0x0001000001ee7983 */ /* 0x000f220000300a00 */
[----:B------:R-:W1:Y:S01]  /*19510*/  LDC R100, c[0x0][0x3a0] ;  /* 0x0000e800ff647b82 */ /* 0x000e620000000800 */
[C---:B--2---:R-:W-:Y:S02]  /*19520*/  IMAD.WIDE R204, R2.reuse, 0x4, R236 ;  /* 0x0000000402cc7825 */ /* 0x044fe400078e02ec */
[----:B------:R-:W2:Y:S02]  /*19530*/  LDL.LU.64 R236, [R1+0x108] ;  /* 0x0001080001ec7983 */ /* 0x000ea40000300a00 */
[----:B---3--:R-:W-:-:S02]  /*19540*/  IMAD.WIDE R206, R2, 0x4, R84 ;  /* 0x0000000402ce7825 */ /* 0x008fc400078e0254 */
[----:B------:R-:W3:Y:S02]  /*19550*/  LDL.LU.64 R84, [R1+0x120] ;  /* 0x0001200001547983 */ /* 0x000ee40000300a00 */
[C---:B-----5:R-:W-:Y:S02]  /*19560*/  IMAD.WIDE R208, R2.reuse, 0x4, R86 ;  /* 0x0000000402d07825 */ /* 0x060fe400078e0256 */
[----:B------:R-:W5:Y:S04]  /*19570*/  LDL.LU.64 R86, [R1+0x128] ;  /* 0x0001280001567983 */ /* 0x000f680000300a00 */
[----:B------:R1:W-:Y:S04]  /*19580*/  STL.64 [R1+0xf98], R202 ;  /* 0x000f98ca01007387 */ /* 0x0003e80000100a00 */
[----:B------:R-:W-:Y:S04]  /*19590*/  STL.64 [R1+0xfa8], R204 ;  /* 0x000fa8cc01007387 */ /* 0x000fe80000100a00 */
[----:B------:R-:W-:Y:S04]  /*195a0*/  STL.64 [R1+0xfb0], R206 ;  /* 0x000fb0ce01007387 */ /* 0x000fe80000100a00 */
[----:B------:R-:W-:Y:S01]  /*195b0*/  STL.64 [R1+0xfb8], R208 ;  /* 0x000fb8d001007387 */ /* 0x000fe20000100a00 */
[----:B------:R-:W-:-:S04]  /*195c0*/  IMAD.WIDE R210, R2, 0x4, R234 ;  /* 0x0000000402d27825 */ /* 0x000fc800078e02ea */
[----:B------:R-:W-:-:S04]  /*195d0*/  IMAD.WIDE R212, R2, 0x4, R232 ;  /* 0x0000000402d47825 */ /* 0x000fc800078e02e8 */
[----:B------:R-:W-:-:S04]  /*195e0*/  IMAD.WIDE R214, R2, 0x4, R230 ;  /* 0x0000000402d67825 */ /* 0x000fc800078e02e6 */
[----:B------:R-:W-:Y:S01]  /*195f0*/  IMAD.WIDE R216, R2, 0x4, R228 ;  /* 0x0000000402d87825 */ /* 0x000fe200078e02e4 */
[----:B------:R-:W-:Y:S04]  /*19600*/  LDGSTS.E [R82+0x71400], desc[UR16][R242.64], !P1 ;  /* 0x71400000f2527fae */ /* 0x000fe8000c9a1010 */
[----:B------:R-:W5:Y:S04]  /*19610*/  LDL.LU.64 R228, [R1+0x140] ;  /* 0x0001400001e47983 */ /* 0x000f680000300a00 */
[----:B------:R-:W5:Y:S04]  /*19620*/  LDL.LU.64 R230, [R1+0x148] ;  /* 0x0001480001e67983 */ /* 0x000f680000300a00 */
[----:B------:R-:W5:Y:S04]  /*19630*/  LDL.LU.64 R232, [R1+0x160] ;  /* 0x0001600001e87983 */ /* 0x000f680000300a00 */
[----:B------:R-:W5:Y:S04]  /*19640*/  LDL.LU.64 R234, [R1+0x168] ;  /* 0x0001680001ea7983 */ /* 0x000f680000300a00 */
[----:B------:R-:W-:Y:S04]  /*19650*/  STL.64 [R1+0xfc0], R210 ;  /* 0x000fc0d201007387 */ /* 0x000fe80000100a00 */
[----:B------:R-:W-:Y:S04]  /*19660*/  STL.64 [R1+0xfc8], R212 ;  /* 0x000fc8d401007387 */ /* 0x000fe80000100a00 */
[----:B------:R-:W-:Y:S04]  /*19670*/  STL.64 [R1+0xfd0], R214 ;  /* 0x000fd0d601007387 */ /* 0x000fe80000100a00 */
[----:B------:R1:W-:Y:S01]  /*19680*/  STL.64 [R1+0xfd8], R216 ;  /* 0x000fd8d801007387 */ /* 0x0003e20000100a00 */
[----:B------:R-:W-:-:S02]  /*19690*/  VIADD R0, R103, 0xfffffe36 ;  /* 0xfffffe3667007836 */ /* 0x000fc40000000000 */
[----:B------:R-:W2:Y:S01]  /*196a0*/  LDC R103, c[0x0][0x3a0] ;  /* 0x0000e800ff677b82 */ /* 0x000ea20000000800 */
[----:B------:R-:W-:Y:S01]  /*196b0*/  ISETP.GE.U32.AND P4, PT, R93, 0x7ffffdb8, PT ;  /* 0x7ffffdb85d00780c */ /* 0x000fe20003f86070 */
[----:B------:R-:W-:Y:S01]  /*196c0*/  VIADD R93, R98, 0xfffffe35 ;  /* 0xfffffe35625d7836 */ /* 0x000fe20000000000 */
[----:B------:R-:W-:Y:S01]  /*196d0*/  LDGSTS.E [R82+0x71600], desc[UR16][R240.64], !P1 ;  /* 0x71600000f0527fae */ /* 0x000fe2000c9a1010 */
[----:B------:R-:W-:-:S03]  /*196e0*/  ISETP.GE.U32.AND P1, PT, R0, 0x7ffffdb7, PT ;  /* 0x7ffffdb70000780c */ /* 0x000fc60003f26070 */
[----:B------:R-:W-:Y:S01]  /*196f0*/  LDGSTS.E [R82+0x71800], desc[UR16][R224.64], !P6 ;  /* 0x71800000e0527fae */ /* 0x000fe2000f1a1010 */
[----:B------:R-:W2:Y:S01]  /*19700*/  LDC R98, c[0x0][0x3a0] ;  /* 0x0000e800ff627b82 */ /* 0x000ea20000000800 */
[----:B------:R-:W-:Y:S02]  /*19710*/  IADD3 R0, PT, PT, R102, -0x1cc, RZ ;  /* 0xfffffe3466007810 */ /* 0x000fe40007ffe0ff */
[----:B------:R-:W-:Y:S01]  /*19720*/  LDGSTS.E [R82+0x71a00], desc[UR16][R96.64], !P6 ;  /* 0x71a0000060527fae */ /* 0x000fe2000f1a1010 */
[----:B------:R-:W-:Y:S01]  /*19730*/  ISETP.GE.U32.AND P6, PT, R93, 0x7ffffdb6, PT ;  /* 0x7ffffdb65d00780c */ /* 0x000fe20003fc6070 */
[----:B-1----:R-:W-:Y:S02]  /*19740*/  VIADD R93, R99, 0xfffffe33 ;  /* 0xfffffe33635d7836 */ /* 0x002fe40000000000 */
[----:B------:R-:W-:Y:S01]  /*19750*/  LDGSTS.E [R82+0x71c00], desc[UR16][R94.64], !P2 ;  /* 0x71c000005e527fae */ /* 0x000fe2000d1a1010 */
[----:B------:R-:W1:Y:S03]  /*19760*/  LDC R102, c[0x0][0x3a0] ;  /* 0x0000e800ff667b82 */ /* 0x000e660000000800 */
[----:B------:R-:W-:Y:S05]  /*19770*/  LDGSTS.E [R82+0x71e00], desc[UR16][R4.64], !P2 ;  /* 0x71e0000004527fae */ /* 0x000fea000d1a1010 */
[----:B------:R-:W1:Y:S01]  /*19780*/  LDC R99, c[0x0][0x3a0] ;  /* 0x0000e800ff637b82 */ /* 0x000e620000000800 */
[----:B------:R-:W-:Y:S01]  /*19790*/  ISETP.GE.U32.AND P2, PT, R0, 0x7ffffdb5, PT ;  /* 0x7ffffdb50000780c */ /* 0x000fe20003f46070 */
[----:B------:R-:W-:Y:S01]  /*197a0*/  LDGSTS.E [R82+0x72000], desc[UR16][R8.64], !P4 ;  /* 0x7200000008527fae */ /* 0x000fe2000e1a1010 */
[----:B------:R-:W-:-:S03]  /*197b0*/  VIADD R0, R101, 0xfffffe32 ;  /* 0xfffffe3265007836 */ /* 0x000fc60000000000 */
[----:B------:R-:W-:Y:S01]  /*197c0*/  LDGSTS.E [R82+0x72200], desc[UR16][R10.64], !P4 ;  /* 0x722000000a527fae */ /* 0x000fe2000e1a1010 */
[----:B------:R-:W-:Y:S01]  /*197d0*/  ISETP.GE.U32.AND P4, PT, R93, 0x7ffffdb4, PT ;  /* 0x7ffffdb45d00780c */ /* 0x000fe20003f86070 */
[----:B------:R-:W1:Y:S01]  /*197e0*/  LDC R101, c[0x0][0x3a0] ;  /* 0x0000e800ff657b82 */ /* 0x000e620000000800 */
[----:B------:R-:W-:Y:S01]  /*197f0*/  IADD3 R93, PT, PT, R100, -0x1cf, RZ ;  /* 0xfffffe31645d7810 */ /* 0x000fe20007ffe0ff */
[----:B------:R1:W-:Y:S04]  /*19800*/  LDGSTS.E [R82+0x72400], desc[UR16][R32.64], !P1 ;  /* 0x7240000020527fae */ /* 0x0003e8000c9a1010 */
[----:B------:R-:W-:Y:S02]  /*19810*/  LDGSTS.E [R82+0x72600], desc[UR16][R18.64], !P1 ;  /* 0x7260000012527fae */ /* 0x000fe4000c9a1010 */
[----:B------:R-:W1:Y:S01]  /*19820*/  LDC R100, c[0x0][0x3a0] ;  /* 0x0000e800ff647b82 */ /* 0x000e620000000800 */
[----:B------:R-:W-:Y:S01]  /*19830*/  ISETP.GE.U32.AND P1, PT, R0, 0x7ffffdb3, PT ;  /* 0x7ffffdb30000780c */ /* 0x000fe20003f26070 */
[C---:B----4-:R-:W-:Y:S01]  /*19840*/  IMAD.WIDE R218, R2.reuse, 0x4, R238 ;  /* 0x0000000402da7825 */ /* 0x050fe200078e02ee */
[----:B------:R-:W-:Y:S05]  /*19850*/  LDGSTS.E [R82+0x72800], desc[UR16][R12.64], !P6 ;  /* 0x728000000c527fae */ /* 0x000fea000f1a1010 */
[----:B-1----:R-:W1:Y:S01]  /*19860*/  LDC R32, c[0x0][0x3a0] ;  /* 0x0000e800ff207b82 */ /* 0x002e620000000800 */
[C---:B--2---:R-:W-:Y:S01]  /*19870*/  IMAD.WIDE R220, R2.reuse, 0x4, R236 ;  /* 0x0000000402dc7825 */ /* 0x044fe200078e02ec */
[----:B------:R2:W-:Y:S03]  /*19880*/  LDGSTS.E [R82+0x72a00], desc[UR16][R6.64], !P6 ;  /* 0x72a0000006527fae */ /* 0x0005e6000f1a1010 */
[C---:B---3--:R-:W-:Y:S01]  /*19890*/  IMAD.WIDE R222, R2.reuse, 0x4, R84 ;  /* 0x0000000402de7825 */ /* 0x048fe200078e0254 */
[----:B------:R-:W3:Y:S02]  /*198a0*/  LDL.LU.64 R236, [R1+0x180] ;  /* 0x0001800001ec7983 */ /* 0x000ee40000300a00 */
[----:B------:R-:W4:Y:S02]  /*198b0*/  LDC R33, c[0x0][0x3a0] ;  /* 0x0000e800ff217b82 */ /* 0x000f240000000800 */
[----:B------:R-:W3:Y:S01]  /*198c0*/  LDL.LU.64 R238, [R1+0x188] ;  /* 0x0001880001ee7983 */ /* 0x000ee20000300a00 */
[----:B-----5:R-:W-:-:S03]  /*198d0*/  IMAD.WIDE R226, R2, 0x4, R86 ;  /* 0x0000000402e27825 */ /* 0x020fc600078e0256 */
[----:B------:R-:W5:Y:S01]  /*198e0*/  LDL.LU.64 R84, [R1+0x1a0] ;  /* 0x0001a00001547983 */ /* 0x000f620000300a00 */
[----:B------:R-:W-:Y:S01]  /*198f0*/  VIADD R0, R103, 0xfffffe30 ;  /* 0xfffffe3067007836 */ /* 0x000fe20000000000 */
[----:B--2---:R-:W2:Y:S02]  /*19900*/  LDC R6, c[0x0][0x3a0] ;  /* 0x0000e800ff067b82 */ /* 0x004ea40000000800 */
[----:B------:R-:W2:Y:S01]  /*19910*/  LDL.LU.64 R86, [R1+0x1a8] ;  /* 0x0001a80001567983 */ /* 0x000ea20000300a00 */
[----:B------:R-:W-:Y:S01]  /*19920*/  ISETP.GE.U32.AND P6, PT, R93, 0x7ffffdb2, PT ;  /* 0x7ffffdb25d00780c */ /* 0x000fe20003fc6070 */
[----:B------:R-:W-:Y:S02]  /*19930*/  VIADD R93, R98, 0xfffffe2f ;  /* 0xfffffe2f625d7836 */ /* 0x000fe40000000000 */
[----:B------:R-:W-:Y:S02]  /*19940*/  LDGSTS.E [R82+0x72c00], desc[UR16][R42.64], !P2 ;  /* 0x72c000002a527fae */ /* 0x000fe4000d1a1010 */
[----:B------:R-:W1:Y:S02]  /*19950*/  LDC R103, c[0x0][0x3a0] ;  /* 0x0000e800ff677b82 */ /* 0x000e640000000800 */
[----:B------:R1:W-:Y:S01]  /*19960*/  LDGSTS.E [R82+0x72e00], desc[UR16][R14.64], !P2 ;  /* 0x72e000000e527fae */ /* 0x0003e2000d1a1010 */
[----:B------:R-:W-:-:S03]  /*19970*/  ISETP.GE.U32.AND P2, PT, R0, 0x7ffffdb1, PT ;  /* 0x7ffffdb10000780c */ /* 0x000fc60003f46070 */
[----:B------:R-:W-:Y:S02]  /*19980*/  LDGSTS.E [R82+0x73000], desc[UR16][R36.64], !P4 ;  /* 0x7300000024527fae */ /* 0x000fe4000e1a1010 */
[----:B------:R-:W4:Y:S02]  /*19990*/  LDC R98, c[0x0][0x3a0] ;  /* 0x0000e800ff627b82 */ /* 0x000f240000000800 */
[----:B------:R-:W-:Y:S01]  /*199a0*/  LDGSTS.E [R82+0x73200], desc[UR16][R20.64], !P4 ;  /* 0x7320000014527fae */ /* 0x000fe2000e1a1010 */
[----:B------:R-:W-:Y:S01]  /*199b0*/  ISETP.GE.U32.AND P4, PT, R93, 0x7ffffdb0, PT ;  /* 0x7ffffdb05d00780c */ /* 0x000fe20003f86070 */
[----:B------:R-:W-:Y:S01]  /*199c0*/  VIADD R93, R99, 0xfffffe2d ;  /* 0xfffffe2d635d7836 */ /* 0x000fe20000000000 */
[----:B------:R-:W-:Y:S01]  /*199d0*/  IADD3 R0, PT, PT, R102, -0x1d2, RZ ;  /* 0xfffffe2e66007810 */ /* 0x000fe20007ffe0ff */
[----:B------:R-:W-:Y:S02]  /*199e0*/  LDGSTS.E [R82+0x73400], desc[UR16][R40.64], !P1 ;  /* 0x7340000028527fae */ /* 0x000fe4000c9a1010 */
[----:B------:R-:W4:Y:S02]  /*199f0*/  LDC R102, c[0x0][0x3a0] ;  /* 0x0000e800ff667b82 */ /* 0x000f240000000800 */
[----:B------:R-:W-:Y:S01]  /*19a00*/  LDGSTS.E [R82+0x73600], desc[UR16][R16.64], !P1 ;  /* 0x7360000010527fae */ /* 0x000fe2000c9a1010 */
[----:B------:R-:W-:-:S03]  /*19a10*/  IMAD.WIDE R228, R2, 0x4, R228 ;  /* 0x0000000402e47825 */ /* 0x000fc600078e02e4 */
[----:B------:R-:W3:Y:S02]  /*19a20*/  LDL.LU.64 R152, [R1+0x1c0] ;  /* 0x0001c00001987983 */ /* 0x000ee40000300a00 */
[----:B------:R-:W4:Y:S01]  /*19a30*/  LDC R99, c[0x0][0x3a0] ;  /* 0x0000e800ff637b82 */ /* 0x000f220000000800 */
[----:B------:R-:W-:Y:S01]  /*19a40*/  ISETP.GE.U32.AND P1, PT, R0, 0x7ffffdaf, PT ;  /* 0x7ffffdaf0000780c */ /* 0x000fe20003f26070 */
[----:B------:R-:W-:Y:S01]  /*19a50*/  LDGSTS.E [R82+0x73800], desc[UR16][R30.64], !P6 ;  /* 0x738000001e527fae */ /* 0x000fe2000f1a1010 */
[----:B------:R-:W-:-:S03]  /*19a60*/  VIADD R0, R101, 0xfffffe2c ;  /* 0xfffffe2c65007836 */ /* 0x000fc60000000000 */
[----:B------:R-:W-:Y:S01]  /*19a70*/  LDGSTS.E [R82+0x73a00], desc[UR16][R26.64], !P6 ;  /* 0x73a000001a527fae */ /* 0x000fe2000f1a1010 */
[----:B------:R-:W-:Y:S01]  /*19a80*/  ISETP.GE.U32.AND P6, PT, R93, 0x7ffffdae, PT ;  /* 0x7ffffdae5d00780c */ /* 0x000fe20003fc6070 */
[----:B------:R-:W4:Y:S01]  /*19a90*/  LDC R101, c[0x0][0x3a0] ;  /* 0x0000e800ff657b82 */ /* 0x000f220000000800 */
[----:B------:R-:W-:Y:S01]  /*19aa0*/  IADD3 R93, PT, PT, R100, -0x1d5, RZ ;  /* 0xfffffe2b645d7810 */ /* 0x000fe20007ffe0ff */
[----:B------:R-:W-:Y:S04]  /*19ab0*/  LDGSTS.E [R82+0x73c00], desc[UR16][R78.64], !P2 ;  /* 0x73c000004e527fae */ /* 0x000fe8000d1a1010 */
[----:B------:R-:W-:Y:S02]  /*19ac0*/  LDGSTS.E [R82+0x73e00], desc[UR16][R48.64], !P2 ;  /* 0x73e0000030527fae */ /* 0x000fe4000d1a1010 */
[----:B------:R-:W4:Y:S01]  /*19ad0*/  LDC R100, c[0x0][0x3a0] ;  /* 0x0000e800ff647b82 */ /* 0x000f220000000800 */
[----:B------:R-:W-:Y:S01]  /*19ae0*/  ISETP.GE.U32.AND P2, PT, R0, 0x7ffffdad, PT ;  /* 0x7ffffdad0000780c */ /* 0x000fe20003f46070 */
[----:B-1----:R-:W-:Y:S01]  /*19af0*/  VIADD R0, R103, 0xfffffe2a ;  /* 0xfffffe2a67007836 */ /* 0x002fe20000000000 */
[----:B------:R-:W-:Y:S04]  /*19b00*/  LDGSTS.E [R82+0x74000], desc[UR16][R24.64], !P4 ;  /* 0x7400000018527fae */ /* 0x000fe8000e1a1010 */
[----:B------:R-:W-:Y:S01]  /*19b10*/  LDGSTS.E [R82+0x74200], desc[UR16][R22.64], !P4 ;  /* 0x7420000016527fae */ /* 0x000fe2000e1a1010 */
[----:B------:R-:W1:Y:S01]  /*19b20*/  LDC R103, c[0x0][0x3a0] ;  /* 0x0000e800ff677b82 */ /* 0x000e620000000800 */
[----:B------:R-:W-:Y:S01]  /*19b30*/  ISETP.GE.U32.AND P4, PT, R93, 0x7ffffdac, PT ;  /* 0x7ffffdac5d00780c */ /* 0x000fe20003f86070 */
[----:B----4-:R-:W-:Y:S01]  /*19b40*/  VIADD R93, R98, 0xfffffe29 ;  /* 0xfffffe29625d7836 */ /* 0x010fe20000000000 */
[----:B------:R-:W-:Y:S04]  /*19b50*/  LDGSTS.E [R82+0x74400], desc[UR16][R58.64], !P1 ;  /* 0x744000003a527fae */ /* 0x000fe8000c9a1010 */
[----:B------:R-:W-:Y:S01]  /*19b60*/  LDGSTS.E [R82+0x74600], desc[UR16][R38.64], !P1 ;  /* 0x7460000026527fae */ /* 0x000fe2000c9a1010 */
[----:B------:R-:W4:Y:S01]  /*19b70*/  LDC R98, c[0x0][0x3a0] ;  /* 0x0000e800ff627b82 */ /* 0x000f220000000800 */
[----:B------:R-:W-:-:S02]  /*19b80*/  ISETP.GE.U32.AND P1, PT, R0, 0x7ffffdab, PT ;  /* 0x7ffffdab0000780c */ /* 0x000fc40003f26070 */
[----:B------:R-:W-:Y:S01]  /*19b90*/  LDGSTS.E [R82+0x74800], desc[UR16][R68.64], !P6 ;  /* 0x7480000044527fae */ /* 0x000fe2000f1a1010 */
[----:B------:R-:W-:-:S03]  /*19ba0*/  IADD3 R0, PT, PT, R102, -0x1d8, RZ ;  /* 0xfffffe2866007810 */ /* 0x000fc60007ffe0ff */
[----:B------:R-:W-:Y:S01]  /*19bb0*/  LDGSTS.E [R82+0x74a00], desc[UR16][R28.64], !P6 ;  /* 0x74a000001c527fae */ /* 0x000fe2000f1a1010 */
[----:B------:R-:W-:Y:S01]  /*19bc0*/  ISETP.GE.U32.AND P6, PT, R93, 0x7ffffdaa, PT ;  /* 0x7ffffdaa5d00780c */ /* 0x000fe20003fc6070 */
[----:B------:R-:W-:Y:S01]  /*19bd0*/  VIADD R93, R99, 0xfffffe27 ;  /* 0xfffffe27635d7836 */ /* 0x000fe20000000000 */
[----:B------:R-:W4:Y:S01]  /*19be0*/  LDC R102, c[0x0][0x3a0] ;  /* 0x0000e800ff667b82 */ /* 0x000f220000000800 */
[----:B------:R-:W-:Y:S04]  /*19bf0*/  LDGSTS.E [R82+0x74c00], desc[UR16][R62.64], !P2 ;  /* 0x74c000003e527fae */ /* 0x000fe8000d1a1010 */
[----:B------:R-:W-:Y:S03]  /*19c00*/  LDGSTS.E [R82+0x74e00], desc[UR16][R34.64], !P2 ;  /* 0x74e0000022527fae */ /* 0x000fe6000d1a1010 */
        /* <DEDUP_REMOVED lines=9> */
[----:B------:R-:W-:Y:S01]  /*19ca0*/  LDGSTS.E [R82+0x75600], desc[UR16][R52.64], !P1 ;  /* 0x7560000034527fae */ /* 0x000fe2000c9a1010 */
[----:B------:R-:W-:Y:S01]  /*19cb0*/  ISETP.GE.U32.AND P1, PT, R0, 0x7ffffda7, PT ;  /* 0x7ffffda70000780c */ /* 0x000fe20003f26070 */
[----:B-1----:R-:W-:Y:S01]  /*19cc0*/  VIADD R0, R103, 0xfffffe24 ;  /* 0xfffffe2467007836 */ /* 0x002fe20000000000 */
[----:B------:R-:W1:Y:S01]  /*19cd0*/  LDC R100, c[0x0][0x3a0] ;  /* 0x0000e800ff647b82 */ /* 0x000e620000000800 */
[----:B------:R-:W-:Y:S04]  /*19ce0*/  LDGSTS.E [R82+0x75800], desc[UR16][R50.64], !P6 ;  /* 0x7580000032527fae */ /* 0x000fe8000f1a1010 */
[----:B------:R-:W-:Y:S01]  /*19cf0*/  LDGSTS.E [R82+0x75a00], desc[UR16][R44.64], !P6 ;  /* 0x75a000002c527fae */ /* 0x000fe2000f1a1010 */
[----:B------:R-:W-:-:S02]  /*19d00*/  ISETP.GE.U32.AND P6, PT, R93, 0x7ffffda6, PT ;  /* 0x7ffffda65d00780c */ /* 0x000fc40003fc6070 */
[----:B------:R-:W1:Y:S01]  /*19d10*/  LDC R103, c[0x0][0x3a0] ;  /* 0x0000e800ff677b82 */ /* 0x000e620000000800 */
[----:B----4-:R-:W-:Y:S01]  /*19d20*/  VIADD R93, R98, 0xfffffe23 ;  /* 0xfffffe23625d7836 */ /* 0x010fe20000000000 */
[----:B------:R-:W-:Y:S04]  /*19d30*/  LDGSTS.E [R82+0x75c00], desc[UR16][R74.64], !P2 ;  /* 0x75c000004a527fae */ /* 0x000fe8000d1a1010 */
[----:B------:R-:W-:Y:S01]  /*19d40*/  LDGSTS.E [R82+0x75e00], desc[UR16][R60.64], !P2 ;  /* 0x75e000003c527fae */ /* 0x000fe2000d1a1010 */
[----:B------:R-:W-:Y:S01]  /*19d50*/  ISETP.GE.U32.AND P2, PT, R0, 0x7ffffda5, PT ;  /* 0x7ffffda50000780c */ /* 0x000fe20003f46070 */
[----:B------:R-:W4:Y:S02]  /*19d60*/  LDC R98, c[0x0][0x3a0] ;  /* 0x0000e800ff627b82 */ /* 0x000f240000000800 */
        /* <DEDUP_REMOVED lines=9> */
[----:B------:R-:W-:Y:S04]  /*19e00*/  LDGSTS.E [R82+0x76800], desc[UR16][R66.64], !P6 ;  /* 0x7680000042527fae */ /* 0x000fe8000f1a1010 */
[----:B------:R-:W-:Y:S01]  /*19e10*/  LDGSTS.E [R82+0x76a00], desc[UR16][R180.64], !P6 ;  /* 0x76a00000b4527fae */ /* 0x000fe2000f1a1010 */
[----:B------:R-:W-:-:S02]  /*19e20*/  ISETP.GE.U32.AND P6, PT, R93, 0x7ffffda2, PT ;  /* 0x7ffffda25d00780c */ /* 0x000fc40003fc6070 */
[----:B------:R-:W4:Y:S01]  /*19e30*/  LDC R93, c[0x0][0x3a0] ;  /* 0x0000e800ff5d7b82 */ /* 0x000f220000000800 */
[----:B------:R-:W-:Y:S01]  /*19e40*/  ISETP.GE.U32.AND P1, PT, R0, 0x7ffffda3, PT ;  /* 0x7ffffda30000780c */ /* 0x000fe20003f26070 */
[----:B------:R-:W-:Y:S01]  /*19e50*/  VIADD R0, R101, 0xfffffe20 ;  /* 0xfffffe2065007836 */ /* 0x000fe20000000000 */
[----:B------:R-:W-:Y:S01]  /*19e60*/  LDGSTS.E [R82+0x76c00], desc[UR16][R182.64], !P2 ;  /* 0x76c00000b6527fae */ /* 0x000fe2000d1a1010 */
[----:B-1----:R-:W-:-:S03]  /*19e70*/  IADD3 R64, PT, PT, R100, -0x1e1, RZ ;  /* 0xfffffe1f64407810 */ /* 0x002fc60007ffe0ff */
[----:B------:R-:W-:Y:S01]  /*19e80*/  LDGSTS.E [R82+0x76e00], desc[UR16][R184.64], !P2 ;  /* 0x76e00000b8527fae */ /* 0x000fe2000d1a1010 */
[----:B------:R-:W1:Y:S01]  /*19e90*/  LDC R101, c[0x0][0x3a0] ;  /* 0x0000e800ff657b82 */ /* 0x000e620000000800 */
[----:B------:R-:W-:Y:S01]  /*19ea0*/  ISETP.GE.U32.AND P2, PT, R0, 0x7ffffda1, PT ;  /* 0x7ffffda10000780c */ /* 0x000fe20003f46070 */
[----:B------:R-:W-:Y:S01]  /*19eb0*/  VIADD R0, R103, 0xfffffe1e ;  /* 0xfffffe1e67007836 */ /* 0x000fe20000000000 */
[----:B------:R-:W-:Y:S04]  /*19ec0*/  LDGSTS.E [R82+0x77000], desc[UR16][R186.64], !P4 ;  /* 0x77000000ba527fae */ /* 0x000fe8000e1a1010 */
[----:B------:R-:W-:Y:S01]  /*19ed0*/  LDGSTS.E [R82+0x77200], desc[UR16][R188.64], !P4 ;  /* 0x77200000bc527fae */ /* 0x000fe2000e1a1010 */
[----:B------:R-:W1:Y:S01]  /*19ee0*/  LDC R103, c[0x0][0x3a0] ;  /* 0x0000e800ff677b82 */ /* 0x000e620000000800 */
[----:B------:R-:W-:Y:S01]  /*19ef0*/  ISETP.GE.U32.AND P4, PT, R64, 0x7ffffda0, PT ;  /* 0x7ffffda04000780c */ /* 0x000fe20003f86070 */
[----:B----4-:R-:W-:Y:S01]  /*19f00*/  VIADD R64, R98, 0xfffffe1d ;  /* 0xfffffe1d62407836 */ /* 0x010fe20000000000 */
[----:B------:R-:W-:Y:S04]  /*19f10*/  LDGSTS.E [R82+0x77400], desc[UR16][R190.64], !P1 ;  /* 0x77400000be527fae */ /* 0x000fe8000c9a1010 */
        /* <DEDUP_REMOVED lines=8> */
[----:B------:R-:W-:Y:S01]  /*19fa0*/  LDGSTS.E [R82+0x77c00], desc[UR16][R198.64], !P2 ;  /* 0x77c00000c6527fae */ /* 0x000fe2000d1a1010 */
[----:B------:R-:W-:-:S03]  /*19fb0*/  VIADD R64, R93, 0xfffffe1b ;  /* 0xfffffe1b5d407836 */ /* 0x000fc60000000000 */
[----:B------:R-:W-:Y:S01]  /*19fc0*/  LDGSTS.E [R82+0x77e00], desc[UR16][R200.64], !P2 ;  /* 0x77e00000c8527fae */ /* 0x000fe2000d1a1010 */
[----:B------:R-:W-:Y:S01]  /*19fd0*/  ISETP.GE.U32.AND P2, PT, R0, 0x7ffffd9d, PT ;  /* 0x7ffffd9d0000780c */ /* 0x000fe20003f46070 */
[----:B------:R-:W4:Y:S01]  /*19fe0*/  LDC R93, c[0x0][0x3a0] ;  /* 0x0000e800ff5d7b82 */ /* 0x000f220000000800 */
[----:B-1----:R-:W-:Y:S01]  /*19ff0*/  VIADD R0, R101, 0xfffffe1a ;  /* 0xfffffe1a65007836 */ /* 0x002fe20000000000 */
[----:B------:R1:W-:Y:S04]  /*1a000*/  LDGSTS.E [R82+0x78000], desc[UR16][R202.64], !P4 ;  /* 0x78000000ca527fae */ /* 0x0003e8000e1a1010 */
[----:B------:R-:W-:Y:S01]  /*1a010*/  LDGSTS.E [R82+0x78200], desc[UR16][R204.64], !P4 ;  /* 0x78200000cc527fae */ /* 0x000fe2000e1a1010 */
[----:B------:R-:W-:Y:S01]  /*1a020*/  ISETP.GE.U32.AND P4, PT, R64, 0x7ffffd9c, PT ;  /* 0x7ffffd9c4000780c */ /* 0x000fe20003f86070 */
[----:B------:R-:W1:Y:S01]  /*1a030*/  LDC R98, c[0x0][0x3a0] ;  /* 0x0000e800ff627b82 */ /* 0x000e620000000800 */
[----:B------:R-:W-:Y:S01]  /*1a040*/  IADD3 R64, PT, PT, R99, -0x1e7, RZ ;  /* 0xfffffe1963407810 */ /* 0x000fe20007ffe0ff */
[----:B------:R-:W-:Y:S04]  /*1a050*/  LDGSTS.E [R82+0x78400], desc[UR16][R206.64], !P1 ;  /* 0x78400000ce527fae */ /* 0x000fe8000c9a1010 */
[----:B------:R-:W-:Y:S02]  /*1a060*/  LDGSTS.E [R82+0x78600], desc[UR16][R208.64], !P1 ;  /* 0x78600000d0527fae */ /* 0x000fe4000c9a1010 */
[----:B------:R-:W1:Y:S01]  /*1a070*/  LDC R99, c[0x0][0x3a0] ;  /* 0x0000e800ff637b82 */ /* 0x000e620000000800 */
[----:B------:R-:W-:Y:S01]  /*1a080*/  ISETP.GE.U32.AND P1, PT, R0, 0x7ffffd9b, PT ;  /* 0x7ffffd9b0000780c */ /* 0x000fe20003f26070 */
[----:B------:R-:W-:Y:S01]  /*1a090*/  VIADD R0, R103, 0xfffffe18 ;  /* 0xfffffe1867007836 */ /* 0x000fe20000000000 */
[----:B------:R-:W-:Y:S04]  /*1a0a0*/  LDGSTS.E [R82+0x78800], desc[UR16][R210.64], !P6 ;  /* 0x78800000d2527fae */ /* 0x000fe8000f1a1010 */
[----:B------:R-:W-:Y:S01]  /*1a0b0*/  LDGSTS.E [R82+0x78a00], desc[UR16][R212.64], !P6 ;  /* 0x78a00000d4527fae */ /* 0x000fe2000f1a1010 */
[----:B------:R-:W-:-:S03]  /*1a0c0*/  ISETP.GE.U32.AND P6, PT, R64, 0x7ffffd9a, PT ;  /* 0x7ffffd9a4000780c */ /* 0x000fc60003fc6070 */
[----:B------:R-:W-:Y:S04]  /*1a0d0*/  LDGSTS.E [R82+0x78c00], desc[UR16][R214.64], !P2 ;  /* 0x78c00000d6527fae */ /* 0x000fe8000d1a1010 */
[----:B------:R1:W-:Y:S01]  /*1a0e0*/  LDGSTS.E [R82+0x78e00], desc[UR16][R216.64], !P2 ;  /* 0x78e00000d8527fae */ /* 0x0003e2000d1a1010 */
[----:B------:R-:W-:Y:S01]  /*1a0f0*/  ISETP.GE.U32.AND P2, PT, R0, 0x7ffffd99, PT ;  /* 0x7ffffd990000780c */ /* 0x000fe20003f46070 */
[----:B------:R-:W-:Y:S01]  /*1a100*/  VIADD R64, R65, 0xfffffe17 ;  /* 0xfffffe1741407836 */ /* 0x000fe20000000000 */
[----:B----4-:R-:W-:Y:S01]  /*1a110*/  IADD3 R0, PT, PT, R102, -0x1ea, RZ ;  /* 0xfffffe1666007810 */ /* 0x010fe20007ffe0ff */
[----:B------:R-:W-:Y:S01]  /*1a120*/  LDGSTS.E [R82+0x79000], desc[UR16][R218.64], !P4 ;  /* 0x79000000da527fae */ /* 0x000fe2000e1a1010 */
[C---:B------:R-:W-:Y:S01]  /*1a130*/  IMAD.WIDE R230, R2.reuse, 0x4, R230 ;  /* 0x0000000402e67825 */ /* 0x040fe200078e02e6 */
[----:B------:R-:W4:Y:S02]  /*1a140*/  LDC R65, c[0x0][0x3a0] ;  /* 0x0000e800ff417b82 */ /* 0x000f240000000800 */
[----:B------:R-:W-:Y:S01]  /*1a150*/  LDGSTS.E [R82+0x79200], desc[UR16][R220.64], !P4 ;  /* 0x79200000dc527fae */ /* 0x000fe2000e1a1010 */
[----:B------:R-:W-:-:S03]  /*1a160*/  IMAD.WIDE R232, R2, 0x4, R232 ;  /* 0x0000000402e87825 */ /* 0x000fc600078e02e8 */
[----:B------:R-:W4:Y:S01]  /*1a170*/  LDL.LU.64 R174, [R1+0x1c8] ;  /* 0x0001c80001ae7983 */ /* 0x000f220000300a00 */
[----:B------:R-:W-:Y:S01]  /*1a180*/  ISETP.GE.U32.AND P4, PT, R64, 0x7ffffd98, PT ;  /* 0x7ffffd984000780c */ /* 0x000fe20003f86070 */
[----:B------:R-:W-:Y:S02]  /*1a190*/  IMAD.WIDE R234, R2, 0x4, R234 ;  /* 0x0000000402ea7825 */ /* 0x000fe400078e02ea */
[----:B------:R-:W-:Y:S04]  /*1a1a0*/  LDGSTS.E [R82+0x79400], desc[UR16][R222.64], !P1 ;  /* 0x79400000de527fae */ /* 0x000fe8000c9a1010 */
[----:B------:R-:W4:Y:S01]  /*1a1b0*/  LDL.LU.64 R160, [R1+0x1e0] ;  /* 0x0001e00001a07983 */ /* 0x000f220000300a00 */
[----:B------:R-:W-:Y:S02]  /*1a1c0*/  VIADD R64, R93, 0xfffffe15 ;  /* 0xfffffe155d407836 */ /* 0x000fe40000000000 */
[----:B------:R-:W3:Y:S01]  /*1a1d0*/  LDC R93, c[0x0][0x3a0] ;  /* 0x0000e800ff5d7b82 */ /* 0x000ee20000000800 */
[----:B------:R-:W-:Y:S01]  /*1a1e0*/  LDGSTS.E [R82+0x79600], desc[UR16][R226.64], !P1 ;  /* 0x79600000e2527fae */ /* 0x000fe2000c9a1010 */
[----:B------:R-:W-:Y:S01]  /*1a1f0*/  ISETP.GE.U32.AND P1, PT, R0, 0x7ffffd97, PT ;  /* 0x7ffffd970000780c */ /* 0x000fe20003f26070 */
[----:B------:R-:W-:-:S02]  /*1a200*/  VIADD R0, R100, 0xfffffe14 ;  /* 0xfffffe1464007836 */ /* 0x000fc40000000000 */
[----:B------:R-:W4:Y:S04]  /*1a210*/  LDL.LU.64 R158, [R1+0x1e8] ;  /* 0x0001e800019e7983 */ /* 0x000f280000300a00 */
[----:B------:R-:W-:Y:S04]  /*1a220*/  LDGSTS.E [R82+0x79800], desc[UR16][R228.64], !P6 ;  /* 0x79800000e4527fae */ /* 0x000fe8000f1a1010 */
[----:B------:R-:W-:Y:S01]  /*1a230*/  LDGSTS.E [R82+0x79a00], desc[UR16][R230.64], !P6 ;  /* 0x79a00000e6527fae */ /* 0x000fe2000f1a1010 */
[----:B------:R-:W-:-:S03]  /*1a240*/  ISETP.GE.U32.AND P6, PT, R64, 0x7ffffd96, PT ;  /* 0x7ffffd964000780c */ /* 0x000fc60003fc6070 */
[----:B------:R-:W-:Y:S01]  /*1a250*/  LDGSTS.E [R82+0x79c00], desc[UR16][R232.64], !P2 ;  /* 0x79c00000e8527fae */ /* 0x000fe2000d1a1010 */
[----:B-1----:R-:W-:-:S03]  /*1a260*/  IADD3 R64, PT, PT, R98, -0x1ed, RZ ;  /* 0xfffffe1362407810 */ /* 0x002fc60007ffe0ff */
[----:B------:R-:W4:Y:S04]  /*1a270*/  LDL.LU.64 R164, [R1+0x200] ;  /* 0x0002000001a47983 */ /* 0x000f280000300a00 */
[----:B------:R-:W-:Y:S01]  /*1a280*/  LDGSTS.E [R82+0x79e00], desc[UR16][R234.64], !P2 ;  /* 0x79e00000ea527fae */ /* 0x000fe2000d1a1010 */
[----:B------:R-:W-:Y:S01]  /*1a290*/  ISETP.GE.U32.AND P2, PT, R0, 0x7ffffd95, PT ;  /* 0x7ffffd950000780c */ /* 0x000fe20003f46070 */
[----:B------:R-:W-:Y:S02]  /*1a2a0*/  VIADD R0, R99, 0xfffffe12 ;  /* 0xfffffe1263007836 */ /* 0x000fe40000000000 */
[----:B------:R-:W4:Y:S01]  /*1a2b0*/  LDL.LU.64 R168, [R1+0x208] ;  /* 0x0002080001a87983 */ /* 0x000f220000300a00 */
[----:B-----5:R-:W-:-:S03]  /*1a2c0*/  IMAD.WIDE R100, R2, 0x4, R84 ;  /* 0x0000000402647825 */ /* 0x020fc600078e0254 */
[----:B------:R-:W5:Y:S01]  /*1a2d0*/  LDL.LU.64 R84, [R1+0x220] ;  /* 0x0002200001547983 */ /* 0x000f620000300a00 */
[----:B--2---:R-:W-:-:S03]  /*1a2e0*/  IMAD.WIDE R98, R2, 0x4, R86 ;  /* 0x0000000402627825 */ /* 0x004fc600078e0256 */
[----:B------:R-:W2:Y:S01]  /*1a2f0*/  LDL.LU.64 R86, [R1+0x228] ;  /* 0x0002280001567983 */ /* 0x000ea20000300a00 */
[----:B---3--:R-:W-:-:S04]  /*1a300*/  IMAD.WIDE R236, R2, 0x4, R236 ;  /* 0x0000000402ec7825 */ /* 0x008fc800078e02ec */
[----:B------:R-:W-:Y:S01]  /*1a310*/  IMAD.WIDE R238, R2, 0x4, R238 ;  /* 0x0000000402ee7825 */ /* 0x000fe200078e02ee */
[----:B------:R-:W-:Y:S04]  /*1a320*/  LDGSTS.E [R82+0x7a000], desc[UR16][R236.64], !P4 ;  /* 0x7a000000ec527fae */ /* 0x000fe8000e1a1010 */
[----:B------:R-:W-:Y:S04]  /*1a330*/  LDGSTS.E [R82+0x7a200], desc[UR16][R238.64], !P4 ;  /* 0x7a200000ee527fae */ /* 0x000fe8000e1a1010 */
[----:B------:R-:W-:Y:S04]  /*1a340*/  LDGSTS.E [R82+0x7a400], desc[UR16][R100.64], !P1 ;  /* 0x7a40000064527fae */ /* 0x000fe8000c9a1010 */
[----:B------:R-:W-:Y:S01]  /*1a350*/  LDGSTS.E [R82+0x7a600], desc[UR16][R98.64], !P1 ;  /* 0x7a60000062527fae */ /* 0x000fe2000c9a1010 */
[----:B------:R-:W-:-:S02]  /*1a360*/  ISETP.GE.U32.AND P1, PT, R0, 0x7ffffd93, PT ;  /* 0x7ffffd930000780c */ /* 0x000fc40003f26070 */
[----:B------:R-:W-:Y:S01]  /*1a370*/  IADD3 R0, PT, PT, R104, -0x1f0, RZ ;  /* 0xfffffe1068007810 */ /* 0x000fe20007ffe0ff */
[C---:B------:R-:W-:Y:S02]  /*1a380*/  IMAD.WIDE R108, R2.reuse, 0x4, R152 ;  /* 0x00000004026c7825 */ /* 0x040fe400078e0298 */
[----:B------:R-:W3:Y:S02]  /*1a390*/  LDL.LU.64 R152, [R1+0x240] ;  /* 0x0002400001987983 */ /* 0x000ee40000300a00 */
[----:B----4-:R-:W-:-:S04]  /*1a3a0*/  IMAD.WIDE R102, R2, 0x4, R174 ;  /* 0x0000000402667825 */ /* 0x010fc800078e02ae */
[C---:B------:R-:W-:Y:S01]  /*1a3b0*/  IMAD.WIDE R124, R2.reuse, 0x4, R158 ;  /* 0x00000004027c7825 */ /* 0x040fe200078e029e */
[----:B------:R-:W4:Y:S03]  /*1a3c0*/  LDL.LU.64 R174, [R1+0x248] ;  /* 0x0002480001ae7983 */ /* 0x000f260000300a00 */
[----:B------:R-:W-:-:S04]  /*1a3d0*/  IMAD.WIDE R104, R2, 0x4, R160 ;  /* 0x0000000402687825 */ /* 0x000fc800078e02a0 */
[C---:B------:R-:W-:Y:S01]  /*1a3e0*/  IMAD.WIDE R114, R2.reuse, 0x4, R164 ;  /* 0x0000000402727825 */ /* 0x040fe200078e02a4 */
[----:B------:R-:W4:Y:S04]  /*1a3f0*/  LDL.LU.64 R160, [R1+0x260] ;  /* 0x0002600001a07983 */ /* 0x000f280000300a00 */
[----:B------:R-:W4:Y:S01]  /*1a400*/  LDL.LU.64 R158, [R1+0x268] ;  /* 0x00026800019e7983 */ /* 0x000f220000300a00 */
[----:B------:R-:W-:-:S03]  /*1a410*/  IMAD.WIDE R106, R2, 0x4, R168 ;  /* 0x00000004026a7825 */ /* 0x000fc600078e02a8 */
[----:B------:R-:W4:Y:S04]  /*1a420*/  LDL.LU.64 R164, [R1+0x280] ;  /* 0x0002800001a47983 */ /* 0x000f280000300a00 */
[----:B------:R-:W4:Y:S01]  /*1a430*/  LDL.LU.64 R168, [R1+0x288] ;  /* 0x0002880001a87983 */ /* 0x000f220000300a00 */
[----:B-----5:R-:W-:-:S04]  /*1a440*/  IMAD.WIDE R138, R2, 0x4, R84 ;  /* 0x00000004028a7825 */ /* 0x020fc800078e0254 */
[----:B--2---:R-:W-:Y:S01]  /*1a450*/  IMAD.WIDE R118, R2, 0x4, R86 ;  /* 0x0000000402767825 */ /* 0x004fe200078e0256 */
[----:B------:R-:W2:Y:S04]  /*1a460*/  LDL.LU.64 R84, [R1+0x2a0] ;  /* 0x0002a00001547983 */ /* 0x000ea80000300a00 */
[----:B------:R-:W5:Y:S01]  /*1a470*/  LDL.LU.64 R86, [R1+0x2a8] ;  /* 0x0002a80001567983 */ /* 0x000f620000300a00 */
[----:B------:R-:W-:Y:S01]  /*1a480*/  ISETP.GE.U32.AND P4, PT, R64, 0x7ffffd94, PT ;  /* 0x7ffffd944000780c */ /* 0x000fe20003f86070 */
[----:B------:R-:W-:Y:S02]  /*1a490*/  VIADD R64, R65, 0xfffffe11 ;  /* 0xfffffe1141407836 */ /* 0x000fe40000000000 */
[----:B------:R-:W-:Y:S01]  /*1a4a0*/  LDGSTS.E [R82+0x7a800], desc[UR16][R108.64], !P6 ;  /* 0x7a8000006c527fae */ /* 0x000fe2000f1a1010 */
[----:B------:R-:W1:Y:S03]  /*1a4b0*/  LDC R65, c[0x0][0x3a0] ;  /* 0x0000e800ff417b82 */ /* 0x000e660000000800 */
[----:B------:R-:W-:Y:S01]  /*1a4c0*/  LDGSTS.E [R82+0x7aa00], desc[UR16][R102.64], !P6 ;  /* 0x7aa0000066527fae */ /* 0x000fe2000f1a1010 */
[----:B------:R-:W-:Y:S01]  /*1a4d0*/  ISETP.GE.U32.AND P6, PT, R64, 0x7ffffd92, PT ;  /* 0x7ffffd924000780c */ /* 0x000fe20003fc6070 */
[----:B------:R-:W-:-:S02]  /*1a4e0*/  VIADD R64, R93, 0xfffffe0f ;  /* 0xfffffe0f5d407836 */ /* 0x000fc40000000000 */
[----:B------:R-:W-:Y:S01]  /*1a4f0*/  LDGSTS.E [R82+0x7ac00], desc[UR16][R104.64], !P2 ;  /* 0x7ac0000068527fae */ /* 0x000fe2000d1a1010 */
[----:B------:R-:W1:Y:S03]  /*1a500*/  LDC R93, c[0x0][0x3a0] ;  /* 0x0000e800ff5d7b82 */ /* 0x000e660000000800 */
[----:B------:R-:W-:Y:S01]  /*1a510*/  LDGSTS.E [R82+0x7ae00], desc[UR16][R124.64], !P2 ;  /* 0x7ae000007c527fae */ /* 0x000fe2000d1a1010 */
[----:B------:R-:W-:Y:S01]  /*1a520*/  ISETP.GE.U32.AND P2, PT, R0, 0x7ffffd91, PT ;  /* 0x7ffffd910000780c */ /* 0x000fe20003f46070 */
[----:B------:R-:W-:Y:S02]  /*1a530*/  VIADD R0, R111, 0xfffffe0e ;  /* 0xfffffe0e6f007836 */ /* 0x000fe40000000000 */
[----:B------:R-:W-:Y:S04]  /*1a540*/  LDGSTS.E [R82+0x7b000], desc[UR16][R114.64], !P4 ;  /* 0x7b00000072527fae */ /* 0x000fe8000e1a1010 */
[----:B------:R-:W-:Y:S01]  /*1a550*/  LDGSTS.E [R82+0x7b200], desc[UR16][R106.64], !P4 ;  /* 0x7b2000006a527fae */ /* 0x000fe2000e1a1010 */
[----:B------:R-:W-:-:S02]  /*1a560*/  ISETP.GE.U32.AND P4, PT, R64, 0x7ffffd90, PT ;  /* 0x7ffffd904000780c */ /* 0x000fc40003f86070 */
[----:B------:R-:W-:Y:S01]  /*1a570*/  IADD3 R64, PT, PT, R110, -0x1f3, RZ ;  /* 0xfffffe0d6e407810 */ /* 0x000fe20007ffe0ff */
[----:B------:R-:W-:Y:S01]  /*1a580*/  LDGSTS.E [R82+0x7b400], desc[UR16][R138.64], !P1 ;  /* 0x7b4000008a527fae */ /* 0x000fe2000c9a1010 */
[----:B---3--:R-:W-:-:S03]  /*1a590*/  IMAD.WIDE R110, R2, 0x4, R152 ;  /* 0x00000004026e7825 */ /* 0x008fc600078e0298 */
[----:B------:R-:W-:Y:S01]  /*1a5a0*/  LDGSTS.E [R82+0x7b600], desc[UR16][R118.64], !P1 ;  /* 0x7b60000076527fae */ /* 0x000fe2000c9a1010 */
[----:B------:R-:W-:Y:S01]  /*1a5b0*/  ISETP.GE.U32.AND P1, PT, R0, 0x7ffffd8f, PT ;  /* 0x7ffffd8f0000780c */ /* 0x000fe20003f26070 */
[----:B------:R-:W-:Y:S02]  /*1a5c0*/  VIADD R0, R112, 0xfffffe0c ;  /* 0xfffffe0c70007836 */ /* 0x000fe40000000000 */
[----:B------:R-:W3:Y:S04]  /*1a5d0*/  LDL.LU.64 R152, [R1+0x2c0] ;  /* 0x0002c00001987983 */ /* 0x000ee80000300a00 */
[----:B------:R-:W-:Y:S01]  /*1a5e0*/  LDGSTS.E [R82+0x7b800], desc[UR16][R110.64], !P6 ;  /* 0x7b8000006e527fae */ /* 0x000fe2000f1a1010 */
[----:B----4-:R-:W-:-:S03]  /*1a5f0*/  IMAD.WIDE R120, R2, 0x4, R174 ;  /* 0x0000000402787825 */ /* 0x010fc600078e02ae */
[----:B------:R-:W4:Y:S04]  /*1a600*/  LDL.LU.64 R174, [R1+0x2c8] ;  /* 0x0002c80001ae7983 */ /* 0x000f280000300a00 */
[----:B------:R-:W-:Y:S01]  /*1a610*/  LDGSTS.E [R82+0x7ba00], desc[UR16][R120.64], !P6 ;  /* 0x7ba0000078527fae */ /* 0x000fe2000f1a1010 */
[----:B------:R-:W-:-:S03]  /*1a620*/  IMAD.WIDE R126, R2, 0x4, R160 ;  /* 0x00000004027e7825 */ /* 0x000fc600078e02a0 */
[----:B------:R-:W4:Y:S01]  /*1a630*/  LDL.LU.64 R160, [R1+0x2e0] ;  /* 0x0002e00001a07983 */ /* 0x000f220000300a00 */
[----:B------:R-:W-:-:S03]  /*1a640*/  IMAD.WIDE R112, R2, 0x4, R158 ;  /* 0x0000000402707825 */ /* 0x000fc600078e029e */
[----:B------:R-:W-:Y:S04]  /*1a650*/  LDGSTS.E [R82+0x7bc00], desc[UR16][R126.64], !P2 ;  /* 0x7bc000007e527fae */ /* 0x000fe8000d1a1010 */
[----:B------:R-:W-:Y:S01]  /*1a660*/  LDGSTS.E [R82+0x7be00], desc[UR16][R112.64], !P2 ;  /* 0x7be0000070527fae */ /* 0x000fe2000d1a1010 */
[----:B------:R-:W-:Y:S01]  /*1a670*/  ISETP.GE.U32.AND P2, PT, R0, 0x7ffffd8d, PT ;  /* 0x7ffffd8d0000780c */ /* 0x000fe20003f46070 */
[----:B------:R-:W-:Y:S01]  /*1a680*/  IMAD.WIDE R130, R2, 0x4, R168 ;  /* 0x0000000402827825 */ /* 0x000fe200078e02a8 */
[----:B------:R-:W-:Y:S01]  /*1a690*/  IADD3 R0, PT, PT, R122, -0x1f6, RZ ;  /* 0xfffffe0a7a007810 */ /* 0x000fe20007ffe0ff */
[----:B------:R-:W4:Y:S04]  /*1a6a0*/  LDL.LU.64 R158, [R1+0x2e8] ;  /* 0x0002e800019e7983 */ /* 0x000f280000300a00 */
[----:B------:R-:W4:Y:S01]  /*1a6b0*/  LDL.LU.64 R168, [R1+0x300] ;  /* 0x0003000001a87983 */ /* 0x000f220000300a00 */
[----:B--2---:R-:W-:-:S03]  /*1a6c0*/  IMAD.WIDE R122, R2, 0x4, R84 ;  /* 0x00000004027a7825 */ /* 0x004fc600078e0254 */
[----:B------:R-:W2:Y:S01]  /*1a6d0*/  LDL.LU.64 R84, [R1+0x308] ;  /* 0x0003080001547983 */ /* 0x000ea20000300a00 */
[----:B-----5:R-:W-:-:S03]  /*1a6e0*/  IMAD.WIDE R162, R2, 0x4, R86 ;  /* 0x0000000402a27825 */ /* 0x020fc600078e0256 */
[----:B------:R-:W5:Y:S01]  /*1a6f0*/  LDL.LU.64 R86, [R1+0x320] ;  /* 0x0003200001567983 */ /* 0x000f620000300a00 */
[----:B------:R-:W-:Y:S01]  /*1a700*/  ISETP.GE.U32.AND P6, PT, R64, 0x7ffffd8e, PT ;  /* 0x7ffffd8e4000780c */ /* 0x000fe20003fc6070 */
[----:B------:R-:W-:Y:S02]  /*1a710*/  IMAD.WIDE R116, R2, 0x4, R164 ;  /* 0x0000000402747825 */ /* 0x000fe400078e02a4 */
[----:B------:R-:W2:Y:S02]  /*1a720*/  LDL.LU.64 R164, [R1+0x328] ;  /* 0x0003280001a47983 */ /* 0x000ea40000300a00 */
[----:B-1----:R-:W-:Y:S02]  /*1a730*/  VIADD R64, R65, 0xfffffe0b ;  /* 0xfffffe0b41407836 */ /* 0x002fe40000000000 */
[----:B------:R-:W-:Y:S01]  /*1a740*/  LDGSTS.E [R82+0x7c000], desc[UR16][R116.64], !P4 ;  /* 0x7c00000074527fae */ /* 0x000fe2000e1a1010 */
[----:B------:R-:W1:Y:S03]  /*1a750*/  LDC R65, c[0x0][0x3a0] ;  /* 0x0000e800ff417b82 */ /* 0x000e660000000800 */
[----:B------:R-:W-:Y:S01]  /*1a760*/  LDGSTS.E [R82+0x7c200], desc[UR16][R130.64], !P4 ;  /* 0x7c20000082527fae */ /* 0x000fe2000e1a1010 */
[----:B------:R-:W-:Y:S01]  /*1a770*/  ISETP.GE.U32.AND P4, PT, R64, 0x7ffffd8c, PT ;  /* 0x7ffffd8c4000780c */ /* 0x000fe20003f86070 */
[----:B------:R-:W-:-:S02]  /*1a780*/  VIADD R64, R128, 0xfffffe09 ;  /* 0xfffffe0980407836 */ /* 0x000fc40000000000 */
[----:B------:R-:W5:Y:S04]  /*1a790*/  LDL.LU.64 R156, [R1+0x340] ;  /* 0x00034000019c7983 */ /* 0x000f680000300a00 */
[----:B------:R-:W5:Y:S04]  /*1a7a0*/  LDL.LU.64 R170, [R1+0x348] ;  /* 0x0003480001aa7983 */ /* 0x000f680000300a00 */
[----:B------:R-:W-:Y:S04]  /*1a7b0*/  LDGSTS.E [R82+0x7c400], desc[UR16][R122.64], !P1 ;  /* 0x7c4000007a527fae */ /* 0x000fe8000c9a1010 */
[----:B------:R-:W-:Y:S01]  /*1a7c0*/  LDGSTS.E [R82+0x7c600], desc[UR16][R162.64], !P1 ;  /* 0x7c600000a2527fae */ /* 0x000fe2000c9a1010 */
[----:B------:R-:W-:Y:S01]  /*1a7d0*/  ISETP.GE.U32.AND P1, PT, R0, 0x7ffffd8b, PT ;  /* 0x7ffffd8b0000780c */ /* 0x000fe20003f26070 */
[----:B------:R-:W-:-:S02]  /*1a7e0*/  VIADD R0, R134, 0xfffffe08 ;  /* 0xfffffe0886007836 */ /* 0x000fc40000000000 */
[----:B---3--:R-:W-:-:S05]  /*1a7f0*/  IMAD.WIDE R136, R2, 0x4, R152 ;  /* 0x0000000402887825 */ /* 0x008fca00078e0298 */
[----:B------:R-:W-:Y:S01]  /*1a800*/  LDGSTS.E [R82+0x7c800], desc[UR16][R136.64], !P6 ;  /* 0x7c80000088527fae */ /* 0x000fe2000f1a1010 */
[----:B----4-:R-:W-:-:S03]  /*1a810*/  IMAD.WIDE R128, R2, 0x4, R174 ;  /* 0x0000000402807825 */ /* 0x010fc600078e02ae */
[----:B------:R-:W3:Y:S04]  /*1a820*/  LDL.LU.64 R174, [R1+0x360] ;  /* 0x0003600001ae7983 */ /* 0x000ee80000300a00 */
[----:B------:R-:W-:Y:S01]  /*1a830*/  LDGSTS.E [R82+0x7ca00], desc[UR16][R128.64], !P6 ;  /* 0x7ca0000080527fae */ /* 0x000fe2000f1a1010 */
[----:B------:R-:W-:-:S03]  /*1a840*/  IMAD.WIDE R142, R2, 0x4, R160 ;  /* 0x00000004028e7825 */ /* 0x000fc600078e02a0 */
[----:B------:R-:W4:Y:S01]  /*1a850*/  LDL.LU.64 R160, [R1+0x368] ;  /* 0x0003680001a07983 */ /* 0x000f220000300a00 */
[----:B------:R-:W-:-:S03]  /*1a860*/  IMAD.WIDE R144, R2, 0x4, R158 ;  /* 0x0000000402907825 */ /* 0x000fc600078e029e */
[----:B------:R-:W-:Y:S01]  /*1a870*/  LDGSTS.E [R82+0x7cc00], desc[UR16][R142.64], !P2 ;  /* 0x7cc000008e527fae */ /* 0x000fe2000d1a1010 */
[----:B------:R-:W-:-:S03]  /*1a880*/  IMAD.WIDE R134, R2, 0x4, R168 ;  /* 0x0000000402867825 */ /* 0x000fc600078e02a8 */
[----:B------:R-:W-:Y:S04]  /*1a890*/  LDGSTS.E [R82+0x7ce00], desc[UR16][R144.64], !P2 ;  /* 0x7ce0000090527fae */ /* 0x000fe8000d1a1010 */
[----:B------:R-:W3:Y:S04]  /*1a8a0*/  LDL.LU.64 R168, [R1+0x370] ;  /* 0x0003700001a87983 */ /* 0x000ee80000300a00 */
[----:B------:R-:W3:Y:S01]  /*1a8b0*/  LDL.LU.64 R158, [R1+0x378] ;  /* 0x00037800019e7983 */ /* 0x000ee20000300a00 */
[----:B--2---:R-:W-:-:S04]  /*1a8c0*/  IMAD.WIDE R152, R2, 0x4, R84 ;  /* 0x0000000402987825 */ /* 0x004fc800078e0254 */
[----:B-----5:R-:W-:Y:S01]  /*1a8d0*/  IMAD.WIDE R150, R2, 0x4, R86 ;  /* 0x0000000402967825 */ /* 0x020fe200078e0256 */
[----:B------:R-:W2:Y:S04]  /*1a8e0*/  LDL.LU.64 R84, [R1+0x380] ;  /* 0x0003800001547983 */ /* 0x000ea80000300a00 */
[----:B------:R-:W5:Y:S01]  /*1a8f0*/  LDL.LU.64 R86, [R1+0x388] ;  /* 0x0003880001567983 */ /* 0x000f620000300a00 */
[----:B------:R-:W-:Y:S02]  /*1a900*/  ISETP.GE.U32.AND P6, PT, R64, 0x7ffffd8a, PT ;  /* 0x7ffffd8a4000780c */ /* 0x000fe40003fc6070 */
[----:B------:R-:W-:Y:S01]  /*1a910*/  ISETP.GE.U32.AND P2, PT, R0, 0x7ffffd89, PT ;  /* 0x7ffffd890000780c */ /* 0x000fe20003f46070 */
[----:B------:R-:W-:Y:S01]  /*1a920*/  VIADD R0, R140, 0xfffffe06 ;  /* 0xfffffe068c007836 */ /* 0x000fe20000000000 */
[----:B------:R-:W2:Y:S01]  /*1a930*/  LDL.LU.64 R250, [R1+0x390] ;  /* 0x0003900001fa7983 */ /* 0x000ea20000300a00 */
[----:B------:R-:W-:-:S03]  /*1a940*/  IMAD.WIDE R140, R2, 0x4, R164 ;  /* 0x00000004028c7825 */ /* 0x000fc600078e02a4 */
[----:B------:R-:W-:Y:S01]  /*1a950*/  LDGSTS.E [R82+0x7d000], desc[UR16][R134.64], !P4 ;  /* 0x7d00000086527fae */ /* 0x000fe2000e1a1010 */
[----:B------:R-:W-:-:S04]  /*1a960*/  IMAD.WIDE R156, R2, 0x4, R156 ;  /* 0x00000004029c7825 */ /* 0x000fc800078e029c */
[C---:B------:R-:W-:Y:S01]  /*1a970*/  IMAD.WIDE R148, R2.reuse, 0x4, R170 ;  /* 0x0000000402947825 */ /* 0x040fe200078e02aa */
[----:B------:R-:W-:Y:S03]  /*1a980*/  LDGSTS.E [R82+0x7d200], desc[UR16][R152.64], !P4 ;  /* 0x7d20000098527fae */ /* 0x000fe6000e1a1010 */
[----:B----4-:R-:W-:Y:S01]  /*1a990*/  IMAD.WIDE R178, R2, 0x4, R160 ;  /* 0x0000000402b27825 */ /* 0x010fe200078e02a0 */
[----:B------:R-:W-:Y:S01]  /*1a9a0*/  LDGSTS.E [R82+0x7d400], desc[UR16][R150.64], !P1 ;  /* 0x7d40000096527fae */ /* 0x000fe2000c9a1010 */
[----:B------:R-:W-:Y:S01]  /*1a9b0*/  IADD3 R64, PT, PT, R133, -0x1f9, RZ ;  /* 0xfffffe0785407810 */ /* 0x000fe20007ffe0ff */
[----:B------:R-:W4:Y:S02]  /*1a9c0*/  LDC R164, c[0x0][0x3a0] ;  /* 0x0000e800ffa47b82 */ /* 0x000f240000000800 */
[----:B------:R-:W-:Y:S01]  /*1a9d0*/  LDGSTS.E [R82+0x7d600], desc[UR16][R140.64], !P1 ;  /* 0x7d6000008c527fae */ /* 0x000fe2000c9a1010 */
[----:B------:R-:W-:-:S02]  /*1a9e0*/  ISETP.GE.U32.AND P1, PT, R0, 0x7ffffd87, PT ;  /* 0x7ffffd870000780c */ /* 0x000fc40003f26070 */
[----:B------:R-:W-:Y:S01]  /*1a9f0*/  IADD3 R0, PT, PT, R146, -0x1fc, RZ ;  /* 0xfffffe0492007810 */ /* 0x000fe20007ffe0ff */
[----:B---3--:R-:W-:Y:S01]  /*1aa00*/  IMAD.WIDE R146, R2, 0x4, R174 ;  /* 0x0000000402927825 */ /* 0x008fe200078e02ae */
[----:B------:R-:W-:Y:S01]  /*1aa10*/  LDGSTS.E [R82+0x7d800], desc[UR16][R156.64], !P6 ;  /* 0x7d8000009c527fae */ /* 0x000fe2000f1a1010 */
[----:B------:R-:W3:Y:S03]  /*1aa20*/  LDC R133, c[0x0][0x3a0] ;  /* 0x0000e800ff857b82 */ /* 0x000ee60000000800 */
[----:B------:R-:W-:Y:S04]  /*1aa30*/  LDGSTS.E [R82+0x7da00], desc[UR16][R148.64], !P6 ;  /* 0x7da0000094527fae */ /* 0x000fe8000f1a1010 */
[----:B------:R-:W3:Y:S04]  /*1aa40*/  LDL.LU.64 R172, [R1+0x398] ;  /* 0x0003980001ac7983 */ /* 0x000ee80000300a00 */
[----:B------:R-:W-:Y:S04]  /*1aa50*/  LDGSTS.E [R82+0x7dc00], desc[UR16][R146.64], !P2 ;  /* 0x7dc0000092527fae */ /* 0x000fe8000d1a1010 */
[----:B------:R-:W3:Y:S04]  /*1aa60*/  LDL.LU.64 R170, [R1+0x3a0] ;  /* 0x0003a00001aa7983 */ /* 0x000ee80000300a00 */
[----:B------:R-:W-:Y:S01]  /*1aa70*/  LDGSTS.E [R82+0x7de00], desc[UR16][R178.64], !P2 ;  /* 0x7de00000b2527fae */ /* 0x000fe2000d1a1010 */
[----:B------:R-:W-:Y:S01]  /*1aa80*/  ISETP.GE.U32.AND P2, PT, R0, 0x7ffffd85, PT ;  /* 0x7ffffd850000780c */ /* 0x000fe20003f46070 */
[----:B------:R-:W-:-:S02]  /*1aa90*/  VIADD R0, R154, 0xfffffe02 ;  /* 0xfffffe029a007836 */ /* 0x000fc40000000000 */
[----:B------:R-:W3:Y:S01]  /*1aaa0*/  LDL.LU.64 R176, [R1+0x3a8] ;  /* 0x0003a80001b07983 */ /* 0x000ee20000300a00 */
[----:B------:R-:W-:-:S03]  /*1aab0*/  IMAD.WIDE R160, R2, 0x4, R158 ;  /* 0x0000000402a07825 */ /* 0x000fc600078e029e */
[----:B------:R-:W3:Y:S04]  /*1aac0*/  LDL.LU.64 R166, [R1+0x3b0] ;  /* 0x0003b00001a67983 */ /* 0x000ee80000300a00 */
[----:B------:R-:W3:Y:S01]  /*1aad0*/  LDL.LU.64 R174, [R1+0x3b8] ;  /* 0x0003b80001ae7983 */ /* 0x000ee20000300a00 */
[----:B--2---:R-:W-:-:S03]  /*1aae0*/  IMAD.WIDE R154, R2, 0x4, R84 ;  /* 0x00000004029a7825 */ /* 0x004fc600078e0254 */
[----:B------:R-:W2:Y:S01]  /*1aaf0*/  LDL.LU.64 R84, [R1+0x3c0] ;  /* 0x0003c00001547983 */ /* 0x000ea20000300a00 */
[----:B-----5:R-:W-:-:S03]  /*1ab00*/  IMAD.WIDE R158, R2, 0x4, R86 ;  /* 0x00000004029e7825 */ /* 0x020fc600078e0256 */
[----:B------:R-:W5:Y:S04]  /*1ab10*/  LDL.LU.64 R86, [R1+0x3c8] ;  /* 0x0003c80001567983 */ /* 0x000f680000300a00 */
[----:B------:R-:W5:Y:S04]  /*1ab20*/  LDL.LU.64 R240, [R1+0x3d0] ;  /* 0x0003d00001f07983 */ /* 0x000f680000300a00 */
[----:B------:R-:W5:Y:S01]  /*1ab30*/  LDL.LU.64 R248, [R1+0x3d8] ;  /* 0x0003d80001f87983 */ /* 0x000f620000300a00 */
[----:B------:R-:W-:Y:S01]  /*1ab40*/  ISETP.GE.U32.AND P4, PT, R64, 0x7ffffd88, PT ;  /* 0x7ffffd884000780c */ /* 0x000fe20003f86070 */
[----:B------:R-:W-:-:S02]  /*1ab50*/  VIADD R64, R93, 0xfffffe05 ;  /* 0xfffffe055d407836 */ /* 0x000fc40000000000 */
[----:B------:R-:W-:Y:S01]  /*1ab60*/  IMAD.WIDE R168, R2, 0x4, R168 ;  /* 0x0000000402a87825 */ /* 0x000fe200078e02a8 */
[----:B------:R-:W5:Y:S02]  /*1ab70*/  LDL.LU.64 R242, [R1+0x3e0] ;  /* 0x0003e00001f27983 */ /* 0x000f640000300a00 */
[----:B------:R-:W-:Y:S01]  /*1ab80*/  ISETP.GE.U32.AND P6, PT, R64, 0x7ffffd86, PT ;  /* 0x7ffffd864000780c */ /* 0x000fe20003fc6070 */
[----:B-1----:R-:W-:-:S06]  /*1ab90*/  VIADD R64, R65, 0xfffffe03 ;  /* 0xfffffe0341407836 */ /* 0x002fcc0000000000 */
[----:B------:R-:W-:Y:S04]  /*1aba0*/  LDGSTS.E [R82+0x7e000], desc[UR16][R168.64], !P4 ;  /* 0x7e000000a8527fae */ /* 0x000fe8000e1a1010 */
[----:B------:R-:W-:Y:S01]  /*1abb0*/  LDGSTS.E [R82+0x7e200], desc[UR16][R160.64], !P4 ;  /* 0x7e200000a0527fae */ /* 0x000fe2000e1a1010 */
[----:B------:R-:W-:Y:S01]  /*1abc0*/  ISETP.GE.U32.AND P4, PT, R64, 0x7ffffd84, PT ;  /* 0x7ffffd844000780c */ /* 0x000fe20003f86070 */
[----:B------:R-:W-:Y:S02]  /*1abd0*/  IMAD.WIDE R64, R2, 0x4, R250 ;  /* 0x0000000402407825 */ /* 0x000fe400078e02fa */
[----:B------:R-:W5:Y:S02]  /*1abe0*/  LDL.LU.64 R250, [R1+0x3e8] ;  /* 0x0003e80001fa7983 */ /* 0x000f640000300a00 */
[----:B----4-:R-:W-:-:S02]  /*1abf0*/  VIADD R93, R164, 0xfffffe00 ;  /* 0xfffffe00a45d7836 */ /* 0x010fc40000000000 */
[----:B------:R-:W4:Y:S04]  /*1ac00*/  LDL.LU.64 R8, [R1+0x650] ;  /* 0x0006500001087983 */ /* 0x000f280000300a00 */
[----:B------:R-:W4:Y:S04]  /*1ac10*/  LDL.LU.64 R96, [R1+0x648] ;  /* 0x0006480001607983 */ /* 0x000f280000300a00 */
[----:B------:R-:W-:Y:S04]  /*1ac20*/  LDGSTS.E [R82+0x7e400], desc[UR16][R154.64], !P1 ;  /* 0x7e4000009a527fae */ /* 0x000fe8000c9a1010 */
[----:B------:R-:W-:Y:S04]  /*1ac30*/  LDGSTS.E [R82+0x7e600], desc[UR16][R158.64], !P1 ;  /* 0x7e6000009e527fae */ /* 0x000fe8000c9a1010 */
[----:B------:R-:W-:Y:S01]  /*1ac40*/  LDGSTS.E [R82+0x7e800], desc[UR16][R64.64], !P6 ;  /* 0x7e80000040527fae */ /* 0x000fe2000f1a1010 */
[----:B---3--:R-:W-:-:S04]  /*1ac50*/  IMAD.WIDE R164, R2, 0x4, R176 ;  /* 0x0000000402a47825 */ /* 0x008fc800078e02b0 */
[C---:B--2---:R-:W-:Y:S02]  /*1ac60*/  IMAD.WIDE R176, R2.reuse, 0x4, R84 ;  /* 0x0000000402b07825 */ /* 0x044fe400078e0254 */
[----:B------:R-:W2:Y:S02]  /*1ac70*/  LDL.LU.64 R84, [R1+0x640] ;  /* 0x0006400001547983 */ /* 0x000ea40000300a00 */
[C---:B-----5:R-:W-:Y:S02]  /*1ac80*/  IMAD.WIDE R246, R2.reuse, 0x4, R86 ;  /* 0x0000000402f67825 */ /* 0x060fe400078e0256 */
[----:B------:R-:W3:Y:S02]  /*1ac90*/  LDL.LU.64 R86, [R1+0x638] ;  /* 0x0006380001567983 */ /* 0x000ee40000300a00 */
[C---:B------:R-:W-:Y:S02]  /*1aca0*/  IMAD.WIDE R14, R2.reuse, 0x4, R240 ;  /* 0x00000004020e7825 */ /* 0x040fe400078e02f0 */
[----:B------:R-:W5:Y:S02]  /*1acb0*/  LDL.LU.64 R4, [R1+0x630] ;  /* 0x0006300001047983 */ /* 0x000f640000300a00 */
[----:B------:R-:W-:-:S02]  /*1acc0*/  IMAD.WIDE R12, R2, 0x4, R248 ;  /* 0x00000004020c7825 */ /* 0x000fc400078e02f8 */
[----:B------:R-:W-:Y:S04]  /*1acd0*/  STL.64 [R1+0x8], R14 ;  /* 0x0000080e01007387 */ /* 0x000fe80000100a00 */
[----:B------:R-:W5:Y:S01]  /*1ace0*/  LDL.LU.64 R248, [R1+0x628] ;  /* 0x0006280001f87983 */ /* 0x000f620000300a00 */
[----:B------:R-:W-:-:S04]  /*1acf0*/  IMAD.WIDE R172, R2, 0x4, R172 ;  /* 0x0000000402ac7825 */ /* 0x000fc800078e02ac */
[----:B------:R-:W-:Y:S01]  /*1ad00*/  IMAD.WIDE R170, R2, 0x4, R170 ;  /* 0x0000000402aa7825 */ /* 0x000fe200078e02aa */
[----:B------:R-:W-:Y:S01]  /*1ad10*/  LDGSTS.E [R82+0x7ea00], desc[UR16][R172.64], !P6 ;  /* 0x7ea00000ac527fae */ /* 0x000fe2000f1a1010 */
[----:B------:R-:W-:Y:S02]  /*1ad20*/  ISETP.GE.AND P6, PT, R83, R93, PT ;  /* 0x0000005d5300720c */ /* 0x000fe40003fc6270 */
[----:B------:R-:W-:Y:S01]  /*1ad30*/  ISETP.GE.U32.AND P1, PT, R0, 0x7ffffd83, PT ;  /* 0x7ffffd830000780c */ /* 0x000fe20003f26070 */
[----:B------:R-:W-:Y:S01]  /*1ad40*/  LDGSTS.E [R82+0x7ec00], desc[UR16][R170.64], !P2 ;  /* 0x7ec00000aa527fae */ /* 0x000fe2000d1a1010 */
[----:B------:R-:W-:-:S03]  /*1ad50*/  SEL R0, RZ, 0x4, P6 ;  /* 0x00000004ff007807 */ /* 0x000fc60003000000 */
[----:B------:R-:W-:Y:S01]  /*1ad60*/  LDGSTS.E [R82+0x7ee00], desc[UR16][R164.64], !P2 ;  /* 0x7ee00000a4527fae */ /* 0x000fe2000d1a1010 */
[----:B------:R-:W-:-:S04]  /*1ad70*/  ISETP.GT.AND P2, PT, R252, 0x27f, PT ;  /* 0x0000027ffc00780c */ /* 0x000fc80003f44270 */
[----:B------:R-:W-:Y:S01]  /*1ad80*/  SEL R0, R0, RZ, P2 ;  /* 0x000000ff00007207 */ /* 0x000fe20001000000 */
[----:B------:R-:W-:-:S03]  /*1ad90*/  IMAD.WIDE R10, R2, 0x4, R242 ;  /* 0x00000004020a7825 */ /* 0x000fc600078e02f2 */
[----:B------:R-:W-:Y:S01]  /*1ada0*/  ISETP.NE.U32.AND P2, PT, R0, RZ, PT ;  /* 0x000000ff0000720c */ /* 0x000fe20003f45070 */
[----:B------:R-:W-:Y:S01]  /*1adb0*/  VIADD R0, R6, 0xfffffdfd ;  /* 0xfffffdfd06007836 */ /* 0x000fe20000000000 */
[----:B------:R-:W-:Y:S01]  /*1adc0*/  IADD3 R133, PT, PT, R133, -0x1ff, RZ ;  /* 0xfffffe0185857810 */ /* 0x000fe20007ffe0ff */
[C---:B------:R-:W-:Y:S01]  /*1add0*/  IMAD.WIDE R166, R2.reuse, 0x4, R166 ;  /* 0x0000000402a67825 */ /* 0x040fe200078e02a6 */
[----:B------:R-:W-:Y:S03]  /*1ade0*/  STL.64 [R1+0x28], R12 ;  /* 0x0000280c01007387 */ /* 0x000fe60000100a00 */
[C---:B------:R-:W-:Y:S01]  /*1adf0*/  IMAD.WIDE R6, R2.reuse, 0x4, R250 ;  /* 0x0000000402067825 */ /* 0x040fe200078e02fa */
[----:B------:R-:W5:Y:S03]  /*1ae00*/  LDL.LU.64 R94, [R1+0x620] ;  /* 0x00062000015e7983 */ /* 0x000f660000300a00 */
[----:B------:R-:W-:Y:S01]  /*1ae10*/  IMAD.WIDE R174, R2, 0x4, R174 ;  /* 0x0000000402ae7825 */ /* 0x000fe200078e02ae */
[----:B------:R1:W-:Y:S01]  /*1ae20*/  STL.64 [R1+0x48], R10 ;  /* 0x0000480a01007387 */ /* 0x0003e20000100a00 */
[----:B------:R-:W-:-:S03]  /*1ae30*/  ISETP.GE.U32.AND P6, PT, R133, 0x7ffffd82, PT ;  /* 0x7ffffd828500780c */ /* 0x000fc60003fc6070 */
[----:B------:R-:W-:Y:S04]  /*1ae40*/  LDGSTS.E [R82+0x7f000], desc[UR16][R166.64], !P4 ;  /* 0x7f000000a6527fae */ /* 0x000fe8000e1a1010 */
[----:B------:R1:W-:Y:S04]  /*1ae50*/  STL.64 [R1+0x68], R6 ;  /* 0x0000680601007387 */ /* 0x0003e80000100a00 */
[----:B------:R-:W-:Y:S01]  /*1ae60*/  LDGSTS.E [R82+0x7f200], desc[UR16][R174.64], !P4 ;  /* 0x7f200000ae527fae */ /* 0x000fe2000e1a1010 */
[----:B------:R-:W-:-:S03]  /*1ae70*/  ISETP.GE.U32.AND P4, PT, R93, 0x7ffffd81, PT ;  /* 0x7ffffd815d00780c */ /* 0x000fc60003f86070 */
[----:B------:R-:W5:Y:S04]  /*1ae80*/  LDL.LU.64 R224, [R1+0x618] ;  /* 0x0006180001e07983 */ /* 0x000f680000300a00 */
[----:B------:R-:W5:Y:S04]  /*1ae90*/  LDL.LU.64 R240, [R1+0x610] ;  /* 0x0006100001f07983 */ /* 0x000f680000300a00 */
[----:B------:R-:W5:Y:S01]  /*1aea0*/  LDL.LU.64 R250, [R1+0x608] ;  /* 0x0006080001fa7983 */ /* 0x000f620000300a00 */
[----:B----4-:R-:W-:-:S03]  /*1aeb0*/  IMAD.WIDE R202, R3, 0x4, R96 ;  /* 0x0000000403ca7825 */ /* 0x010fc600078e0260 */
[----:B------:R-:W4:Y:S01]  /*1aec0*/  LDL.LU.64 R242, [R1+0x600] ;  /* 0x0006000001f27983 */ /* 0x000f220000300a00 */
[----:B------:R-:W-:-:S03]  /*1aed0*/  IMAD.WIDE R216, R3, 0x4, R8 ;  /* 0x0000000403d87825 */ /* 0x000fc600078e0208 */
[----:B------:R-:W-:Y:S04]  /*1aee0*/  LDGSTS.E [R82+0x7f400], desc[UR16][R176.64], !P1 ;  /* 0x7f400000b0527fae */ /* 0x000fe8000c9a1010 */
[----:B------:R-:W-:Y:S04]  /*1aef0*/  LDGSTS.E [R82+0x7f600], desc[UR16][R246.64], !P1 ;  /* 0x7f600000f6527fae */ /* 0x000fe8000c9a1010 */
[----:B------:R-:W4:Y:S04]  /*1af00*/  LDL.LU.64 R96, [R1+0x5f8] ;  /* 0x0005f80001607983 */ /* 0x000f280000300a00 */
[----:B------:R-:W-:Y:S04]  /*1af10*/  LDGSTS.E [R82+0x7f800], desc[UR16][R14.64], !P6 ;  /* 0x7f8000000e527fae */ /* 0x000fe8000f1a1010 */
[----:B------:R-:W-:Y:S04]  /*1af20*/  LDGSTS.E [R82+0x7fa00], desc[UR16][R12.64], !P6 ;  /* 0x7fa000000c527fae */ /* 0x000fe8000f1a1010 */
[----:B------:R-:W-:Y:S04]  /*1af30*/  LDGSTS.E [R82+0x7fc00], desc[UR16][R10.64], !P4 ;  /* 0x7fc000000a527fae */ /* 0x000fe8000e1a1010 */
[----:B------:R1:W-:Y:S04]  /*1af40*/  LDGSTS.E [R82+0x7fe00], desc[UR16][R6.64], !P4 ;  /* 0x7fe0000006527fae */ /* 0x0003e8000e1a1010 */
[----:B------:R-:W0:Y:S04]  /*1af50*/  LDGDEPBAR ;  /* 0x00000000000079af */ /* 0x000e280000000000 */
[----:B------:R-:W-:Y:S01]  /*1af60*/  LDGSTS.E [R92+-0x28000], desc[UR16][R216.64], P5 ;  /* 0xd8000000d85c7fae */ /* 0x000fe2000a9a1010 */
[----:B--2---:R-:W-:-:S03]  /*1af70*/  IMAD.WIDE R186, R3, 0x4, R84 ;  /* 0x0000000403ba7825 */ /* 0x004fc600078e0254 */
[----:B------:R-:W2:Y:S01]  /*1af80*/  LDL.LU.64 R84, [R1+0x5f0] ;  /* 0x0005f00001547983 */ /* 0x000ea20000300a00 */
[----:B---3--:R-:W-:-:S03]  /*1af90*/  IMAD.WIDE R70, R3, 0x4, R86 ;  /* 0x0000000403467825 */ /* 0x008fc600078e0256 */
[----:B-1----:R-:W3:Y:S04]  /*1afa0*/  LDL.LU.64 R10, [R1+0x5e8] ;  /* 0x0005e800010a7983 */ /* 0x002ee80000300a00 */
[----:B------:R-:W3:Y:S04]  /*1afb0*/  LDL.LU.64 R86, [R1+0x5e0] ;  /* 0x0005e00001567983 */ /* 0x000ee80000300a00 */
[----:B------:R1:W-:Y:S01]  /*1afc0*/  STL.64 [R1+0x88], R216 ;  /* 0x000088d801007387 */ /* 0x0003e20000100a00 */
[----:B-----5:R-:W-:-:S03]  /*1afd0*/  IMAD.WIDE R58, R3, 0x4, R248 ;  /* 0x00000004033a7825 */ /* 0x020fc600078e02f8 */
[----:B------:R-:W5:Y:S04]  /*1afe0*/  LDL.LU.64 R8, [R1+0x5d8] ;  /* 0x0005d80001087983 */ /* 0x000f680000300a00 */
[----:B------:R-:W-:Y:S04]  /*1aff0*/  STL.64 [R1+0xa8], R202 ;  /* 0x0000a8ca01007387 */ /* 0x000fe80000100a00 */
[----:B------:R-:W5:Y:S01]  /*1b000*/  LDL.LU.64 R248, [R1+0x5d0] ;  /* 0x0005d00001f87983 */ /* 0x000f620000300a00 */
[----:B------:R-:W-:-:S03]  /*1b010*/  IMAD.WIDE R46, R3, 0x4, R4 ;  /* 0x00000004032e7825 */ /* 0x000fc600078e0204 */
[----:B------:R-:W-:Y:S01]  /*1b020*/  STL.64 [R1+0xc8], R186 ;  /* 0x0000c8ba01007387 */ /* 0x000fe20000100a00 */
[----:B------:R-:W-:-:S03]  /*1b030*/  IMAD.WIDE R30, R3, 0x4, R94 ;  /* 0x00000004031e7825 */ /* 0x000fc600078e025e */
[----:B------:R-:W5:Y:S04]  /*1b040*/  LDL.LU.64 R94, [R1+0x5c8] ;  /* 0x0005c800015e7983 */ /* 0x000f680000300a00 */
[----:B------:R-:W-:Y:S01]  /*1b050*/  STL.64 [R1+0xe8], R70 ;  /* 0x0000e84601007387 */ /* 0x000fe20000100a00 */
[----:B------:R-:W-:-:S03]  /*1b060*/  IMAD.WIDE R6, R3, 0x4, R224 ;  /* 0x0000000403067825 */ /* 0x000fc600078e02e0 */
[----:B------:R-:W5:Y:S01]  /*1b070*/  LDL.LU.64 R224, [R1+0x5c0] ;  /* 0x0005c00001e07983 */ /* 0x000f620000300a00 */
[----:B------:R-:W-:-:S03]  /*1b080*/  IMAD.WIDE R214, R3, 0x4, R240 ;  /* 0x0000000403d67825 */ /* 0x000fc600078e02f0 */
[----:B------:R-:W-:Y:S01]  /*1b090*/  STL.64 [R1+0x108], R46 ;  /* 0x0001082e01007387 */ /* 0x000fe20000100a00 */
[----:B------:R-:W-:-:S03]  /*1b0a0*/  IMAD.WIDE R200, R3, 0x4, R250 ;  /* 0x0000000403c87825 */ /* 0x000fc600078e02fa */
[----:B------:R-:W-:Y:S04]  /*1b0b0*/  STL.64 [R1+0x128], R58 ;  /* 0x0001283a01007387 */ /* 0x000fe80000100a00 */
[----:B------:R-:W5:Y:S01]  /*1b0c0*/  LDL.LU.64 R240, [R1+0x5b8] ;  /* 0x0005b80001f07983 */ /* 0x000f620000300a00 */
[----:B----4-:R-:W-:-:S03]  /*1b0d0*/  IMAD.WIDE R184, R3, 0x4, R242 ;  /* 0x0000000403b87825 */ /* 0x010fc600078e02f2 */
[----:B------:R-:W4:Y:S04]  /*1b0e0*/  LDL.LU.64 R250, [R1+0x5b0] ;  /* 0x0005b00001fa7983 */ /* 0x000f280000300a00 */
[----:B------:R-:W-:Y:S04]  /*1b0f0*/  STL.64 [R1+0x148], R30 ;  /* 0x0001481e01007387 */ /* 0x000fe80000100a00 */
[----:B------:R1:W-:Y:S01]  /*1b100*/  STL.64 [R1+0x188], R214 ;  /* 0x000188d601007387 */ /* 0x0003e20000100a00 */
[----:B------:R-:W-:-:S03]  /*1b110*/  IMAD.WIDE R80, R3, 0x4, R96 ;  /* 0x0000000403507825 */ /* 0x000fc600078e0260 */
[----:B------:R-:W4:Y:S04]  /*1b120*/  LDL.LU.64 R4, [R1+0x5a8] ;  /* 0x0005a80001047983 */ /* 0x000f280000300a00 */
[----:B------:R-:W4:Y:S04]  /*1b130*/  LDL.LU.64 R242, [R1+0x5a0] ;  /* 0x0005a00001f27983 */ /* 0x000f280000300a00 */
[----:B------:R-:W-:Y:S04]  /*1b140*/  STL.64 [R1+0x168], R6 ;  /* 0x0001680601007387 */ /* 0x000fe80000100a00 */
[----:B------:R-:W-:Y:S04]  /*1b150*/  STL.64 [R1+0x1a8], R200 ;  /* 0x0001a8c801007387 */ /* 0x000fe80000100a00 */
[----:B------:R-:W4:Y:S04]  /*1b160*/  LDL.LU.64 R96, [R1+0x598] ;  /* 0x0005980001607983 */ /* 0x000f280000300a00 */
[----:B------:R-:W-:Y:S01]  /*1b170*/  LDGSTS.E [R92+-0x27c00], desc[UR16][R214.64], P5 ;  /* 0xd8400000d65c7fae */ /* 0x000fe2000a9a1010 */
[----:B--2---:R-:W-:-:S03]  /*1b180*/  IMAD.WIDE R54, R3, 0x4, R84 ;  /* 0x0000000403367825 */ /* 0x004fc600078e0254 */
[----:B------:R-:W2:Y:S04]  /*1b190*/  LDL.LU.64 R84, [R1+0x590] ;  /* 0x0005900001547983 */ /* 0x000ea80000300a00 */
[----:B------:R-:W-:Y:S01]  /*1b1a0*/  STL.64 [R1+0x1c8], R184 ;  /* 0x0001c8b801007387 */ /* 0x000fe20000100a00 */
[----:B---3--:R-:W-:-:S03]  /*1b1b0*/  IMAD.WIDE R16, R3, 0x4, R86 ;  /* 0x0000000403107825 */ /* 0x008fc600078e0256 */
[----:B------:R-:W3:Y:S04]  /*1b1c0*/  LDL.LU.64 R86, [R1+0x588] ;  /* 0x0005880001567983 */ /* 0x000ee80000300a00 */
[----:B------:R-:W-:Y:S04]  /*1b1d0*/  STL.64 [R1+0x1e8], R80 ;  /* 0x0001e85001007387 */ /* 0x000fe80000100a00 */
[----:B------:R-:W-:Y:S01]  /*1b1e0*/  STL.64 [R1+0x208], R54 ;  /* 0x0002083601007387 */ /* 0x000fe20000100a00 */
[----:B-----5:R-:W-:-:S03]  /*1b1f0*/  IMAD.WIDE R212, R3, 0x4, R248 ;  /* 0x0000000403d47825 */ /* 0x020fc600078e02f8 */
[----:B------:R-:W5:Y:S01]  /*1b200*/  LDL.LU.64 R248, [R1+0x580] ;  /* 0x0005800001f87983 */ /* 0x000f620000300a00 */
[----:B------:R-:W-:-:S03]  /*1b210*/  IMAD.WIDE R22, R3, 0x4, R10 ;  /* 0x0000000403167825 */ /* 0x000fc600078e020a */
[----:B------:R-:W-:Y:S01]  /*1b220*/  LDGSTS.E [R92+-0x27800], desc[UR16][R212.64], P5 ;  /* 0xd8800000d45c7fae */ /* 0x000fe2000a9a1010 */
[----:B------:R-:W-:-:S03]  /*1b230*/  IMAD.WIDE R12, R3, 0x4, R8 ;  /* 0x00000004030c7825 */ /* 0x000fc600078e0208 */
[----:B------:R-:W-:Y:S04]  /*1b240*/  STL.64 [R1+0x228], R22 ;  /* 0x0002281601007387 */ /* 0x000fe80000100a00 */
[----:B------:R-:W-:Y:S04]  /*1b250*/  STL.64 [R1+0x248], R16 ;  /* 0x0002481001007387 */ /* 0x000fe80000100a00 */
[----:B------:R1:W-:Y:S04]  /*1b260*/  STL.64 [R1+0x288], R212 ;  /* 0x000288d401007387 */ /* 0x0003e80000100a00 */
[----:B------:R-:W5:Y:S01]  /*1b270*/  LDL.LU.64 R14, [R1+0x578] ;  /* 0x00057800010e7983 */ /* 0x000f620000300a00 */
[----:B------:R-:W-:-:S03]  /*1b280*/  IMAD.WIDE R198, R3, 0x4, R94 ;  /* 0x0000000403c67825 */ /* 0x000fc600078e025e */
[----:B------:R-:W5:Y:S04]  /*1b290*/  LDL.LU.64 R94, [R1+0x570] ;  /* 0x00057000015e7983 */ /* 0x000f680000300a00 */
[----:B------:R-:W-:Y:S04]  /*1b2a0*/  STL.64 [R1+0x268], R12 ;  /* 0x0002680c01007387 */ /* 0x000fe80000100a00 */
[----:B------:R-:W-:Y:S01]  /*1b2b0*/  STL.64 [R1+0x2a8], R198 ;  /* 0x0002a8c601007387 */ /* 0x000fe20000100a00 */
[----:B------:R-:W-:-:S03]  /*1b2c0*/  IMAD.WIDE R182, R3, 0x4, R224 ;  /* 0x0000000403b67825 */ /* 0x000fc600078e02e0 */
[----:B------:R-:W5:Y:S01]  /*1b2d0*/  LDL.LU.64 R224, [R1+0x568] ;  /* 0x0005680001e07983 */ /* 0x000f620000300a00 */
[----:B------:R-:W-:-:S03]  /*1b2e0*/  IMAD.WIDE R60, R3, 0x4, R240 ;  /* 0x00000004033c7825 */ /* 0x000fc600078e02f0 */
[----:B------:R-:W5:Y:S01]  /*1b2f0*/  LDL.LU.64 R240, [R1+0x560] ;  /* 0x0005600001f07983 */ /* 0x000f620000300a00 */
[----:B----4-:R-:W-:-:S03]  /*1b300*/  IMAD.WIDE R34, R3, 0x4, R250 ;  /* 0x0000000403227825 */ /* 0x010fc600078e02fa */
[----:B------:R-:W4:Y:S04]  /*1b310*/  LDL.LU.64 R250, [R1+0x558] ;  /* 0x0005580001fa7983 */ /* 0x000f280000300a00 */
[----:B------:R-:W-:Y:S01]  /*1b320*/  STL.64 [R1+0x2c8], R182 ;  /* 0x0002c8b601007387 */ /* 0x000fe20000100a00 */
[----:B------:R-:W-:-:S04]  /*1b330*/  IMAD.WIDE R24, R3, 0x4, R4 ;  /* 0x0000000403187825 */ /* 0x000fc800078e0204 */
[C---:B------:R-:W-:Y:S02]  /*1b340*/  IMAD.WIDE R40, R3.reuse, 0x4, R242 ;  /* 0x0000000403287825 */ /* 0x040fe400078e02f2 */
[----:B------:R-:W4:Y:S04]  /*1b350*/  LDL.LU.64 R242, [R1+0x550] ;  /* 0x0005500001f27983 */ /* 0x000f280000300a00 */
[----:B------:R-:W-:Y:S04]  /*1b360*/  STL.64 [R1+0x2e8], R60 ;  /* 0x0002e83c01007387 */ /* 0x000fe80000100a00 */
[----:B------:R-:W4:Y:S04]  /*1b370*/  LDL.LU.64 R42, [R1+0x548] ;  /* 0x00054800012a7983 */ /* 0x000f280000300a00 */
[----:B------:R-:W-:Y:S01]  /*1b380*/  STL.64 [R1+0x308], R34 ;  /* 0x0003082201007387 */ /* 0x000fe20000100a00 */
[----:B------:R-:W-:-:S04]  /*1b390*/  IMAD.WIDE R18, R3, 0x4, R96 ;  /* 0x0000000403127825 */ /* 0x000fc800078e0260 */
[C---:B--2---:R-:W-:Y:S02]  /*1b3a0*/  IMAD.WIDE R210, R3.reuse, 0x4, R84 ;  /* 0x0000000403d27825 */ /* 0x044fe400078e0254 */
[----:B------:R-:W2:Y:S04]  /*1b3b0*/  LDL.LU.64 R84, [R1+0x540] ;  /* 0x0005400001547983 */ /* 0x000ea80000300a00 */
[----:B------:R-:W-:Y:S01]  /*1b3c0*/  STL.64 [R1+0x328], R24 ;  /* 0x0003281801007387 */ /* 0x000fe20000100a00 */
[----:B---3--:R-:W-:-:S03]  /*1b3d0*/  IMAD.WIDE R196, R3, 0x4, R86 ;  /* 0x0000000403c47825 */ /* 0x008fc600078e0256 */
[----:B------:R-:W3:Y:S04]  /*1b3e0*/  LDL.LU.64 R10, [R1+0x538] ;  /* 0x00053800010a7983 */ /* 0x000ee80000300a00 */
[----:B------:R-:W3:Y:S04]  /*1b3f0*/  LDL.LU.64 R8, [R1+0x530] ;  /* 0x0005300001087983 */ /* 0x000ee80000300a00 */
[----:B------:R-:W3:Y:S04]  /*1b400*/  LDL.LU.64 R86, [R1+0x528] ;  /* 0x0005280001567983 */ /* 0x000ee80000300a00 */
[----:B------:R-:W-:Y:S01]  /*1b410*/  STL.64 [R1+0x348], R40 ;  /* 0x0003482801007387 */ /* 0x000fe20000100a00 */
[----:B-----5:R-:W-:-:S03]  /*1b420*/  IMAD.WIDE R180, R3, 0x4, R248 ;  /* 0x0000000403b47825 */ /* 0x020fc600078e02f8 */
[----:B------:R5:W-:Y:S04]  /*1b430*/  STL.64 [R1+0x378], R210 ;  /* 0x000378d201007387 */ /* 0x000be80000100a00 */
[----:B------:R-:W5:Y:S04]  /*1b440*/  LDL.LU.64 R4, [R1+0x520] ;  /* 0x0005200001047983 */ /* 0x000f680000300a00 */
[----:B------:R-:W5:Y:S04]  /*1b450*/  LDL.LU.64 R248, [R1+0x3f0] ;  /* 0x0003f00001f87983 */ /* 0x000f680000300a00 */
[----:B------:R-:W5:Y:S04]  /*1b460*/  LDL.LU.64 R96, [R1+0x400] ;  /* 0x0004000001607983 */ /* 0x000f680000300a00 */
[----:B------:R-:W-:Y:S01]  /*1b470*/  STL.64 [R1+0x368], R18 ;  /* 0x0003681201007387 */ /* 0x000fe20000100a00 */
[----:B------:R-:W-:-:S03]  /*1b480*/  IMAD.WIDE R74, R3, 0x4, R14 ;  /* 0x00000004034a7825 */ /* 0x000fc600078e020e */
[----:B------:R-:W-:Y:S01]  /*1b490*/  STL.64 [R1+0x380], R196 ;  /* 0x000380c401007387 */ /* 0x000fe20000100a00 */
[----:B------:R-:W-:-:S03]  /*1b4a0*/  IMAD.WIDE R62, R3, 0x4, R94 ;  /* 0x00000004033e7825 */ /* 0x000fc600078e025e */
[----:B------:R-:W5:Y:S04]  /*1b4b0*/  LDL.LU.64 R94, [R1+0x418] ;  /* 0x00041800015e7983 */ /* 0x000f680000300a00 */
[----:B------:R-:W-:Y:S04]  /*1b4c0*/  STL.64 [R1+0x388], R180 ;  /* 0x000388b401007387 */ /* 0x000fe80000100a00 */
[----:B------:R-:W-:Y:S01]  /*1b4d0*/  LDGSTS.E [R92+-0x27400], desc[UR16][R210.64], P5 ;  /* 0xd8c00000d25c7fae */ /* 0x000fe2000a9a1010 */
[----:B------:R-:W-:-:S03]  /*1b4e0*/  IMAD.WIDE R48, R3, 0x4, R224 ;  /* 0x0000000403307825 */ /* 0x000fc600078e02e0 */
[----:B------:R-:W5:Y:S04]  /*1b4f0*/  LDL.LU.64 R224, [R1+0x430] ;  /* 0x0004300001e07983 */ /* 0x000f680000300a00 */
[----:B------:R-:W-:Y:S01]  /*1b500*/  STL.64 [R1+0x390], R74 ;  /* 0x0003904a01007387 */ /* 0x000fe20000100a00 */
[----:B------:R-:W-:-:S03]  /*1b510*/  IMAD.WIDE R20, R3, 0x4, R240 ;  /* 0x0000000403147825 */ /* 0x000fc600078e02f0 */
[----:B------:R-:W5:Y:S01]  /*1b520*/  LDL.LU.64 R240, [R1+0x440] ;  /* 0x0004400001f07983 */ /* 0x000f620000300a00 */
[----:B----4-:R-:W-:-:S03]  /*1b530*/  IMAD.WIDE R250, R3, 0x4, R250 ;  /* 0x0000000403fa7825 */ /* 0x010fc600078e02fa */
[----:B------:R-:W-:Y:S01]  /*1b540*/  STL.64 [R1+0x398], R62 ;  /* 0x0003983e01007387 */ /* 0x000fe20000100a00 */
[----:B------:R-:W-:-:S03]  /*1b550*/  IMAD.WIDE R208, R3, 0x4, R242 ;  /* 0x0000000403d07825 */ /* 0x000fc600078e02f2 */
[----:B------:R-:W4:Y:S04]  /*1b560*/  LDL.LU.64 R242, [R1+0x450] ;  /* 0x0004500001f27983 */ /* 0x000f280000300a00 */
[----:B------:R-:W-:Y:S01]  /*1b570*/  STL.64 [R1+0x3a0], R48 ;  /* 0x0003a03001007387 */ /* 0x000fe20000100a00 */
[----:B------:R-:W-:-:S03]  /*1b580*/  IMAD.WIDE R194, R3, 0x4, R42 ;  /* 0x0000000403c27825 */ /* 0x000fc600078e022a */
[----:B------:R-:W-:Y:S04]  /*1b590*/  STL.64 [R1+0x3a8], R20 ;  /* 0x0003a81401007387 */ /* 0x000fe80000100a00 */
[----:B------:R1:W-:Y:S04]  /*1b5a0*/  STL.64 [R1+0x3b8], R208 ;  /* 0x0003b8d001007387 */ /* 0x0003e80000100a00 */
[----:B------:R-:W-:Y:S01]  /*1b5b0*/  LDGSTS.E [R92+-0x27000], desc[UR16][R208.64], P5 ;  /* 0xd9000000d05c7fae */ /* 0x000fe2000a9a1010 */
[----:B--2---:R-:W-:-:S03]  /*1b5c0*/  IMAD.WIDE R66, R3, 0x4, R84 ;  /* 0x0000000403427825 */ /* 0x004fc600078e0254 */
[----:B------:R-:W2:Y:S04]  /*1b5d0*/  LDL.LU.64 R84, [R1+0x478] ;  /* 0x0004780001547983 */ /* 0x000ea80000300a00 */
[----:B------:R-:W-:Y:S01]  /*1b5e0*/  STL.64 [R1+0x3b0], R250 ;  /* 0x0003b0fa01007387 */ /* 0x000fe20000100a00 */
[----:B---3--:R-:W-:-:S03]  /*1b5f0*/  IMAD.WIDE R44, R3, 0x4, R10 ;  /* 0x00000004032c7825 */ /* 0x008fc600078e020a */
[----:B------:R-:W-:Y:S01]  /*1b600*/  STL.64 [R1+0x3c0], R194 ;  /* 0x0003c0c201007387 */ /* 0x000fe20000100a00 */
[----:B------:R-:W-:-:S03]  /*1b610*/  IMAD.WIDE R28, R3, 0x4, R8 ;  /* 0x00000004031c7825 */ /* 0x000fc600078e0208 */
[----:B------:R-:W-:Y:S01]  /*1b620*/  STL.64 [R1+0x3c8], R66 ;  /* 0x0003c84201007387 */ /* 0x000fe20000100a00 */
[----:B------:R-:W-:-:S03]  /*1b630*/  IMAD.WIDE R78, R3, 0x4, R86 ;  /* 0x00000004034e7825 */ /* 0x000fc600078e0256 */
[----:B------:R-:W3:Y:S04]  /*1b640*/  LDL.LU.64 R86, [R1+0x510] ;  /* 0x0005100001567983 */ /* 0x000ee80000300a00 */
[----:B------:R-:W-:Y:S04]  /*1b650*/  STL.64 [R1+0x3d0], R44 ;  /* 0x0003d02c01007387 */ /* 0x000fe80000100a00 */
[----:B------:R-:W-:Y:S01]  /*1b660*/  STL.64 [R1+0x3d8], R28 ;  /* 0x0003d81c01007387 */ /* 0x000fe20000100a00 */
[----:B-----5:R-:W-:-:S04]  /*1b670*/  IMAD.WIDE R36, R3, 0x4, R4 ;  /* 0x0000000403247825 */ /* 0x020fc800078e0204 */
[C---:B------:R-:W-:Y:S02]  /*1b680*/  IMAD.WIDE R206, R3.reuse, 0x4, R96 ;  /* 0x0000000403ce7825 */ /* 0x040fe400078e0260 */
[----:B------:R-:W5:Y:S04]  /*1b690*/  LDL.LU.64 R96, [R1+0x508] ;  /* 0x0005080001607983 */ /* 0x000f680000300a00 */
[----:B------:R-:W-:Y:S04]  /*1b6a0*/  STL.64 [R1+0x3e0], R78 ;  /* 0x0003e04e01007387 */ /* 0x000fe80000100a00 */
[----:B------:R-:W-:Y:S04]  /*1b6b0*/  STL.64 [R1+0x3e8], R36 ;  /* 0x0003e82401007387 */ /* 0x000fe80000100a00 */
[----:B------:R1:W-:Y:S04]  /*1b6c0*/  STL.64 [R1+0x400], R206 ;  /* 0x000400ce01007387 */ /* 0x0003e80000100a00 */
[----:B------:R-:W5:Y:S01]  /*1b6d0*/  LDL.LU.64 R8, [R1+0x500] ;  /* 0x0005000001087983 */ /* 0x000f620000300a00 */
[----:B------:R-:W-:-:S03]  /*1b6e0*/  IMAD.WIDE R248, R3, 0x4, R248 ;  /* 0x0000000403f87825 */ /* 0x000fc600078e02f8 */
[----:B------:R-:W-:Y:S01]  /*1b6f0*/  LDGSTS.E [R92+-0x26c00], desc[UR16][R206.64], P5 ;  /* 0xd9400000ce5c7fae */ /* 0x000fe2000a9a1010 */
[----:B------:R-:W-:-:S03]  /*1b700*/  IMAD.WIDE R192, R3, 0x4, R94 ;  /* 0x0000000403c07825 */ /* 0x000fc600078e025e */
[----:B------:R-:W-:Y:S04]  /*1b710*/  STL.64 [R1+0x3f0], R248 ;  /* 0x0003f0f801007387 */ /* 0x000fe80000100a00 */
[----:B------:R-:W-:Y:S01]  /*1b720*/  STL.64 [R1+0x418], R192 ;  /* 0x000418c001007387 */ /* 0x000fe20000100a00 */
[----:B------:R-:W-:-:S03]  /*1b730*/  IMAD.WIDE R56, R3, 0x4, R224 ;  /* 0x0000000403387825 */ /* 0x000fc600078e02e0 */
[----:B------:R-:W5:Y:S04]  /*1b740*/  LDL.LU.64 R52, [R1+0x4f8] ;  /* 0x0004f80001347983 */ /* 0x000f680000300a00 */
[----:B------:R-:W5:Y:S04]  /*1b750*/  LDL.LU.64 R38, [R1+0x4f0] ;  /* 0x0004f00001267983 */ /* 0x000f680000300a00 */
[----:B------:R-:W5:Y:S01]  /*1b760*/  LDL.LU.64 R224, [R1+0x4e8] ;  /* 0x0004e80001e07983 */ /* 0x000f620000300a00 */
[----:B------:R-:W-:-:S03]  /*1b770*/  IMAD.WIDE R50, R3, 0x4, R240 ;  /* 0x0000000403327825 */ /* 0x000fc600078e02f0 */
[----:B------:R-:W5:Y:S04]  /*1b780*/  LDL.LU.64 R42, [R1+0x4e0] ;  /* 0x0004e000012a7983 */ /* 0x000f680000300a00 */
[----:B------:R-:W5:Y:S01]  /*1b790*/  LDL.LU.64 R4, [R1+0x4d8] ;  /* 0x0004d80001047983 */ /* 0x000f620000300a00 */
[----:B------:R-:W-:-:S03]  /*1b7a0*/  IMAD.WIDE R240, R3, 0x4, R88 ;  /* 0x0000000403f07825 */ /* 0x000fc600078e0258 */
[----:B------:R-:W-:Y:S01]  /*1b7b0*/  STL.64 [R1+0x430], R56 ;  /* 0x0004303801007387 */ /* 0x000fe20000100a00 */
[----:B----4-:R-:W-:-:S04]  /*1b7c0*/  IMAD.WIDE R68, R3, 0x4, R242 ;  /* 0x0000000403447825 */ /* 0x010fc800078e02f2 */
[C---:B------:R-:W-:Y:S02]  /*1b7d0*/  IMAD.WIDE R242, R3.reuse, 0x4, R90 ;  /* 0x0000000403f27825 */ /* 0x040fe400078e025a */
[----:B------:R-:W4:Y:S04]  /*1b7e0*/  LDL.LU.64 R90, [R1+0x4d0] ;  /* 0x0004d000015a7983 */ /* 0x000f280000300a00 */
[----:B------:R-:W4:Y:S04]  /*1b7f0*/  LDL.LU.64 R188, [R1+0x4c8] ;  /* 0x0004c80001bc7983 */ /* 0x000f280000300a00 */
[----:B------:R-:W-:Y:S04]  /*1b800*/  STL.64 [R1+0x440], R50 ;  /* 0x0004403201007387 */ /* 0x000fe80000100a00 */
[----:B------:R-:W4:Y:S04]  /*1b810*/  LDL.LU.64 R88, [R1+0x4c0] ;  /* 0x0004c00001587983 */ /* 0x000f280000300a00 */
[----:B------:R-:W-:Y:S04]  /*1b820*/  STL.64 [R1+0x450], R68 ;  /* 0x0004504401007387 */ /* 0x000fe80000100a00 */
[----:B------:R-:W4:Y:S01]  /*1b830*/  LDL.LU.64 R76, [R1+0x4b8] ;  /* 0x0004b800014c7983 */ /* 0x000f220000300a00 */
[----:B--2---:R-:W-:-:S04]  /*1b840*/  IMAD.WIDE R14, R3, 0x4, R84 ;  /* 0x00000004030e7825 */ /* 0x004fc800078e0254 */
[C---:B---3--:R-:W-:Y:S02]  /*1b850*/  IMAD.WIDE R204, R3.reuse, 0x4, R86 ;  /* 0x0000000403cc7825 */ /* 0x048fe400078e0256 */
[----:B------:R-:W2:Y:S04]  /*1b860*/  LDL.LU.64 R86, [R1+0x4b0] ;  /* 0x0004b00001567983 */ /* 0x000ea80000300a00 */
[----:B------:R-:W3:Y:S04]  /*1b870*/  LDL.LU.64 R26, [R1+0x4a8] ;  /* 0x0004a800011a7983 */ /* 0x000ee80000300a00 */
[----:B------:R-:W3:Y:S04]  /*1b880*/  LDL.LU.64 R84, [R1+0x4a0] ;  /* 0x0004a00001547983 */ /* 0x000ee80000300a00 */
[----:B------:R-:W-:Y:S04]  /*1b890*/  STL.64 [R1+0x468], R242 ;  /* 0x000468f201007387 */ /* 0x000fe80000100a00 */
[----:B------:R-:W-:Y:S01]  /*1b8a0*/  LDGSTS.E [R92+-0x26800], desc[UR16][R204.64], P5 ;  /* 0xd9800000cc5c7fae */ /* 0x000fe2000a9a1010 */
[----:B-----5:R-:W-:-:S03]  /*1b8b0*/  IMAD.WIDE R190, R3, 0x4, R96 ;  /* 0x0000000403be7825 */ /* 0x020fc600078e0260 */
[----:B------:R-:W5:Y:S04]  /*1b8c0*/  LDL.LU.64 R96, [R1+0x498] ;  /* 0x0004980001607983 */ /* 0x000f680000300a00 */
[----:B------:R-:W5:Y:S04]  /*1b8d0*/  LDL.LU.64 R94, [R1+0x660] ;  /* 0x00066000015e7983 */ /* 0x000f680000300a00 */
[----:B------:R-:W5:Y:S04]  /*1b8e0*/  LDL.LU.64 R10, [R1+0x870] ;  /* 0x00087000010a7983 */ /* 0x000f680000300a00 */
[----:B------:R-:W-:Y:S01]  /*1b8f0*/  STL.64 [R1+0x478], R14 ;  /* 0x0004780e01007387 */ /* 0x000fe20000100a00 */
[----:B------:R-:W-:-:S03]  /*1b900*/  IMAD.WIDE R72, R3, 0x4, R8 ;  /* 0x0000000403487825 */ /* 0x000fc600078e0208 */
[----:B------:R1:W-:Y:S04]  /*1b910*/  STL.64 [R1+0x510], R204 ;  /* 0x000510cc01007387 */ /* 0x0003e80000100a00 */
[----:B------:R-:W5:Y:S04]  /*1b920*/  LDL.LU.64 R8, [R1+0x878] ;  /* 0x0008780001087983 */ /* 0x000f680000300a00 */
[----:B------:R-:W-:Y:S01]  /*1b930*/  STL.64 [R1+0x518], R240 ;  /* 0x000518f001007387 */ /* 0x000fe20000100a00 */
[----:B------:R-:W-:-:S03]  /*1b940*/  IMAD.WIDE R52, R3, 0x4, R52 ;  /* 0x0000000403347825 */ /* 0x000fc600078e0234 */
        /* <DEDUP_REMOVED lines=9> */
[----:B------:R-:W-:Y:S01]  /*1b9e0*/  STL.64 [R1+0x4e0], R42 ;  /* 0x0004e02a01007387 */ /* 0x000fe20000100a00 */
[----:B----4-:R-:W-:-:S04]  /*1b9f0*/  IMAD.WIDE R90, R3, 0x4, R90 ;  /* 0x00000004035a7825 */ /* 0x010fc800078e025a */
[C---:B------:R-:W-:Y:S01]  /*1ba00*/  IMAD.WIDE R188, R3.reuse, 0x4, R188 ;  /* 0x0000000403bc7825 */ /* 0x040fe200078e02bc */
[----:B------:R4:W-:Y:S04]  /*1ba10*/  STL.64 [R1+0x4d0], R90 ;  /* 0x0004d05a01007387 */ /* 0x0009e80000100a00 */
[----:B------:R-:W-:Y:S01]  /*1ba20*/  STL.64 [R1+0x4d8], R4 ;  /* 0x0004d80401007387 */ /* 0x000fe20000100a00 */
[----:B------:R-:W-:-:S03]  /*1ba30*/  IMAD.WIDE R88, R3, 0x4, R88 ;  /* 0x0000000403587825 */ /* 0x000fc600078e0258 */
[----:B------:R1:W-:Y:S01]  /*1ba40*/  STL.64 [R1+0x4c8], R188 ;  /* 0x0004c8bc01007387 */ /* 0x0003e20000100a00 */
[----:B------:R-:W-:-:S03]  /*1ba50*/  IMAD.WIDE R76, R3, 0x4, R76 ;  /* 0x00000004034c7825 */ /* 0x000fc600078e024c */
[----:B------:R1:W-:Y:S04]  /*1ba60*/  STL.64 [R1+0x4c0], R88 ;  /* 0x0004c05801007387 */ /* 0x0003e80000100a00 */
[----:B------:R1:W-:Y:S04]  /*1ba70*/  STL.64 [R1+0x4b8], R76 ;  /* 0x0004b84c01007387 */ /* 0x0003e80000100a00 */
[----:B------:R-:W-:Y:S01]  /*1ba80*/  LDGSTS.E [R92+-0x26400], desc[UR16][R90.64], P5 ;  /* 0xd9c000005a5c7fae */ /* 0x000fe2000a9a1010 */
[----:B--2---:R-:W-:-:S04]  /*1ba90*/  IMAD.WIDE R86, R3, 0x4, R86 ;  /* 0x0000000403567825 */ /* 0x004fc800078e0256 */
[C---:B---3--:R-:W-:Y:S01]  /*1baa0*/  IMAD.WIDE R26, R3.reuse, 0x4, R26 ;  /* 0x00000004031a7825 */ /* 0x048fe200078e021a */
[----:B------:R2:W-:Y:S03]  /*1bab0*/  STL.64 [R1+0x4b0], R86 ;  /* 0x0004b05601007387 */ /* 0x0005e60000100a00 */
[C---:B------:R-:W-:Y:S01]  /*1bac0*/  IMAD.WIDE R84, R3.reuse, 0x4, R84 ;  /* 0x0000000403547825 */ /* 0x040fe200078e0254 */
[----:B------:R3:W-:Y:S04]  /*1bad0*/  STL.64 [R1+0x4a8], R26 ;  /* 0x0004a81a01007387 */ /* 0x0007e80000100a00 */
[----:B------:R1:W-:Y:S01]  /*1bae0*/  STL.64 [R1+0x4a0], R84 ;  /* 0x0004a05401007387 */ /* 0x0003e20000100a00 */
[----:B-----5:R-:W-:-:S04]  /*1baf0*/  IMAD.WIDE R96, R3, 0x4, R96 ;  /* 0x0000000403607825 */ /* 0x020fc800078e0260 */
[C---:B------:R-:W-:Y:S01]  /*1bb00*/  IMAD.WIDE R94, R2.reuse, 0x4, R94 ;  /* 0x00000004025e7825 */ /* 0x040fe200078e025e */
[----:B------:R-:W-:Y:S03]  /*1bb10*/  STL.64 [R1+0x498], R96 ;  /* 0x0004986001007387 */ /* 0x000fe60000100a00 */
[C---:B------:R-:W-:Y:S01]  /*1bb20*/  IMAD.WIDE R10, R2.reuse, 0x4, R10 ;  /* 0x00000004020a7825 */ /* 0x040fe200078e020a */
[----:B------:R5:W-:Y:S04]  /*1bb30*/  STL.64 [R1+0x520], R94 ;  /* 0x0005205e01007387 */ /* 0x000be80000100a00 */
[----:B-1----:R-:W2:Y:S04]  /*1bb40*/  LDL.LU.64 R216, [R1+0xfd8] ;  /* 0x000fd80001d87983 */ /* 0x002ea80000300a00 */
[----:B------:R1:W-:Y:S01]  /*1bb50*/  STL.64 [R1+0x528], R10 ;  /* 0x0005280a01007387 */ /* 0x0003e20000100a00 */
[----:B------:R-:W-:-:S03]  /*1bb60*/  IMAD.WIDE R8, R2, 0x4, R8 ;  /* 0x0000000402087825 */ /* 0x000fc600078e0208 */
[----:B------:R-:W2:Y:S04]  /*1bb70*/  LDL.LU.64 R214, [R1+0xfd0] ;  /* 0x000fd00001d67983 */ /* 0x000ea80000300a00 */
[----:B------:R1:W-:Y:S04]  /*1bb80*/  STL.64 [R1+0x8a0], R8 ;  /* 0x0008a00801007387 */ /* 0x0003e80000100a00 */
[----:B------:R-:W2:Y:S04]  /*1bb90*/  LDL.LU.64 R212, [R1+0xfc8] ;  /* 0x000fc80001d47983 */ /* 0x000ea80000300a00 */
[----:B------:R-:W2:Y:S04]  /*1bba0*/  LDL.LU.64 R210, [R1+0xfc0] ;  /* 0x000fc00001d27983 */ /* 0x000ea80000300a00 */
[----:B------:R-:W2:Y:S04]  /*1bbb0*/  LDL.LU.64 R208, [R1+0xfb8] ;  /* 0x000fb80001d07983 */ /* 0x000ea80000300a00 */
[----:B------:R-:W2:Y:S04]  /*1bbc0*/  LDL.LU.64 R206, [R1+0xfb0] ;  /* 0x000fb00001ce7983 */ /* 0x000ea80000300a00 */
[----:B------:R-:W2:Y:S04]  /*1bbd0*/  LDL.LU.64 R204, [R1+0xfa8] ;  /* 0x000fa80001cc7983 */ /* 0x000ea80000300a00 */
[----:B----4-:R-:W4:Y:S04]  /*1bbe0*/  LDL.LU.64 R90, [R1+0xfa0] ;  /* 0x000fa000015a7983 */ /* 0x010f280000300a00 */
[----:B----4-:R-:W-:Y:S04]  /*1bbf0*/  LDGSTS.E [R91+-0x27f80], desc[UR16][R202.64], P5 ;  /* 0xd8080000ca5b7fae */ /* 0x010fe8000a9a1010 */
[----:B------:R-:W-:Y:S04]  /*1bc00*/  LDGSTS.E [R91+-0x27b80], desc[UR16][R200.64], P5 ;  /* 0xd8480000c85b7fae */ /* 0x000fe8000a9a1010 */
[----:B------:R-:W-:Y:S04]  /*1bc10*/  LDGSTS.E [R91+-0x27780], desc[UR16][R198.64], P5 ;  /* 0xd8880000c65b7fae */ /* 0x000fe8000a9a1010 */
[----:B------:R-:W4:Y:S04]  /*1bc20*/  LDL.LU.64 R202, [R1+0xf98] ;  /* 0x000f980001ca7983 */ /* 0x000f280000300a00 */
        /* <DEDUP_REMOVED lines=65> */
[----:B------:R-:W-:Y:S04]  /*1c040*/  LDGSTS.E [R87+-0x27180], desc[UR16][R48.64], P5 ;  /* 0xd8e8000030577fae */ /* 0x000fe8000a9a1010 */
[----:B------:R-:W2:Y:S04]  /*1c050*/  LDL.LU.64 R24, [R1+0xe88] ;  /* 0x000e880001187983 */ /* 0x000ea80000300a00 */
[----:B------:R-:W-:Y:S04]  /*1c060*/  LDGSTS.E [R87+-0x26d80], desc[UR16][R78.64], P5 ;  /* 0xd92800004e577fae */ /* 0x000fe8000a9a1010 */
[----:B------:R-:W2:Y:S04]  /*1c070*/  LDL.LU.64 R48, [R1+0xe80] ;  /* 0x000e800001307983 */ /* 0x000ea80000300a00 */
[----:B------:R-:W-:Y:S04]  /*1c080*/  LDGSTS.E [R87+-0x26980], desc[UR16][R242.64], P5 ;  /* 0xd9680000f2577fae */ /* 0x000fe8000a9a1010 */
[----:B------:R-:W2:Y:S04]  /*1c090*/  LDL.LU.64 R78, [R1+0xe78] ;  /* 0x000e7800014e7983 */ /* 0x000ea80000300a00 */
[----:B------:R-:W-:Y:S04]  /*1c0a0*/  LDGSTS.E [R87+-0x26580], desc[UR16][R224.64], P5 ;  /* 0xd9a80000e0577fae */ /* 0x000fe8000a9a1010 */
[----:B------:R-:W-:Y:S04]  /*1c0b0*/  LDGSTS.E [R87+-0x26180], desc[UR16][R26.64], P5 ;  /* 0xd9e800001a577fae */ /* 0x000fe8000a9a1010 */
[----:B------:R-:W-:Y:S04]  /*1c0c0*/  LDGSTS.E [R86+-0x27d00], desc[UR16][R30.64], P5 ;  /* 0xd83000001e567fae */ /* 0x000fe8000a9a1010 */
[----:B------:R-:W1:Y:S04]  /*1c0d0*/  LDL.LU.64 R224, [R1+0x868] ;  /* 0x0008680001e07983 */ /* 0x000e680000300a00 */
[----:B------:R-:W2:Y:S04]  /*1c0e0*/  LDL.LU.64 R242, [R1+0x860] ;  /* 0x0008600001f27983 */ /* 0x000ea80000300a00 */
[----:B---3--:R-:W3:Y:S04]  /*1c0f0*/  LDL.LU.64 R26, [R1+0xe70] ;  /* 0x000e7000011a7983 */ /* 0x008ee80000300a00 */
        /* <DEDUP_REMOVED lines=14> */
[----:B------:R-:W2:Y:S01]  /*1c1e0*/  LDL.LU.64 R84, [R1+0xe30] ;  /* 0x000e300001547983 */ /* 0x000ea20000300a00 */
[----:B------:R-:W-:Y:S01]  /*1c1f0*/  VIADD R93, R244, 0xfffffdff ;  /* 0xfffffdfff45d7836 */ /* 0x000fe20000000000 */
[----:B------:R-:W-:Y:S01]  /*1c200*/  ISETP.GE.U32.AND P4, PT, R0, 0x7ffffd7e, PT ;  /* 0x7ffffd7e0000780c */ /* 0x000fe20003f86070 */
[----:B------:R-:W-:Y:S01]  /*1c210*/  VIADD R133, R82, 0x100000 ;  /* 0x0010000052857836 */ /* 0x000fe20000000000 */
[----:B------:R-:W1:Y:S02]  /*1c220*/  LDC R244, c[0x0][0x3a0] ;  /* 0x0000e800fff47b82 */ /* 0x000e640000000800 */
[----:B------:R-:W-:-:S02]  /*1c230*/  ISETP.GE.U32.AND P1, PT, R93, 0x7ffffd80, PT ;  /* 0x7ffffd805d00780c */ /* 0x000fc40003f26070 */
[----:B------:R-:W-:-:S04]  /*1c240*/  IADD3 R93, PT, PT, R245, -0x202, RZ ;  /* 0xfffffdfef55d7810 */ /* 0x000fc80007ffe0ff */
[----:B------:R-:W-:Y:S01]  /*1c250*/  ISETP.GE.U32.AND P6, PT, R93, 0x7ffffd7f, PT ;  /* 0x7ffffd7f5d00780c */ /* 0x000fe20003fc6070 */
[C---:B------:R-:W-:Y:S01]  /*1c260*/  VIADD R0, R82.reuse, 0x100000 ;  /* 0x0010000052007836 */ /* 0x040fe20000000000 */
[----:B------:R-:W-:Y:S01]  /*1c270*/  IADD3 R93, PT, PT, R82, 0x100000, RZ ;  /* 0x00100000525d7810 */ /* 0x000fe20007ffe0ff */
[----:B------:R-:W1:Y:S01]  /*1c280*/  LDC R245, c[0x0][0x3a0] ;  /* 0x0000e800fff57b82 */ /* 0x000e620000000800 */
[----:B--2---:R-:W-:Y:S04]  /*1c290*/  LDGSTS.E [R85+-0x27c80], desc[UR16][R6.64], P5 ;  /* 0xd838000006557fae */ /* 0x004fe8000a9a1010 */
[----:B------:R-:W-:Y:S04]  /*1c2a0*/  LDGSTS.E [R85+-0x27880], desc[UR16][R12.64], P5 ;  /* 0xd87800000c557fae */ /* 0x000fe8000a9a1010 */
        /* <DEDUP_REMOVED lines=9> */
[----:B------:R-:W2:Y:S04]  /*1c340*/  LDL.LU.64 R240, [R1+0x858] ;  /* 0x0008580001f07983 */ /* 0x000ea80000300a00 */
[----:B------:R-:W3:Y:S04]  /*1c350*/  LDL.LU.64 R4, [R1+0x850] ;  /* 0x0008500001047983 */ /* 0x000ee80000300a00 */
[----:B------:R-:W3:Y:S04]  /*1c360*/  LDL.LU.64 R248, [R1+0x848] ;  /* 0x0008480001f87983 */ /* 0x000ee80000300a00 */
[----:B------:R-:W0:Y:S01]  /*1c370*/  LDGDEPBAR ;  /* 0x00000000000079af */ /* 0x000e220000000000 */
[----:B------:R-:W-:Y:S06]  /*1c380*/  BAR.SYNC.DEFER_BLOCKING 0x0 ;  /* 0x0000000000007b1d */ /* 0x000fec0000010000 */
[----:B------:R-:W4:Y:S04]  /*1c390*/  LDL.LU.64 R250, [R1+0x840] ;  /* 0x0008400001fa7983 */ /* 0x000f280000300a00 */
[----:B------:R-:W-:Y:S01]  /*1c3a0*/  @!PT LDS RZ, [RZ] ;  /* 0x00000000fffff984 */ /* 0x000fe20000000800 */
[----:B------:R-:W-:Y:S01]  /*1c3b0*/  @!PT LDS RZ, [RZ] ;  /* 0x00000000fffff984 */ /* 0x000fe20000000800 */
[----:B------:R-:W-:Y:S01]  /*1c3c0*/  @!PT LDS RZ, [RZ] ;  /* 0x00000000fffff984 */ /* 0x000fe20000000800 */
[----:B------:R5:W-:Y:S04]  /*1c3d0*/  LDGSTS.E [R133+-0x80000], desc[UR16][R94.64], !P1 ;  /* 0x800000005e857fae */ /* 0x000be8000c9a1010 */
[----:B------:R5:W-:Y:S04]  /*1c3e0*/  LDGSTS.E [R93+-0x7fe00], desc[UR16][R10.64], !P1 ;  /* 0x802000000a5d7fae */ /* 0x000be8000c9a1010 */
[----:B------:R5:W-:Y:S01]  /*1c3f0*/  LDGSTS.E [R0+-0x7fc00], desc[UR16][R8.64], !P6 ;  /* 0x8040000008007fae */ /* 0x000be2000f1a1010 */
[----:B-1----:R-:W-:Y:S01]  /*1c400*/  VIADD R244, R244, 0xfffffdfc ;  /* 0xfffffdfcf4f47836 */ /* 0x002fe20000000000 */
[----:B-----5:R-:W1:Y:S01]  /*1c410*/  LDC R94, c[0x0][0x3a0] ;  /* 0x0000e800ff5e7b82 */ /* 0x020e620000000800 */
[----:B------:R-:W-:-:S04]  /*1c420*/  IMAD.WIDE R10, R2, 0x4, R224 ;  /* 0x00000004020a7825 */ /* 0x000fc800078e02e0 */
[C---:B------:R-:W-:Y:S01]  /*1c430*/  IMAD.WIDE R8, R2.reuse, 0x4, R242 ;  /* 0x0000000402087825 */ /* 0x040fe200078e02f2 */
[----:B------:R-:W-:Y:S04]  /*1c440*/  STL.64 [R1+0x898], R10 ;  /* 0x0008980a01007387 */ /* 0x000fe80000100a00 */
[----:B------:R3:W-:Y:S04]  /*1c450*/  STL.64 [R1+0x890], R8 ;  /* 0x0008900801007387 */ /* 0x0007e80000100a00 */
[----:B------:R-:W5:Y:S04]  /*1c460*/  LDL.LU.64 R242, [R1+0x838] ;  /* 0x0008380001f27983 */ /* 0x000f680000300a00 */
[----:B------:R-:W5:Y:S04]  /*1c470*/  LDL.LU.64 R96, [R1+0x830] ;  /* 0x0008300001607983 */ /* 0x000f680000300a00 */
[----:B------:R-:W5:Y:S04]  /*1c480*/  LDL.LU.64 R224, [R1+0x828] ;  /* 0x0008280001e07983 */ /* 0x000f680000300a00 */
[----:B------:R-:W-:Y:S04]  /*1c490*/  LDGSTS.E [R93+-0x7fa00], desc[UR16][R10.64], !P6 ;  /* 0x806000000a5d7fae */ /* 0x000fe8000f1a1010 */
[----:B------:R3:W-:Y:S01]  /*1c4a0*/  LDGSTS.E [R0+-0x7f800], desc[UR16][R8.64], !P4 ;  /* 0x8080000008007fae */ /* 0x0007e2000e1a1010 */
[----:B--2---:R-:W-:-:S05]  /*1c4b0*/  IMAD.WIDE R240, R2, 0x4, R240 ;  /* 0x0000000402f07825 */ /* 0x004fca00078e02f0 */
[----:B------:R2:W-:Y:S01]  /*1c4c0*/  STL.64 [R1+0x888], R240 ;  /* 0x000888f001007387 */ /* 0x0005e20000100a00 */
[----:B---3--:R-:W-:-:S03]  /*1c4d0*/  IMAD.WIDE R8, R2, 0x4, R248 ;  /* 0x0000000402087825 */ /* 0x008fc600078e02f8 */
[----:B------:R-:W3:Y:S01]  /*1c4e0*/  LDL.LU.64 R248, [R1+0x820] ;  /* 0x0008200001f87983 */ /* 0x000ee20000300a00 */
[----:B------:R-:W-:Y:S01]  /*1c4f0*/  ISETP.GE.U32.AND P5, PT, R244, 0x7ffffd7d, PT ;  /* 0x7ffffd7df400780c */ /* 0x000fe20003fa6070 */
[----:B------:R-:W-:-:S04]  /*1c500*/  IMAD.WIDE R10, R2, 0x4, R4 ;  /* 0x00000004020a7825 */ /* 0x000fc800078e0204 */
[----:B------:R-:W-:Y:S01]  /*1c510*/  VIADD R244, R82, 0x100000 ;  /* 0x0010000052f47836 */ /* 0x000fe20000000000 */
[----:B------:R1:W-:Y:S01]  /*1c520*/  STL.64 [R1+0x880], R10 ;  /* 0x0008800a01007387 */ /* 0x0003e20000100a00 */
[----:B----4-:R-:W-:-:S03]  /*1c530*/  IMAD.WIDE R4, R2, 0x4, R250 ;  /* 0x0000000402047825 */ /* 0x010fc600078e02fa */
[----:B------:R4:W-:Y:S01]  /*1c540*/  STL.64 [R1+0x878], R8 ;  /* 0x0008780801007387 */ /* 0x0009e20000100a00 */
[----:B------:R-:W-:Y:S02]  /*1c550*/  IADD3 R133, PT, PT, R32, -0x205, RZ ;  /* 0xfffffdfb20857810 */ /* 0x000fe40007ffe0ff */
[----:B------:R-:W3:Y:S01]  /*1c560*/  LDC R32, c[0x0][0x3a0] ;  /* 0x0000e800ff207b82 */ /* 0x000ee20000000800 */
[----:B------:R1:W-:Y:S04]  /*1c570*/  LDGSTS.E [R244+-0x7f600], desc[UR16][R240.64], !P4 ;  /* 0x80a00000f0f47fae */ /* 0x0003e8000e1a1010 */
[----:B------:R1:W-:Y:S01]  /*1c580*/  STL.64 [R1+0x870], R4 ;  /* 0x0008700401007387 */ /* 0x0003e20000100a00 */
[----:B------:R-:W-:-:S03]  /*1c590*/  ISETP.GE.U32.AND P1, PT, R133, 0x7ffffd7c, PT ;  /* 0x7ffffd7c8500780c */ /* 0x000fc60003f26070 */
[----:B--2---:R-:W2:Y:S04]  /*1c5a0*/  LDL.LU.64 R240, [R1+0x818] ;  /* 0x0008180001f07983 */ /* 0x004ea80000300a00 */
[----:B------:R-:W2:Y:S01]  /*1c5b0*/  LDL.LU.64 R250, [R1+0x810] ;  /* 0x0008100001fa7983 */ /* 0x000ea20000300a00 */
[----:B------:R-:W-:Y:S01]  /*1c5c0*/  VIADD R133, R82, 0x100000 ;  /* 0x0010000052857836 */ /* 0x000fe20000000000 */
[----:B-1----:R-:W-:-:S04]  /*1c5d0*/  IADD3 R244, PT, PT, R94, -0x206, RZ ;  /* 0xfffffdfa5ef47810 */ /* 0x002fc80007ffe0ff */
[----:B------:R1:W-:Y:S01]  /*1c5e0*/  LDGSTS.E [R133+-0x7f400], desc[UR16][R10.64], !P5 ;  /* 0x80c000000a857fae */ /* 0x0003e2000e9a1010 */
[----:B------:R-:W-:-:S03]  /*1c5f0*/  ISETP.GE.U32.AND P4, PT, R244, 0x7ffffd7b, PT ;  /* 0x7ffffd7bf400780c */ /* 0x000fc60003f86070 */
[----:B------:R-:W-:Y:S04]  /*1c600*/  LDGSTS.E [R93+-0x7f200], desc[UR16][R8.64], !P5 ;  /* 0x80e00000085d7fae */ /* 0x000fe8000e9a1010 */
[----:B------:R-:W-:Y:S01]  /*1c610*/  LDGSTS.E [R0+-0x7f000], desc[UR16][R4.64], !P1 ;  /* 0x8100000004007fae */ /* 0x000fe2000c9a1010 */
[----:B-1----:R-:W1:Y:S03]  /*1c620*/  LDC R11, c[0x0][0x3a0] ;  /* 0x0000e800ff0b7b82 */ /* 0x002e660000000800 */
[----:B----4-:R-:W4:Y:S01]  /*1c630*/  LDL.LU.64 R8, [R1+0x808] ;  /* 0x0008080001087983 */ /* 0x010f220000300a00 */
[----:B-----5:R-:W-:-:S04]  /*1c640*/  IMAD.WIDE R242, R2, 0x4, R242 ;  /* 0x0000000402f27825 */ /* 0x020fc800078e02f2 */
[----:B------:R-:W5:Y:S01]  /*1c650*/  LDC R10, c[0x0][0x3a0] ;  /* 0x0000e800ff0a7b82 */ /* 0x000f620000000800 */
[C---:B------:R-:W-:Y:S01]  /*1c660*/  IMAD.WIDE R96, R2.reuse, 0x4, R96 ;  /* 0x0000000402607825 */ /* 0x040fe200078e0260 */
[----:B------:R1:W-:Y:S03]  /*1c670*/  STL.64 [R1+0x868], R242 ;  /* 0x000868f201007387 */ /* 0x0003e60000100a00 */
[----:B------:R-:W-:Y:S01]  /*1c680*/  IMAD.WIDE R94, R2, 0x4, R224 ;  /* 0x00000004025e7825 */ /* 0x000fe200078e02e0 */
[----:B------:R-:W4:Y:S04]  /*1c690*/  LDL.LU.64 R4, [R1+0x800] ;  /* 0x0008000001047983 */ /* 0x000f280000300a00 */
[----:B------:R3:W-:Y:S04]  /*1c6a0*/  STL.64 [R1+0x860], R96 ;  /* 0x0008606001007387 */ /* 0x0007e80000100a00 */
[----:B------:R2:W-:Y:S04]  /*1c6b0*/  STL.64 [R1+0x858], R94 ;  /* 0x0008585e01007387 */ /* 0x0005e80000100a00 */
[----:B------:R-:W4:Y:S04]  /*1c6c0*/  LDL.LU.64 R224, [R1+0x7f8] ;  /* 0x0007f80001e07983 */ /* 0x000f280000300a00 */
[----:B------:R-:W-:Y:S04]  /*1c6d0*/  LDGSTS.E [R133+-0x7ee00], desc[UR16][R242.64], !P1 ;  /* 0x81200000f2857fae */ /* 0x000fe8000c9a1010 */
[----:B------:R3:W-:Y:S01]  /*1c6e0*/  LDGSTS.E [R93+-0x7ec00], desc[UR16][R96.64], !P4 ;  /* 0x81400000605d7fae */ /* 0x0007e2000e1a1010 */
[----:B------:R-:W-:-:S02]  /*1c6f0*/  VIADD R244, R245, 0xfffffdf9 ;  /* 0xfffffdf9f5f47836 */ /* 0x000fc40000000000 */
[----:B------:R-:W2:Y:S01]  /*1c700*/  LDC R245, c[0x0][0x3a0] ;  /* 0x0000e800fff57b82 */ /* 0x000ea20000000800 */
[----:B------:R2:W-:Y:S04]  /*1c710*/  LDGSTS.E [R0+-0x7ea00], desc[UR16][R94.64], !P4 ;  /* 0x816000005e007fae */ /* 0x0005e8000e1a1010 */
[----:B-1----:R-:W4:Y:S01]  /*1c720*/  LDL.LU.64 R242, [R1+0x7f0] ;  /* 0x0007f00001f27983 */ /* 0x002f220000300a00 */
[----:B---3--:R-:W-:-:S03]  /*1c730*/  IMAD.WIDE R96, R2, 0x4, R248 ;  /* 0x0000000402607825 */ /* 0x008fc600078e02f8 */
[----:B------:R-:W3:Y:S01]  /*1c740*/  LDL.LU.64 R248, [R1+0x7e8] ;  /* 0x0007e80001f87983 */ /* 0x000ee20000300a00 */
[----:B------:R-:W-:Y:S01]  /*1c750*/  ISETP.GE.U32.AND P5, PT, R244, 0x7ffffd7a, PT ;  /* 0x7ffffd7af400780c */ /* 0x000fe20003fa6070 */
[----:B------:R-:W-:Y:S02]  /*1c760*/  VIADD R244, R33, 0xfffffdf8 ;  /* 0xfffffdf821f47836 */ /* 0x000fe40000000000 */
[----:B------:R1:W-:Y:S03]  /*1c770*/  STL.64 [R1+0x850], R96 ;  /* 0x0008506001007387 */ /* 0x0003e60000100a00 */
[----:B------:R-:W-:Y:S02]  /*1c780*/  ISETP.GE.U32.AND P4, PT, R244, 0x7ffffd79, PT ;  /* 0x7ffffd79f400780c */ /* 0x000fe40003f86070 */
[----:B------:R-:W-:-:S05]  /*1c790*/  IADD3 R244, PT, PT, R32, -0x209, RZ ;  /* 0xfffffdf720f47810 */ /* 0x000fca0007ffe0ff */
[----:B------:R1:W-:Y:S01]  /*1c7a0*/  LDGSTS.E [R133+-0x7e800], desc[UR16][R96.64], !P5 ;  /* 0x8180000060857fae */ /* 0x0003e2000e9a1010 */
[----:B--2---:R-:W-:-:S04]  /*1c7b0*/  IMAD.WIDE R94, R2, 0x4, R240 ;  /* 0x00000004025e7825 */ /* 0x004fc800078e02f0 */
[----:B------:R-:W-:Y:S01]  /*1c7c0*/  IMAD.WIDE R32, R2, 0x4, R250 ;  /* 0x0000000402207825 */ /* 0x000fe200078e02fa */
[----:B------:R2:W-:Y:S04]  /*1c7d0*/  LDGSTS.E [R93+-0x7e600], desc[UR16][R94.64], !P5 ;  /* 0x81a000005e5d7fae */ /* 0x0005e8000e9a1010 */
[----:B------:R-:W3:Y:S01]  /*1c7e0*/  LDL.LU.64 R250, [R1+0x7e0] ;  /* 0x0007e00001fa7983 */ /* 0x000ee20000300a00 */
[----:B------:R-:W-:Y:S01]  /*1c7f0*/  ISETP.GE.U32.AND P5, PT, R244, 0x7ffffd78, PT ;  /* 0x7ffffd78f400780c */ /* 0x000fe20003fa6070 */
[----:B-1----:R-:W-:Y:S02]  /*1c800*/  VIADD R133, R11, 0xfffffdf6 ;  /* 0xfffffdf60b857836 */ /* 0x002fe40000000000 */
[----:B------:R2:W-:Y:S01]  /*1c810*/  STL.64 [R1+0x848], R94 ;  /* 0x0008485e01007387 */ /* 0x0005e20000100a00 */
[----:B-----5:R-:W-:-:S02]  /*1c820*/  VIADD R244, R10, 0xfffffdf5 ;  /* 0xfffffdf50af47836 */ /* 0x020fc40000000000 */
[----:B------:R-:W-:Y:S01]  /*1c830*/  ISETP.GE.U32.AND P1, PT, R133, 0x7ffffd77, PT ;  /* 0x7ffffd778500780c */ /* 0x000fe20003f26070 */
[----:B------:R4:W-:Y:S01]  /*1c840*/  STL.64 [R1+0x840], R32 ;  /* 0x0008402001007387 */ /* 0x0009e20000100a00 */
[----:B------:R-:W-:-:S03]  /*1c850*/  IADD3 R133, PT, PT, R82, 0x100000, RZ ;  /* 0x0010000052857810 */ /* 0x000fc60007ffe0ff */
[----:B------:R4:W-:Y:S04]  /*1c860*/  LDGSTS.E [R0+-0x7e400], desc[UR16][R32.64], !P4 ;  /* 0x81c0000020007fae */ /* 0x0009e8000e1a1010 */
[----:B------:R-:W5:Y:S01]  /*1c870*/  LDL.LU.64 R96, [R1+0x7d8] ;  /* 0x0007d80001607983 */ /* 0x000f620000300a00 */
[----:B--2---:R-:W1:Y:S03]  /*1c880*/  LDC R94, c[0x0][0x3a0] ;  /* 0x0000e800ff5e7b82 */ /* 0x004e660000000800 */
[----:B------:R-:W2:Y:S01]  /*1c890*/  LDL.LU.64 R240, [R1+0x7d0] ;  /* 0x0007d00001f07983 */ /* 0x000ea20000300a00 */
[----:B----4-:R-:W-:-:S04]  /*1c8a0*/  IMAD.WIDE R32, R2, 0x4, R8 ;  /* 0x0000000402207825 */ /* 0x010fc800078e0208 */
[----:B------:R-:W-:Y:S01]  /*1c8b0*/  IMAD.WIDE R10, R2, 0x4, R4 ;  /* 0x00000004020a7825 */ /* 0x000fe200078e0204 */
[----:B------:R-:W-:Y:S01]  /*1c8c0*/  STL.64 [R1+0x838], R32 ;  /* 0x0008382001007387 */ /* 0x000fe20000100a00 */
[----:B------:R-:W-:Y:S01]  /*1c8d0*/  ISETP.GE.U32.AND P6, PT, R244, 0x7ffffd76, PT ;  /* 0x7ffffd76f400780c */ /* 0x000fe20003fc6070 */
[----:B------:R-:W4:Y:S02]  /*1c8e0*/  LDC R4, c[0x0][0x3a0] ;  /* 0x0000e800ff047b82 */ /* 0x000f240000000800 */
[----:B------:R-:W-:Y:S04]  /*1c8f0*/  LDGSTS.E [R133+-0x7e200], desc[UR16][R32.64], !P4 ;  /* 0x81e0000020857fae */ /* 0x000fe8000e1a1010 */
[----:B------:R1:W-:Y:S02]  /*1c900*/  STL.64 [R1+0x830], R10 ;  /* 0x0008300a01007387 */ /* 0x0003e40000100a00 */
[----:B------:R-:W2:Y:S01]  /*1c910*/  LDC R5, c[0x0][0x3a0] ;  /* 0x0000e800ff057b82 */ /* 0x000ea20000000800 */
[C---:B------:R-:W-:Y:S01]  /*1c920*/  IMAD.WIDE R8, R2.reuse, 0x4, R224 ;  /* 0x0000000402087825 */ /* 0x040fe200078e02e0 */
[----:B------:R1:W-:Y:S04]  /*1c930*/  LDGSTS.E [R93+-0x7e000], desc[UR16][R10.64], !P5 ;  /* 0x820000000a5d7fae */ /* 0x0003e8000e9a1010 */
[----:B------:R1:W-:Y:S01]  /*1c940*/  STL.64 [R1+0x828], R8 ;  /* 0x0008280801007387 */ /* 0x0003e20000100a00 */
[----:B------:R-:W-:Y:S01]  /*1c950*/  VIADD R244, R245, 0xfffffdf4 ;  /* 0xfffffdf4f5f47836 */ /* 0x000fe20000000000 */
[----:B------:R-:W2:Y:S02]  /*1c960*/  LDC R224, c[0x0][0x3a0] ;  /* 0x0000e800ffe07b82 */ /* 0x000ea40000000800 */
[----:B------:R1:W-:Y:S02]  /*1c970*/  LDGSTS.E [R0+-0x7de00], desc[UR16][R8.64], !P5 ;  /* 0x8220000008007fae */ /* 0x0003e4000e9a1010 */
[----:B-1----:R-:W-:-:S04]  /*1c980*/  IMAD.WIDE R10, R2, 0x4, R242 ;  /* 0x00000004020a7825 */ /* 0x002fc800078e02f2 */
[----:B------:R-:W1:Y:S01]  /*1c990*/  LDC R245, c[0x0][0x3a0] ;  /* 0x0000e800fff57b82 */ /* 0x000e620000000800 */
[----:B------:R-:W4:Y:S04]  /*1c9a0*/  LDL.LU.64 R242, [R1+0x7c8] ;  /* 0x0007c80001f27983 */ /* 0x000f280000300a00 */
[----:B------:R1:W-:Y:S04]  /*1c9b0*/  STL.64 [R1+0x820], R10 ;  /* 0x0008200a01007387 */ /* 0x0003e80000100a00 */
[----:B------:R-:W-:Y:S01]  /*1c9c0*/  LDGSTS.E [R133+-0x7dc00], desc[UR16][R10.64], !P1 ;  /* 0x824000000a857fae */ /* 0x000fe2000c9a1010 */
[----:B---3--:R-:W-:-:S03]  /*1c9d0*/  IMAD.WIDE R32, R2, 0x4, R248 ;  /* 0x0000000402207825 */ /* 0x008fc600078e02f8 */
[----:B------:R-:W3:Y:S04]  /*1c9e0*/  LDL.LU.64 R248, [R1+0x7c0] ;  /* 0x0007c00001f87983 */ /* 0x000ee80000300a00 */
[----:B------:R5:W-:Y:S01]  /*1c9f0*/  STL.64 [R1+0x818], R32 ;  /* 0x0008182001007387 */ /* 0x000be20000100a00 */
[----:B------:R-:W-:-:S03]  /*1ca00*/  ISETP.GE.U32.AND P4, PT, R244, 0x7ffffd75, PT ;  /* 0x7ffffd75f400780c */ /* 0x000fc60003f86070 */
[----:B------:R5:W-:Y:S01]  /*1ca10*/  LDGSTS.E [R93+-0x7da00], desc[UR16][R32.64], !P1 ;  /* 0x82600000205d7fae */ /* 0x000be2000c9a1010 */
[----:B------:R-:W-:Y:S02]  /*1ca20*/  VIADD R244, R94, 0xfffffdf3 ;  /* 0xfffffdf35ef47836 */ /* 0x000fe40000000000 */
[C---:B------:R-:W-:Y:S02]  /*1ca30*/  IMAD.WIDE R8, R2.reuse, 0x4, R250 ;  /* 0x0000000402087825 */ /* 0x040fe400078e02fa */
[----:B------:R-:W4:Y:S04]  /*1ca40*/  LDL.LU.64 R250, [R1+0x7b8] ;  /* 0x0007b80001fa7983 */ /* 0x000f280000300a00 */
[----:B-1----:R-:W4:Y:S04]  /*1ca50*/  LDL.LU.64 R10, [R1+0x7b0] ;  /* 0x0007b000010a7983 */ /* 0x002f280000300a00 */
[----:B------:R2:W-:Y:S04]  /*1ca60*/  STL.64 [R1+0x810], R8 ;  /* 0x0008100801007387 */ /* 0x0005e80000100a00 */
[----:B------:R2:W-:Y:S01]  /*1ca70*/  LDGSTS.E [R0+-0x7d800], desc[UR16][R8.64], !P6 ;  /* 0x8280000008007fae */ /* 0x0005e2000f1a1010 */
[----:B-----5:R-:W-:-:S05]  /*1ca80*/  IMAD.WIDE R32, R2, 0x4, R96 ;  /* 0x0000000402207825 */ /* 0x020fca00078e0260 */
[----:B------:R-:W-:Y:S04]  /*1ca90*/  STL.64 [R1+0x808], R32 ;  /* 0x0008082001007387 */ /* 0x000fe80000100a00 */
[----:B------:R-:W-:Y:S01]  /*1caa0*/  LDGSTS.E [R93+-0x7d600], desc[UR16][R32.64], !P6 ;  /* 0x82a00000205d7fae */ /* 0x000fe2000f1a1010 */
[----:B--2---:R-:W-:-:S05]  /*1cab0*/  IMAD.WIDE R8, R2, 0x4, R240 ;  /* 0x0000000402087825 */ /* 0x004fca00078e02f0 */
[----:B------:R1:W-:Y:S04]  /*1cac0*/  STL.64 [R1+0x800], R8 ;  /* 0x0008000801007387 */ /* 0x0003e80000100a00 */
[----:B------:R-:W-:Y:S04]  /*1cad0*/  LDGSTS.E [R0+-0x7d400], desc[UR16][R8.64], !P4 ;  /* 0x82c0000008007fae */ /* 0x000fe8000e1a1010 */
[----:B------:R-:W2:Y:S04]  /*1cae0*/  LDL.LU.64 R94, [R1+0x7a8] ;  /* 0x0007a800015e7983 */ /* 0x000ea80000300a00 */
[----:B-1----:R-:W5:Y:S04]  /*1caf0*/  LDL.LU.64 R8, [R1+0x7a0] ;  /* 0x0007a00001087983 */ /* 0x002f680000300a00 */
[----:B------:R-:W5:Y:S01]  /*1cb00*/  LDL.LU.64 R240, [R1+0x798] ;  /* 0x0007980001f07983 */ /* 0x000f620000300a00 */
[----:B---3--:R-:W-:-:S03]  /*1cb10*/  IMAD.WIDE R96, R2, 0x4, R248 ;  /* 0x0000000402607825 */ /* 0x008fc600078e02f8 */
[----:B------:R-:W3:Y:S01]  /*1cb20*/  LDL.LU.64 R248, [R1+0x790] ;  /* 0x0007900001f87983 */ /* 0x000ee20000300a00 */
[----:B------:R-:W-:Y:S01]  /*1cb30*/  ISETP.GE.U32.AND P5, PT, R244, 0x7ffffd74, PT ;  /* 0x7ffffd74f400780c */ /* 0x000fe20003fa6070 */
[----:B----4-:R-:W-:Y:S01]  /*1cb40*/  IMAD.WIDE R242, R2, 0x4, R242 ;  /* 0x0000000402f27825 */ /* 0x010fe200078e02f2 */
[----:B------:R-:W-:Y:S02]  /*1cb50*/  IADD3 R133, PT, PT, R4, -0x20e, RZ ;  /* 0xfffffdf204857810 */ /* 0x000fe40007ffe0ff */
[----:B------:R-:W1:Y:S01]  /*1cb60*/  LDC R4, c[0x0][0x3a0] ;  /* 0x0000e800ff047b82 */ /* 0x000e620000000800 */
[C---:B------:R-:W-:Y:S01]  /*1cb70*/  VIADD R244, R82.reuse, 0x100000 ;  /* 0x0010000052f47836 */ /* 0x040fe20000000000 */
[----:B------:R-:W-:Y:S01]  /*1cb80*/  STL.64 [R1+0x7f8], R242 ;  /* 0x0007f8f201007387 */ /* 0x000fe20000100a00 */
[----:B------:R-:W-:Y:S01]  /*1cb90*/  ISETP.GE.U32.AND P1, PT, R133, 0x7ffffd73, PT ;  /* 0x7ffffd738500780c */ /* 0x000fe20003f26070 */
[----:B------:R-:W-:Y:S02]  /*1cba0*/  VIADD R133, R82, 0x100000 ;  /* 0x0010000052857836 */ /* 0x000fe40000000000 */
[----:B------:R4:W-:Y:S04]  /*1cbb0*/  LDGSTS.E [R244+-0x7d200], desc[UR16][R242.64], !P4 ;  /* 0x82e00000f2f47fae */ /* 0x0009e8000e1a1010 */
[----:B------:R-:W-:Y:S01]  /*1cbc0*/  LDGSTS.E [R133+-0x7d000], desc[UR16][R96.64], !P5 ;  /* 0x8300000060857fae */ /* 0x000fe2000e9a1010 */
[----:B----4-:R-:W-:Y:S01]  /*1cbd0*/  IADD3 R244, PT, PT, R224, -0x20f, RZ ;  /* 0xfffffdf1e0f47810 */ /* 0x010fe20007ffe0ff */
[----:B------:R-:W-:-:S02]  /*1cbe0*/  IMAD.WIDE R32, R2, 0x4, R250 ;  /* 0x0000000402207825 */ /* 0x000fc400078e02fa */
[----:B------:R-:W4:Y:S02]  /*1cbf0*/  LDL.LU.64 R250, [R1+0x788] ;  /* 0x0007880001fa7983 */ /* 0x000f240000300a00 */
[----:B------:R-:W-:Y:S02]  /*1cc00*/  IMAD.WIDE R10, R2, 0x4, R10 ;  /* 0x00000004020a7825 */ /* 0x000fe400078e020a */
[----:B------:R1:W-:Y:S04]  /*1cc10*/  STL.64 [R1+0x7f0], R96 ;  /* 0x0007f06001007387 */ /* 0x0003e80000100a00 */
[----:B------:R1:W-:Y:S04]  /*1cc20*/  STL.64 [R1+0x7e8], R32 ;  /* 0x0007e82001007387 */ /* 0x0003e80000100a00 */
[----:B------:R5:W-:Y:S04]  /*1cc30*/  STL.64 [R1+0x7e0], R10 ;  /* 0x0007e00a01007387 */ /* 0x000be80000100a00 */
[----:B-1----:R-:W4:Y:S04]  /*1cc40*/  LDL.LU.64 R96, [R1+0x780] ;  /* 0x0007800001607983 */ /* 0x002f280000300a00 */
[----:B------:R-:W4:Y:S04]  /*1cc50*/  LDL.LU.64 R224, [R1+0x778] ;  /* 0x0007780001e07983 */ /* 0x000f280000300a00 */
[----:B------:R-:W4:Y:S04]  /*1cc60*/  LDL.LU.64 R242, [R1+0x770] ;  /* 0x0007700001f27983 */ /* 0x000f280000300a00 */
[----:B------:R1:W-:Y:S01]  /*1cc70*/  LDGSTS.E [R93+-0x7ce00], desc[UR16][R32.64], !P5 ;  /* 0x83200000205d7fae */ /* 0x0003e2000e9a1010 */
[----:B------:R-:W-:-:S03]  /*1cc80*/  ISETP.GE.U32.AND P5, PT, R244, 0x7ffffd72, PT ;  /* 0x7ffffd72f400780c */ /* 0x000fc60003fa6070 */
[----:B------:R5:W-:Y:S01]  /*1cc90*/  LDGSTS.E [R0+-0x7cc00], desc[UR16][R10.64], !P1 ;  /* 0x834000000a007fae */ /* 0x000be2000c9a1010 */
[----:B--2---:R-:W-:-:S04]  /*1cca0*/  IMAD.WIDE R94, R2, 0x4, R94 ;  /* 0x00000004025e7825 */ /* 0x004fc800078e025e */
[----:B------:R-:W-:Y:S01]  /*1ccb0*/  VIADD R244, R5, 0xfffffdef ;  /* 0xfffffdef05f47836 */ /* 0x000fe20000000000 */
[----:B------:R3:W-:Y:S01]  /*1ccc0*/  STL.64 [R1+0x7d8], R94 ;  /* 0x0007d85e01007387 */ /* 0x0007e20000100a00 */
[----:B------:R-:W-:Y:S01]  /*1ccd0*/  VIADD R245, R245, 0xfffffdf0 ;  /* 0xfffffdf0f5f57836 */ /* 0x000fe20000000000 */
[----:B-1----:R-:W1:Y:S01]  /*1cce0*/  LDC R33, c[0x0][0x3a0] ;  /* 0x0000e800ff217b82 */ /* 0x002e620000000800 */
[C---:B-----5:R-:W-:Y:S01]  /*1ccf0*/  IMAD.WIDE R10, R2.reuse, 0x4, R8 ;  /* 0x00000004020a7825 */ /* 0x060fe200078e0208 */
[----:B------:R3:W-:Y:S03]  /*1cd00*/  LDGSTS.E [R133+-0x7ca00], desc[UR16][R94.64], !P1 ;  /* 0x836000005e857fae */ /* 0x0007e6000c9a1010 */
[----:B------:R-:W-:Y:S01]  /*1cd10*/  IMAD.WIDE R8, R2, 0x4, R240 ;  /* 0x0000000402087825 */ /* 0x000fe200078e02f0 */
[----:B------:R4:W-:Y:S01]  /*1cd20*/  STL.64 [R1+0x7d0], R10 ;  /* 0x0007d00a01007387 */ /* 0x0009e20000100a00 */
[----:B------:R-:W-:Y:S01]  /*1cd30*/  ISETP.GE.U32.AND P6, PT, R244, 0x7ffffd70, PT ;  /* 0x7ffffd70f400780c */ /* 0x000fe20003fc6070 */
[----:B------:R-:W2:Y:S02]  /*1cd40*/  LDC R32, c[0x0][0x3a0] ;  /* 0x0000e800ff207b82 */ /* 0x000ea40000000800 */
[----:B------:R-:W-:Y:S01]  /*1cd50*/  STL.64 [R1+0x7c8], R8 ;  /* 0x0007c80801007387 */ /* 0x000fe20000100a00 */
[----:B------:R-:W-:-:S03]  /*1cd60*/  IADD3 R244, PT, PT, R4, -0x212, RZ ;  /* 0xfffffdee04f47810 */ /* 0x000fc60007ffe0ff */
[----:B------:R-:W5:Y:S04]  /*1cd70*/  LDL.LU.64 R240, [R1+0x768] ;  /* 0x0007680001f07983 */ /* 0x000f680000300a00 */
[----:B------:R-:W2:Y:S01]  /*1cd80*/  LDL.LU.64 R4, [R1+0x760] ;  /* 0x0007600001047983 */ /* 0x000ea20000300a00 */
[----:B------:R-:W-:-:S03]  /*1cd90*/  ISETP.GE.U32.AND P4, PT, R245, 0x7ffffd71, PT ;  /* 0x7ffffd71f500780c */ /* 0x000fc60003f86070 */
[----:B------:R4:W-:Y:S01]  /*1cda0*/  LDGSTS.E [R93+-0x7c800], desc[UR16][R10.64], !P5 ;  /* 0x838000000a5d7fae */ /* 0x0009e2000e9a1010 */
[----:B---3--:R-:W-:-:S03]  /*1cdb0*/  IMAD.WIDE R94, R2, 0x4, R248 ;  /* 0x00000004025e7825 */ /* 0x008fc600078e02f8 */
[----:B------:R-:W-:Y:S01]  /*1cdc0*/  LDGSTS.E [R0+-0x7c600], desc[UR16][R8.64], !P5 ;  /* 0x83a0000008007fae */ /* 0x000fe2000e9a1010 */
[----:B------:R-:W-:Y:S01]  /*1cdd0*/  ISETP.GE.U32.AND P1, PT, R244, 0x7ffffd6f, PT ;  /* 0x7ffffd6ff400780c */ /* 0x000fe20003f26070 */
[----:B------:R-:W3:Y:S02]  /*1cde0*/  LDC R245, c[0x0][0x3a0] ;  /* 0x0000e800fff57b82 */ /* 0x000ee40000000800 */
[----:B------:R1:W-:Y:S04]  /*1cdf0*/  STL.64 [R1+0x7c0], R94 ;  /* 0x0007c05e01007387 */ /* 0x0003e80000100a00 */
[----:B------:R-:W2:Y:S04]  /*1ce00*/  LDL.LU.64 R248, [R1+0x758] ;  /* 0x0007580001f87983 */ /* 0x000ea80000300a00 */
[----:B------:R1:W-:Y:S01]  /*1ce10*/  LDGSTS.E [R133+-0x7c400], desc[UR16][R94.64], !P4 ;  /* 0x83c000005e857fae */ /* 0x0003e2000e1a1010 */
[C---:B----4-:R-:W-:Y:S01]  /*1ce20*/  IMAD.WIDE R10, R2.reuse, 0x4, R250 ;  /* 0x00000004020a7825 */ /* 0x050fe200078e02fa */
[----:B-1----:R-:W1:Y:S02]  /*1ce30*/  LDC R94, c[0x0][0x3a0] ;  /* 0x0000e800ff5e7b82 */ /* 0x002e640000000800 */
[----:B------:R-:W4:Y:S04]  /*1ce40*/  LDL.LU.64 R250, [R1+0x750] ;  /* 0x0007500001fa7983 */ /* 0x000f280000300a00 */
[----:B------:R3:W-:Y:S04]  /*1ce50*/  STL.64 [R1+0x7b8], R10 ;  /* 0x0007b80a01007387 */ /* 0x0007e80000100a00 */
[----:B------:R3:W-:Y:S01]  /*1ce60*/  LDGSTS.E [R93+-0x7c200], desc[UR16][R10.64], !P4 ;  /* 0x83e000000a5d7fae */ /* 0x0007e2000e1a1010 */
[----:B------:R-:W-:-:S05]  /*1ce70*/  IMAD.WIDE R8, R2, 0x4, R96 ;  /* 0x0000000402087825 */ /* 0x000fca00078e0260 */
[----:B------:R3:W-:Y:S02]  /*1ce80*/  STL.64 [R1+0x7b0], R8 ;  /* 0x0007b00801007387 */ /* 0x0007e40000100a00 */
[C---:B---3--:R-:W-:Y:S02]  /*1ce90*/  IMAD.WIDE R10, R2.reuse, 0x4, R224 ;  /* 0x00000004020a7825 */ /* 0x048fe400078e02e0 */
[----:B------:R3:W-:Y:S04]  /*1cea0*/  LDGSTS.E [R0+-0x7c000], desc[UR16][R8.64], !P6 ;  /* 0x8400000008007fae */ /* 0x0007e8000f1a1010 */
[----:B------:R-:W-:Y:S04]  /*1ceb0*/  STL.64 [R1+0x7a8], R10 ;  /* 0x0007a80a01007387 */ /* 0x000fe80000100a00 */
[----:B------:R-:W-:Y:S01]  /*1cec0*/  LDGSTS.E [R93+-0x7be00], desc[UR16][R10.64], !P6 ;  /* 0x842000000a5d7fae */ /* 0x000fe2000f1a1010 */
[----:B---3--:R-:W-:-:S05]  /*1ced0*/  IMAD.WIDE R8, R2, 0x4, R242 ;  /* 0x0000000402087825 */ /* 0x008fca00078e02f2 */
[----:B------:R2:W-:Y:S04]  /*1cee0*/  STL.64 [R1+0x7a0], R8 ;  /* 0x0007a00801007387 */ /* 0x0005e80000100a00 */
[----:B------:R-:W3:Y:S04]  /*1cef0*/  LDL.LU.64 R242, [R1+0x748] ;  /* 0x0007480001f27983 */ /* 0x000ee80000300a00 */
[----:B------:R-:W3:Y:S04]  /*1cf00*/  LDL.LU.64 R96, [R1+0x740] ;  /* 0x0007400001607983 */ /* 0x000ee80000300a00 */
[----:B------:R-:W3:Y:S01]  /*1cf10*/  LDL.LU.64 R224, [R1+0x738] ;  /* 0x0007380001e07983 */ /* 0x000ee20000300a00 */
[----:B-----5:R-:W-:-:S03]  /*1cf20*/  IMAD.WIDE R240, R2, 0x4, R240 ;  /* 0x0000000402f07825 */ /* 0x020fc600078e02f0 */
[----:B------:R2:W-:Y:S04]  /*1cf30*/  LDGSTS.E [R0+-0x7bc00], desc[UR16][R8.64], !P1 ;  /* 0x8440000008007fae */ /* 0x0005e8000c9a1010 */
[----:B------:R5:W-:Y:S01]  /*1cf40*/  STL.64 [R1+0x798], R240 ;  /* 0x000798f001007387 */ /* 0x000be20000100a00 */
[----:B--2---:R-:W-:-:S03]  /*1cf50*/  IMAD.WIDE R8, R2, 0x4, R248 ;  /* 0x0000000402087825 */ /* 0x004fc600078e02f8 */
[----:B------:R-:W2:Y:S01]  /*1cf60*/  LDL.LU.64 R248, [R1+0x730] ;  /* 0x0007300001f87983 */ /* 0x000ea20000300a00 */
[----:B------:R-:W-:Y:S02]  /*1cf70*/  VIADD R244, R33, 0xfffffded ;  /* 0xfffffded21f47836 */ /* 0x000fe40000000000 */
[----:B------:R-:W-:Y:S01]  /*1cf80*/  IMAD.WIDE R10, R2, 0x4, R4 ;  /* 0x00000004020a7825 */ /* 0x000fe200078e0204 */
[----:B------:R-:W2:Y:S02]  /*1cf90*/  LDC R33, c[0x0][0x3a0] ;  /* 0x0000e800ff217b82 */ /* 0x000ea40000000800 */
[----:B------:R-:W-:Y:S02]  /*1cfa0*/  ISETP.GE.U32.AND P5, PT, R244, 0x7ffffd6e, PT ;  /* 0x7ffffd6ef400780c */ /* 0x000fe40003fa6070 */
[----:B------:R-:W-:Y:S01]  /*1cfb0*/  IADD3 R244, PT, PT, R82, 0x100000, RZ ;  /* 0x0010000052f47810 */ /* 0x000fe20007ffe0ff */
[----:B------:R1:W-:Y:S01]  /*1cfc0*/  STL.64 [R1+0x790], R10 ;  /* 0x0007900a01007387 */ /* 0x0003e20000100a00 */
[----:B------:R-:W-:-:S02]  /*1cfd0*/  VIADD R133, R32, 0xfffffdec ;  /* 0xfffffdec20857836 */ /* 0x000fc40000000000 */
[----:B------:R-:W2:Y:S01]  /*1cfe0*/  LDC R32, c[0x0][0x3a0] ;  /* 0x0000e800ff207b82 */ /* 0x000ea20000000800 */
[----:B------:R1:W-:Y:S04]  /*1cff0*/  STL.64 [R1+0x788], R8 ;  /* 0x0007880801007387 */ /* 0x0003e80000100a00 */
[----:B------:R1:W-:Y:S01]  /*1d000*/  LDGSTS.E [R244+-0x7ba00], desc[UR16][R240.64], !P1 ;  /* 0x84600000f0f47fae */ /* 0x0003e2000c9a1010 */
[----:B------:R-:W-:Y:S01]  /*1d010*/  ISETP.GE.U32.AND P4, PT, R133, 0x7ffffd6d, PT ;  /* 0x7ffffd6d8500780c */ /* 0x000fe20003f86070 */
[----:B----4-:R-:W-:-:S05]  /*1d020*/  IMAD.WIDE R4, R2, 0x4, R250 ;  /* 0x0000000402047825 */ /* 0x010fca00078e02fa */
[----:B------:R4:W-:Y:S04]  /*1d030*/  STL.64 [R1+0x780], R4 ;  /* 0x0007800401007387 */ /* 0x0009e80000100a00 */
[----:B-----5:R-:W5:Y:S04]  /*1d040*/  LDL.LU.64 R240, [R1+0x728] ;  /* 0x0007280001f07983 */ /* 0x020f680000300a00 */
[----:B------:R-:W5:Y:S01]  /*1d050*/  LDL.LU.64 R250, [R1+0x720] ;  /* 0x0007200001fa7983 */ /* 0x000f620000300a00 */
[----:B------:R-:W-:Y:S02]  /*1d060*/  VIADD R133, R82, 0x100000 ;  /* 0x0010000052857836 */ /* 0x000fe40000000000 */
[----:B-1----:R-:W-:-:S03]  /*1d070*/  VIADD R244, R94, 0xfffffdeb ;  /* 0xfffffdeb5ef47836 */ /* 0x002fc60000000000 */
[----:B------:R1:W-:Y:S02]  /*1d080*/  LDGSTS.E [R133+-0x7b800], desc[UR16][R10.64], !P5 ;  /* 0x848000000a857fae */ /* 0x0003e4000e9a1010 */
[----:B------:R-:W-:Y:S02]  /*1d090*/  ISETP.GE.U32.AND P1, PT, R244, 0x7ffffd6c, PT ;  /* 0x7ffffd6cf400780c */ /* 0x000fe40003f26070 */
[----:B------:R-:W-:Y:S04]  /*1d0a0*/  LDGSTS.E [R93+-0x7b600], desc[UR16][R8.64], !P5 ;  /* 0x84a00000085d7fae */ /* 0x000fe8000e9a1010 */
[----:B------:R-:W-:Y:S01]  /*1d0b0*/  LDGSTS.E [R0+-0x7b400], desc[UR16][R4.64], !P4 ;  /* 0x84c0000004007fae */ /* 0x000fe2000e1a1010 */
[----:B-1----:R-:W1:Y:S03]  /*1d0c0*/  LDC R11, c[0x0][0x3a0] ;  /* 0x0000e800ff0b7b82 */ /* 0x002e660000000800 */
[----:B------:R-:W5:Y:S01]  /*1d0d0*/  LDL.LU.64 R8, [R1+0x718] ;  /* 0x0007180001087983 */ /* 0x000f620000300a00 */
[----:B---3--:R-:W-:-:S04]  /*1d0e0*/  IMAD.WIDE R242, R2, 0x4, R242 ;  /* 0x0000000402f27825 */ /* 0x008fc800078e02f2 */
[----:B------:R-:W3:Y:S01]  /*1d0f0*/  LDC R10, c[0x0][0x3a0] ;  /* 0x0000e800ff0a7b82 */ /* 0x000ee20000000800 */
[C---:B------:R-:W-:Y:S01]  /*1d100*/  IMAD.WIDE R96, R2.reuse, 0x4, R96 ;  /* 0x0000000402607825 */ /* 0x040fe200078e0260 */
[----:B------:R1:W-:Y:S03]  /*1d110*/  STL.64 [R1+0x778], R242 ;  /* 0x000778f201007387 */ /* 0x0003e60000100a00 */
[----:B------:R-:W-:Y:S01]  /*1d120*/  IMAD.WIDE R94, R2, 0x4, R224 ;  /* 0x00000004025e7825 */ /* 0x000fe200078e02e0 */
[----:B----4-:R-:W4:Y:S04]  /*1d130*/  LDL.LU.64 R4, [R1+0x710] ;  /* 0x0007100001047983 */ /* 0x010f280000300a00 */
[----:B------:R2:W-:Y:S04]  /*1d140*/  STL.64 [R1+0x770], R96 ;  /* 0x0007706001007387 */ /* 0x0005e80000100a00 */
[----:B------:R5:W-:Y:S04]  /*1d150*/  STL.64 [R1+0x768], R94 ;  /* 0x0007685e01007387 */ /* 0x000be80000100a00 */
[----:B------:R-:W4:Y:S04]  /*1d160*/  LDL.LU.64 R224, [R1+0x708] ;  /* 0x0007080001e07983 */ /* 0x000f280000300a00 */
[----:B------:R-:W-:Y:S04]  /*1d170*/  LDGSTS.E [R133+-0x7b200], desc[UR16][R242.64], !P4 ;  /* 0x84e00000f2857fae */ /* 0x000fe8000e1a1010 */
[----:B------:R2:W-:Y:S01]  /*1d180*/  LDGSTS.E [R93+-0x7b000], desc[UR16][R96.64], !P1 ;  /* 0x85000000605d7fae */ /* 0x0005e2000c9a1010 */
[----:B------:R-:W-:-:S02]  /*1d190*/  IADD3 R244, PT, PT, R245, -0x216, RZ ;  /* 0xfffffdeaf5f47810 */ /* 0x000fc40007ffe0ff */
[----:B------:R-:W2:Y:S01]  /*1d1a0*/  LDC R245, c[0x0][0x3a0] ;  /* 0x0000e800fff57b82 */ /* 0x000ea20000000800 */
[----:B------:R-:W-:Y:S04]  /*1d1b0*/  LDGSTS.E [R0+-0x7ae00], desc[UR16][R94.64], !P1 ;  /* 0x852000005e007fae */ /* 0x000fe8000c9a1010 */
[----:B-1----:R-:W4:Y:S01]  /*1d1c0*/  LDL.LU.64 R242, [R1+0x700] ;  /* 0x0007000001f27983 */ /* 0x002f220000300a00 */
[----:B--2---:R-:W-:-:S03]  /*1d1d0*/  IMAD.WIDE R96, R2, 0x4, R248 ;  /* 0x0000000402607825 */ /* 0x004fc600078e02f8 */
[----:B------:R-:W2:Y:S01]  /*1d1e0*/  LDL.LU.64 R248, [R1+0x6f8] ;  /* 0x0006f80001f87983 */ /* 0x000ea20000300a00 */
[----:B------:R-:W-:Y:S01]  /*1d1f0*/  ISETP.GE.U32.AND P5, PT, R244, 0x7ffffd6b, PT ;  /* 0x7ffffd6bf400780c */ /* 0x000fe20003fa6070 */
[----:B------:R-:W-:Y:S02]  /*1d200*/  VIADD R244, R33, 0xfffffde9 ;  /* 0xfffffde921f47836 */ /* 0x000fe40000000000 */
[----:B------:R1:W-:Y:S03]  /*1d210*/  STL.64 [R1+0x538], R96 ;  /* 0x0005386001007387 */ /* 0x0003e60000100a00 */
[----:B------:R-:W-:Y:S01]  /*1d220*/  ISETP.GE.U32.AND P4, PT, R244, 0x7ffffd6a, PT ;  /* 0x7ffffd6af400780c */ /* 0x000fe20003f86070 */
[----:B------:R-:W-:-:S06]  /*1d230*/  VIADD R244, R32, 0xfffffde8 ;  /* 0xfffffde820f47836 */ /* 0x000fcc0000000000 */
[----:B------:R1:W-:Y:S02]  /*1d240*/  LDGSTS.E [R133+-0x7ac00], desc[UR16][R96.64], !P5 ;  /* 0x8540000060857fae */ /* 0x0003e4000e9a1010 */
[----:B-1----:R-:W-:Y:S01]  /*1d250*/  IADD3 R133, PT, PT, R11, -0x219, RZ ;  /* 0xfffffde70b857810 */ /* 0x002fe20007ffe0ff */
[----:B-----5:R-:W-:-:S04]  /*1d260*/  IMAD.WIDE R94, R2, 0x4, R240 ;  /* 0x00000004025e7825 */ /* 0x020fc800078e02f0 */
[----:B------:R-:W-:Y:S01]  /*1d270*/  IMAD.WIDE R32, R2, 0x4, R250 ;  /* 0x0000000402207825 */ /* 0x000fe200078e02fa */
[----:B------:R1:W-:Y:S04]  /*1d280*/  LDGSTS.E [R93+-0x7aa00], desc[UR16][R94.64], !P5 ;  /* 0x856000005e5d7fae */ /* 0x0003e8000e9a1010 */
[----:B------:R-:W5:Y:S01]  /*1d290*/  LDL.LU.64 R250, [R1+0x6f0] ;  /* 0x0006f00001fa7983 */ /* 0x000f620000300a00 */
[----:B------:R-:W-:Y:S01]  /*1d2a0*/  ISETP.GE.U32.AND P5, PT, R244, 0x7ffffd69, PT ;  /* 0x7ffffd69f400780c */ /* 0x000fe20003fa6070 */
[----:B---3--:R-:W-:Y:S01]  /*1d2b0*/  VIADD R244, R10, 0xfffffde6 ;  /* 0xfffffde60af47836 */ /* 0x008fe20000000000 */
[----:B------:R-:W-:Y:S01]  /*1d2c0*/  ISETP.GE.U32.AND P1, PT, R133, 0x7ffffd68, PT ;  /* 0x7ffffd688500780c */ /* 0x000fe20003f26070 */
[----:B------:R1:W-:Y:S01]  /*1d2d0*/  STL.64 [R1+0x760], R94 ;  /* 0x0007605e01007387 */ /* 0x0003e20000100a00 */
[----:B------:R-:W-:-:S03]  /*1d2e0*/  VIADD R133, R82, 0x100000 ;  /* 0x0010000052857836 */ /* 0x000fc60000000000 */
[----:B------:R3:W-:Y:S04]  /*1d2f0*/  STL.64 [R1+0x540], R32 ;  /* 0x0005402001007387 */ /* 0x0007e80000100a00 */
[----:B------:R3:W-:Y:S04]  /*1d300*/  LDGSTS.E [R0+-0x7a800], desc[UR16][R32.64], !P4 ;  /* 0x8580000020007fae */ /* 0x0007e8000e1a1010 */
[----:B------:R-:W5:Y:S01]  /*1d310*/  LDL.LU.64 R96, [R1+0x6e8] ;  /* 0x0006e80001607983 */ /* 0x000f620000300a00 */
[----:B-1----:R-:W1:Y:S03]  /*1d320*/  LDC R94, c[0x0][0x3a0] ;  /* 0x0000e800ff5e7b82 */ /* 0x002e660000000800 */
[----:B------:R-:W5:Y:S01]  /*1d330*/  LDL.LU.64 R240, [R1+0x6e0] ;  /* 0x0006e00001f07983 */ /* 0x000f620000300a00 */
[----:B---3--:R-:W-:-:S05]  /*1d340*/  IMAD.WIDE R32, R2, 0x4, R8 ;  /* 0x0000000402207825 */ /* 0x008fca00078e0208 */
[----:B------:R2:W-:Y:S04]  /*1d350*/  STL.64 [R1+0x758], R32 ;  /* 0x0007582001007387 */ /* 0x0005e80000100a00 */
[----:B------:R2:W-:Y:S01]  /*1d360*/  LDGSTS.E [R133+-0x7a600], desc[UR16][R32.64], !P4 ;  /* 0x85a0000020857fae */ /* 0x0005e2000e1a1010 */
[----:B----4-:R-:W-:Y:S01]  /*1d370*/  IMAD.WIDE R10, R2, 0x4, R4 ;  /* 0x00000004020a7825 */ /* 0x010fe200078e0204 */
[----:B------:R-:W-:Y:S01]  /*1d380*/  ISETP.GE.U32.AND P6, PT, R244, 0x7ffffd67, PT ;  /* 0x7ffffd67f400780c */ /* 0x000fe20003fc6070 */
[----:B------:R-:W3:Y:S03]  /*1d390*/  LDC R4, c[0x0][0x3a0] ;  /* 0x0000e800ff047b82 */ /* 0x000ee60000000800 */
[----:B------:R4:W-:Y:S04]  /*1d3a0*/  STL.64 [R1+0x550], R10 ;  /* 0x0005500a01007387 */ /* 0x0009e80000100a00 */
[----:B------:R4:W-:Y:S01]  /*1d3b0*/  LDGSTS.E [R93+-0x7a400], desc[UR16][R10.64], !P5 ;  /* 0x85c000000a5d7fae */ /* 0x0009e2000e9a1010 */
[----:B------:R-:W1:Y:S01]  /*1d3c0*/  LDC R5, c[0x0][0x3a0] ;  /* 0x0000e800ff057b82 */ /* 0x000e620000000800 */
[----:B------:R-:W-:-:S05]  /*1d3d0*/  IMAD.WIDE R8, R2, 0x4, R224 ;  /* 0x0000000402087825 */ /* 0x000fca00078e02e0 */
[----:B------:R5:W-:Y:S01]  /*1d3e0*/  STL.64 [R1+0x750], R8 ;  /* 0x0007500801007387 */ /* 0x000be20000100a00 */
[----:B--2---:R-:W-:-:S03]  /*1d3f0*/  IMAD.WIDE R32, R2, 0x4, R248 ;  /* 0x0000000402207825 */ /* 0x004fc600078e02f8 */
[----:B------:R5:W-:Y:S01]  /*1d400*/  LDGSTS.E [R0+-0x7a200], desc[UR16][R8.64], !P5 ;  /* 0x85e0000008007fae */ /* 0x000be2000e9a1010 */
[----:B------:R-:W-:Y:S01]  /*1d410*/  IADD3 R244, PT, PT, R245, -0x21b, RZ ;  /* 0xfffffde5f5f47810 */ /* 0x000fe20007ffe0ff */
[----:B------:R-:W2:Y:S01]  /*1d420*/  LDC R224, c[0x0][0x3a0] ;  /* 0x0000e800ffe07b82 */ /* 0x000ea20000000800 */
[----:B----4-:R-:W-:Y:S02]  /*1d430*/  IMAD.WIDE R10, R2, 0x4, R242 ;  /* 0x00000004020a7825 */ /* 0x010fe400078e02f2 */
[----:B------:R-:W4:Y:S04]  /*1d440*/  LDL.LU.64 R242, [R1+0x6d8] ;  /* 0x0006d80001f27983 */ /* 0x000f280000300a00 */
[----:B------:R1:W-:Y:S01]  /*1d450*/  STL.64 [R1+0x558], R10 ;  /* 0x0005580a01007387 */ /* 0x0003e20000100a00 */
[----:B------:R-:W2:Y:S03]  /*1d460*/  LDC R245, c[0x0][0x3a0] ;  /* 0x0000e800fff57b82 */ /* 0x000ea60000000800 */
[----:B------:R-:W2:Y:S04]  /*1d470*/  LDL.LU.64 R248, [R1+0x6d0] ;  /* 0x0006d00001f87983 */ /* 0x000ea80000300a00 */
[----:B------:R1:W-:Y:S04]  /*1d480*/  STL.64 [R1+0x748], R32 ;  /* 0x0007482001007387 */ /* 0x0003e80000100a00 */
[----:B------:R-:W-:Y:S01]  /*1d490*/  LDGSTS.E [R133+-0x7a000], desc[UR16][R10.64], !P1 ;  /* 0x860000000a857fae */ /* 0x000fe2000c9a1010 */
[----:B------:R-:W-:-:S03]  /*1d4a0*/  ISETP.GE.U32.AND P4, PT, R244, 0x7ffffd66, PT ;  /* 0x7ffffd66f400780c */ /* 0x000fc60003f86070 */
[----:B------:R1:W-:Y:S01]  /*1d4b0*/  LDGSTS.E [R93+-0x79e00], desc[UR16][R32.64], !P1 ;  /* 0x86200000205d7fae */ /* 0x0003e2000c9a1010 */
[----:B-----5:R-:W-:-:S03]  /*1d4c0*/  IMAD.WIDE R8, R2, 0x4, R250 ;  /* 0x0000000402087825 */ /* 0x020fc600078e02fa */
[----:B------:R-:W5:Y:S04]  /*1d4d0*/  LDL.LU.64 R250, [R1+0x6c8] ;  /* 0x0006c80001fa7983 */ /* 0x000f680000300a00 */
[----:B-1----:R-:W5:Y:S04]  /*1d4e0*/  LDL.LU.64 R10, [R1+0x6c0] ;  /* 0x0006c000010a7983 */ /* 0x002f680000300a00 */
[----:B------:R1:W-:Y:S04]  /*1d4f0*/  STL.64 [R1+0x568], R8 ;  /* 0x0005680801007387 */ /* 0x0003e80000100a00 */
[----:B------:R1:W-:Y:S01]  /*1d500*/  LDGSTS.E [R0+-0x79c00], desc[UR16][R8.64], !P6 ;  /* 0x8640000008007fae */ /* 0x0003e2000f1a1010 */
[----:B------:R-:W-:-:S04]  /*1d510*/  IMAD.WIDE R32, R2, 0x4, R96 ;  /* 0x0000000402207825 */ /* 0x000fc800078e0260 */
[----:B------:R-:W-:Y:S01]  /*1d520*/  VIADD R244, R94, 0xfffffde4 ;  /* 0xfffffde45ef47836 */ /* 0x000fe20000000000 */
[----:B------:R-:W-:Y:S04]  /*1d530*/  STL.64 [R1+0x740], R32 ;  /* 0x0007402001007387 */ /* 0x000fe80000100a00 */
[----:B------:R5:W-:Y:S01]  /*1d540*/  LDGSTS.E [R93+-0x79a00], desc[UR16][R32.64], !P6 ;  /* 0x86600000205d7fae */ /* 0x000be2000f1a1010 */
[----:B-1----:R-:W-:-:S05]  /*1d550*/  IMAD.WIDE R8, R2, 0x4, R240 ;  /* 0x0000000402087825 */ /* 0x002fca00078e02f0 */
[----:B------:R1:W-:Y:S04]  /*1d560*/  STL.64 [R1+0x570], R8 ;  /* 0x0005700801007387 */ /* 0x0003e80000100a00 */
[----:B------:R-:W-:Y:S04]  /*1d570*/  LDGSTS.E [R0+-0x79800], desc[UR16][R8.64], !P4 ;  /* 0x8680000008007fae */ /* 0x000fe8000e1a1010 */
[----:B------:R-:W5:Y:S04]  /*1d580*/  LDL.LU.64 R94, [R1+0x6b8] ;  /* 0x0006b800015e7983 */ /* 0x000f680000300a00 */
[----:B-1----:R-:W5:Y:S04]  /*1d590*/  LDL.LU.64 R8, [R1+0x6b0] ;  /* 0x0006b00001087983 */ /* 0x002f680000300a00 */
[----:B------:R-:W5:Y:S01]  /*1d5a0*/  LDL.LU.64 R240, [R1+0x6a8] ;  /* 0x0006a80001f07983 */ /* 0x000f620000300a00 */
[----:B--2---:R-:W-:-:S03]  /*1d5b0*/  IMAD.WIDE R96, R2, 0x4, R248 ;  /* 0x0000000402607825 */ /* 0x004fc600078e02f8 */
[----:B------:R-:W2:Y:S01]  /*1d5c0*/  LDL.LU.64 R248, [R1+0x6a0] ;  /* 0x0006a00001f87983 */ /* 0x000ea20000300a00 */
[----:B------:R-:W-:Y:S01]  /*1d5d0*/  ISETP.GE.U32.AND P5, PT, R244, 0x7ffffd65, PT ;  /* 0x7ffffd65f400780c */ /* 0x000fe20003fa6070 */
[----:B---3--:R-:W-:Y:S02]  /*1d5e0*/  VIADD R133, R4, 0xfffffde3 ;  /* 0xfffffde304857836 */ /* 0x008fe40000000000 */
[----:B----4-:R-:W-:Y:S01]  /*1d5f0*/  IMAD.WIDE R242, R2, 0x4, R242 ;  /* 0x0000000402f27825 */ /* 0x010fe200078e02f2 */
[C---:B------:R-:W-:Y:S01]  /*1d600*/  IADD3 R244, PT, PT, R82.reuse, 0x100000, RZ ;  /* 0x0010000052f47810 */ /* 0x040fe20007ffe0ff */
[----:B------:R-:W1:Y:S01]  /*1d610*/  LDC R4, c[0x0][0x3a0] ;  /* 0x0000e800ff047b82 */ /* 0x000e620000000800 */
[----:B------:R-:W-:Y:S01]  /*1d620*/  ISETP.GE.U32.AND P1, PT, R133, 0x7ffffd64, PT ;  /* 0x7ffffd648500780c */ /* 0x000fe20003f26070 */
[----:B------:R-:W-:Y:S01]  /*1d630*/  VIADD R133, R82, 0x100000 ;  /* 0x0010000052857836 */ /* 0x000fe20000000000 */
[----:B------:R-:W-:Y:S04]  /*1d640*/  STL.64 [R1+0x738], R242 ;  /* 0x000738f201007387 */ /* 0x000fe80000100a00 */
[----:B------:R3:W-:Y:S04]  /*1d650*/  LDGSTS.E [R244+-0x79600], desc[UR16][R242.64], !P4 ;  /* 0x86a00000f2f47fae */ /* 0x0007e8000e1a1010 */
[----:B------:R-:W-:Y:S01]  /*1d660*/  LDGSTS.E [R133+-0x79400], desc[UR16][R96.64], !P5 ;  /* 0x86c0000060857fae */ /* 0x000fe2000e9a1010 */
[----:B-----5:R-:W-:-:S03]  /*1d670*/  IMAD.WIDE R32, R2, 0x4, R250 ;  /* 0x0000000402207825 */ /* 0x020fc600078e02fa */
[----:B------:R-:W4:Y:S01]  /*1d680*/  LDL.LU.64 R250, [R1+0x698] ;  /* 0x0006980001fa7983 */ /* 0x000f220000300a00 */
[----:B------:R-:W-:-:S03]  /*1d690*/  IMAD.WIDE R10, R2, 0x4, R10 ;  /* 0x00000004020a7825 */ /* 0x000fc600078e020a */
[----:B------:R5:W-:Y:S04]  /*1d6a0*/  STL.64 [R1+0x578], R96 ;  /* 0x0005786001007387 */ /* 0x000be80000100a00 */
[----:B------:R1:W-:Y:S04]  /*1d6b0*/  STL.64 [R1+0x730], R32 ;  /* 0x0007302001007387 */ /* 0x0003e80000100a00 */
[----:B------:R1:W-:Y:S04]  /*1d6c0*/  STL.64 [R1+0x580], R10 ;  /* 0x0005800a01007387 */ /* 0x0003e80000100a00 */
[----:B-----5:R-:W5:Y:S01]  /*1d6d0*/  LDL.LU.64 R96, [R1+0x690] ;  /* 0x0006900001607983 */ /* 0x020f620000300a00 */
[----:B---3--:R-:W-:-:S03]  /*1d6e0*/  VIADD R244, R224, 0xfffffde2 ;  /* 0xfffffde2e0f47836 */ /* 0x008fc60000000000 */
[----:B------:R-:W3:Y:S04]  /*1d6f0*/  LDL.LU.64 R224, [R1+0x688] ;  /* 0x0006880001e07983 */ /* 0x000ee80000300a00 */
[----:B------:R-:W3:Y:S04]  /*1d700*/  LDL.LU.64 R242, [R1+0x680] ;  /* 0x0006800001f27983 */ /* 0x000ee80000300a00 */
[----:B------:R1:W-:Y:S01]  /*1d710*/  LDGSTS.E [R93+-0x79200], desc[UR16][R32.64], !P5 ;  /* 0x86e00000205d7fae */ /* 0x0003e2000e9a1010 */
[----:B------:R-:W-:-:S03]  /*1d720*/  ISETP.GE.U32.AND P5, PT, R244, 0x7ffffd63, PT ;  /* 0x7ffffd63f400780c */ /* 0x000fc60003fa6070 */
[----:B------:R1:W-:Y:S01]  /*1d730*/  LDGSTS.E [R0+-0x79000], desc[UR16][R10.64], !P1 ;  /* 0x870000000a007fae */ /* 0x0003e2000c9a1010 */
[----:B------:R-:W-:-:S04]  /*1d740*/  IMAD.WIDE R94, R2, 0x4, R94 ;  /* 0x00000004025e7825 */ /* 0x000fc800078e025e */
[----:B------:R-:W-:Y:S01]  /*1d750*/  VIADD R244, R5, 0xfffffde0 ;  /* 0xfffffde005f47836 */ /* 0x000fe20000000000 */
[----:B------:R2:W-:Y:S01]  /*1d760*/  STL.64 [R1+0x728], R94 ;  /* 0x0007285e01007387 */ /* 0x0005e20000100a00 */
[----:B------:R-:W-:Y:S01]  /*1d770*/  IADD3 R245, PT, PT, R245, -0x21f, RZ ;  /* 0xfffffde1f5f57810 */ /* 0x000fe20007ffe0ff */
[----:B-1----:R-:W1:Y:S01]  /*1d780*/  LDC R33, c[0x0][0x3a0] ;  /* 0x0000e800ff217b82 */ /* 0x002e620000000800 */
[C---:B------:R-:W-:Y:S01]  /*1d790*/  IMAD.WIDE R10, R2.reuse, 0x4, R8 ;  /* 0x00000004020a7825 */ /* 0x040fe200078e0208 */
[----:B------:R2:W-:Y:S03]  /*1d7a0*/  LDGSTS.E [R133+-0x78e00], desc[UR16][R94.64], !P1 ;  /* 0x872000005e857fae */ /* 0x0005e6000c9a1010 */
[----:B------:R-:W-:Y:S01]  /*1d7b0*/  IMAD.WIDE R8, R2, 0x4, R240 ;  /* 0x0000000402087825 */ /* 0x000fe200078e02f0 */
[----:B------:R4:W-:Y:S01]  /*1d7c0*/  STL.64 [R1+0x5b0], R10 ;  /* 0x0005b00a01007387 */ /* 0x0009e20000100a00 */
[----:B------:R-:W-:Y:S01]  /*1d7d0*/  ISETP.GE.U32.AND P6, PT, R244, 0x7ffffd61, PT ;  /* 0x7ffffd61f400780c */ /* 0x000fe20003fc6070 */
[----:B------:R-:W1:Y:S02]  /*1d7e0*/  LDC R32, c[0x0][0x3a0] ;  /* 0x0000e800ff207b82 */ /* 0x000e640000000800 */
[----:B------:R-:W-:Y:S01]  /*1d7f0*/  STL.64 [R1+0x720], R8 ;  /* 0x0007200801007387 */ /* 0x000fe20000100a00 */
[----:B------:R-:W-:-:S03]  /*1d800*/  VIADD R244, R4, 0xfffffddf ;  /* 0xfffffddf04f47836 */ /* 0x000fc60000000000 */
[----:B------:R-:W3:Y:S04]  /*1d810*/  LDL.LU.64 R240, [R1+0x678] ;  /* 0x0006780001f07983 */ /* 0x000ee80000300a00 */
[----:B------:R-:W3:Y:S01]  /*1d820*/  LDL.LU.64 R4, [R1+0x670] ;  /* 0x0006700001047983 */ /* 0x000ee20000300a00 */
[----:B------:R-:W-:-:S03]  /*1d830*/  ISETP.GE.U32.AND P4, PT, R245, 0x7ffffd62, PT ;  /* 0x7ffffd62f500780c */ /* 0x000fc60003f86070 */
[----:B------:R4:W-:Y:S01]  /*1d840*/  LDGSTS.E [R93+-0x78c00], desc[UR16][R10.64], !P5 ;  /* 0x874000000a5d7fae */ /* 0x0009e2000e9a1010 */
[----:B--2---:R-:W-:-:S03]  /*1d850*/  IMAD.WIDE R94, R2, 0x4, R248 ;  /* 0x00000004025e7825 */ /* 0x004fc600078e02f8 */
[----:B------:R-:W-:Y:S01]  /*1d860*/  LDGSTS.E [R0+-0x78a00], desc[UR16][R8.64], !P5 ;  /* 0x8760000008007fae */ /* 0x000fe2000e9a1010 */
[----:B------:R-:W-:Y:S01]  /*1d870*/  ISETP.GE.U32.AND P1, PT, R244, 0x7ffffd60, PT ;  /* 0x7ffffd60f400780c */ /* 0x000fe20003f26070 */
[----:B------:R-:W2:Y:S02]  /*1d880*/  LDC R245, c[0x0][0x3a0] ;  /* 0x0000e800fff57b82 */ /* 0x000ea40000000800 */
        /* <DEDUP_REMOVED lines=8> */
[----:B-----5:R-:W-:-:S05]  /*1d910*/  IMAD.WIDE R8, R2, 0x4, R96 ;  /* 0x0000000402087825 */ /* 0x020fca00078e0260 */
[----:B------:R5:W-:Y:S01]  /*1d920*/  STL.64 [R1+0x5d0], R8 ;  /* 0x0005d00801007387 */ /* 0x000be20000100a00 */
[----:B---3--:R-:W-:-:S03]  /*1d930*/  IMAD.WIDE R10, R2, 0x4, R224 ;  /* 0x00000004020a7825 */ /* 0x008fc600078e02e0 */
[----:B------:R5:W-:Y:S04]  /*1d940*/  LDGSTS.E [R0+-0x78400], desc[UR16][R8.64], !P6 ;  /* 0x87c0000008007fae */ /* 0x000be8000f1a1010 */
[----:B------:R-:W-:Y:S04]  /*1d950*/  STL.64 [R1+0x710], R10 ;  /* 0x0007100a01007387 */ /* 0x000fe80000100a00 */
[----:B------:R-:W-:Y:S01]  /*1d960*/  LDGSTS.E [R93+-0x78200], desc[UR16][R10.64], !P6 ;  /* 0x87e000000a5d7fae */ /* 0x000fe2000f1a1010 */
[----:B-----5:R-:W-:-:S05]  /*1d970*/  IMAD.WIDE R8, R2, 0x4, R242 ;  /* 0x0000000402087825 */ /* 0x020fca00078e02f2 */
[----:B------:R2:W-:Y:S04]  /*1d980*/  STL.64 [R1+0x5e0], R8 ;  /* 0x0005e00801007387 */ /* 0x0005e80000100a00 */
[----:B------:R-:W3:Y:S04]  /*1d990*/  LDL.LU.64 R242, [R1+0x490] ;  /* 0x0004900001f27983 */ /* 0x000ee80000300a00 */
[----:B------:R-:W5:Y:S04]  /*1d9a0*/  LDL.LU.64 R96, [R1+0x488] ;  /* 0x0004880001607983 */ /* 0x000f680000300a00 */
[----:B------:R-:W5:Y:S01]  /*1d9b0*/  LDL.LU.64 R224, [R1+0x480] ;  /* 0x0004800001e07983 */ /* 0x000f620000300a00 */
[----:B------:R-:W-:-:S03]  /*1d9c0*/  IMAD.WIDE R240, R2, 0x4, R240 ;  /* 0x0000000402f07825 */ /* 0x000fc600078e02f0 */
[----:B------:R2:W-:Y:S04]  /*1d9d0*/  LDGSTS.E [R0+-0x78000], desc[UR16][R8.64], !P1 ;  /* 0x8800000008007fae */ /* 0x0005e8000c9a1010 */
[----:B------:R1:W-:Y:S01]  /*1d9e0*/  STL.64 [R1+0x708], R240 ;  /* 0x000708f001007387 */ /* 0x0003e20000100a00 */
[----:B--2---:R-:W-:-:S03]  /*1d9f0*/  IMAD.WIDE R8, R2, 0x4, R248 ;  /* 0x0000000402087825 */ /* 0x004fc600078e02f8 */
[----:B------:R-:W2:Y:S01]  /*1da00*/  LDL.LU.64 R248, [R1+0x470] ;  /* 0x0004700001f87983 */ /* 0x000ea20000300a00 */
[----:B------:R-:W-:Y:S01]  /*1da10*/  IADD3 R244, PT, PT, R33, -0x222, RZ ;  /* 0xfffffdde21f47810 */ /* 0x000fe20007ffe0ff */
[----:B------:R-:W-:Y:S01]  /*1da20*/  IMAD.WIDE R10, R2, 0x4, R4 ;  /* 0x00000004020a7825 */ /* 0x000fe200078e0204 */
[----:B------:R-:W2:Y:S02]  /*1da30*/  LDC R33, c[0x0][0x3a0] ;  /* 0x0000e800ff217b82 */ /* 0x000ea40000000800 */
[----:B------:R-:W-:Y:S01]  /*1da40*/  ISETP.GE.U32.AND P5, PT, R244, 0x7ffffd5f, PT ;  /* 0x7ffffd5ff400780c */ /* 0x000fe20003fa6070 */
[----:B------:R-:W-:Y:S01]  /*1da50*/  VIADD R244, R82, 0x100000 ;  /* 0x0010000052f47836 */ /* 0x000fe20000000000 */
[----:B------:R1:W-:Y:S01]  /*1da60*/  STL.64 [R1+0x5f0], R10 ;  /* 0x0005f00a01007387 */ /* 0x0003e20000100a00 */
[----:B------:R-:W-:-:S03]  /*1da70*/  VIADD R133, R32, 0xfffffddd ;  /* 0xfffffddd20857836 */ /* 0x000fc60000000000 */
[----:B------:R1:W-:Y:S01]  /*1da80*/  STL.64 [R1+0x700], R8 ;  /* 0x0007000801007387 */ /* 0x0003e20000100a00 */
[----:B------:R-:W2:Y:S01]  /*1da90*/  LDC R32, c[0x0][0x3a0] ;  /* 0x0000e800ff207b82 */ /* 0x000ea20000000800 */
[----:B------:R-:W-:Y:S02]  /*1daa0*/  ISETP.GE.U32.AND P4, PT, R133, 0x7ffffd5e, PT ;  /* 0x7ffffd5e8500780c */ /* 0x000fe40003f86070 */
[----:B------:R1:W-:Y:S01]  /*1dab0*/  LDGSTS.E [R244+-0x77e00], desc[UR16][R240.64], !P1 ;  /* 0x88200000f0f47fae */ /* 0x0003e2000c9a1010 */
[----:B----4-:R-:W-:-:S05]  /*1dac0*/  IMAD.WIDE R4, R2, 0x4, R250 ;  /* 0x0000000402047825 */ /* 0x010fca00078e02fa */
[----:B------:R4:W-:Y:S04]  /*1dad0*/  STL.64 [R1+0x600], R4 ;  /* 0x0006000401007387 */ /* 0x0009e80000100a00 */
[----:B-1----:R-:W2:Y:S04]  /*1dae0*/  LDL.LU.64 R240, [R1+0x460] ;  /* 0x0004600001f07983 */ /* 0x002ea80000300a00 */
[----:B------:R-:W2:Y:S01]  /*1daf0*/  LDL.LU.64 R250, [R1+0x458] ;  /* 0x0004580001fa7983 */ /* 0x000ea20000300a00 */
[----:B------:R-:W-:Y:S01]  /*1db00*/  IADD3 R133, PT, PT, R82, 0x100000, RZ ;  /* 0x0010000052857810 */ /* 0x000fe20007ffe0ff */
[----:B------:R-:W-:-:S04]  /*1db10*/  VIADD R244, R94, 0xfffffddc ;  /* 0xfffffddc5ef47836 */ /* 0x000fc80000000000 */
[----:B------:R1:W-:Y:S01]  /*1db20*/  LDGSTS.E [R133+-0x77c00], desc[UR16][R10.64], !P5 ;  /* 0x884000000a857fae */ /* 0x0003e2000e9a1010 */
[----:B------:R-:W-:-:S03]  /*1db30*/  ISETP.GE.U32.AND P1, PT, R244, 0x7ffffd5d, PT ;  /* 0x7ffffd5df400780c */ /* 0x000fc60003f26070 */
[----:B------:R-:W-:Y:S04]  /*1db40*/  LDGSTS.E [R93+-0x77a00], desc[UR16][R8.64], !P5 ;  /* 0x88600000085d7fae */ /* 0x000fe8000e9a1010 */
[----:B------:R-:W-:Y:S01]  /*1db50*/  LDGSTS.E [R0+-0x77800], desc[UR16][R4.64], !P4 ;  /* 0x8880000004007fae */ /* 0x000fe2000e1a1010 */
[----:B-1----:R-:W1:Y:S03]  /*1db60*/  LDC R11, c[0x0][0x3a0] ;  /* 0x0000e800ff0b7b82 */ /* 0x002e660000000800 */
[----:B------:R-:W2:Y:S01]  /*1db70*/  LDL.LU.64 R8, [R1+0x448] ;  /* 0x0004480001087983 */ /* 0x000ea20000300a00 */
[----:B---3--:R-:W-:-:S04]  /*1db80*/  IMAD.WIDE R242, R2, 0x4, R242 ;  /* 0x0000000402f27825 */ /* 0x008fc800078e02f2 */
[----:B------:R-:W3:Y:S01]  /*1db90*/  LDC R10, c[0x0][0x3a0] ;  /* 0x0000e800ff0a7b82 */ /* 0x000ee20000000800 */
[C---:B-----5:R-:W-:Y:S01]  /*1dba0*/  IMAD.WIDE R96, R2.reuse, 0x4, R96 ;  /* 0x0000000402607825 */ /* 0x060fe200078e0260 */
        /* <DEDUP_REMOVED lines=8> */
[----:B------:R-:W-:-:S02]  /*1dc30*/  VIADD R244, R245, 0xfffffddb ;  /* 0xfffffddbf5f47836 */ /* 0x000fc40000000000 */
[----:B------:R-:W1:Y:S01]  /*1dc40*/  LDC R245, c[0x0][0x3a0] ;  /* 0x0000e800fff57b82 */ /* 0x000e620000000800 */
[----:B------:R1:W-:Y:S04]  /*1dc50*/  LDGSTS.E [R0+-0x77200], desc[UR16][R94.64], !P1 ;  /* 0x88e000005e007fae */ /* 0x0003e8000c9a1010 */
[----:B-----5:R-:W5:Y:S01]  /*1dc60*/  LDL.LU.64 R242, [R1+0x420] ;  /* 0x0004200001f27983 */ /* 0x020f620000300a00 */
[----:B--2---:R-:W-:-:S03]  /*1dc70*/  IMAD.WIDE R96, R2, 0x4, R248 ;  /* 0x0000000402607825 */ /* 0x004fc600078e02f8 */
[----:B------:R-:W2:Y:S01]  /*1dc80*/  LDL.LU.64 R248, [R1+0x410] ;  /* 0x0004100001f87983 */ /* 0x000ea20000300a00 */
[----:B------:R-:W-:Y:S02]  /*1dc90*/  ISETP.GE.U32.AND P5, PT, R244, 0x7ffffd5c, PT ;  /* 0x7ffffd5cf400780c */ /* 0x000fe40003fa6070 */
[----:B------:R-:W-:Y:S01]  /*1dca0*/  IADD3 R244, PT, PT, R33, -0x226, RZ ;  /* 0xfffffdda21f47810 */ /* 0x000fe20007ffe0ff */
[----:B------:R1:W-:Y:S03]  /*1dcb0*/  STL.64 [R1+0x620], R96 ;  /* 0x0006206001007387 */ /* 0x0003e60000100a00 */
[----:B------:R-:W-:Y:S01]  /*1dcc0*/  ISETP.GE.U32.AND P4, PT, R244, 0x7ffffd5b, PT ;  /* 0x7ffffd5bf400780c */ /* 0x000fe20003f86070 */
[----:B------:R-:W-:-:S06]  /*1dcd0*/  VIADD R244, R32, 0xfffffdd9 ;  /* 0xfffffdd920f47836 */ /* 0x000fcc0000000000 */
[----:B------:R3:W-:Y:S01]  /*1dce0*/  LDGSTS.E [R133+-0x77000], desc[UR16][R96.64], !P5 ;  /* 0x8900000060857fae */ /* 0x0007e2000e9a1010 */
[----:B-1----:R-:W-:-:S04]  /*1dcf0*/  IMAD.WIDE R94, R2, 0x4, R240 ;  /* 0x00000004025e7825 */ /* 0x002fc800078e02f0 */
[----:B------:R-:W-:Y:S01]  /*1dd00*/  IMAD.WIDE R32, R2, 0x4, R250 ;  /* 0x0000000402207825 */ /* 0x000fe200078e02fa */
[----:B------:R1:W-:Y:S04]  /*1dd10*/  LDGSTS.E [R93+-0x76e00], desc[UR16][R94.64], !P5 ;  /* 0x892000005e5d7fae */ /* 0x0003e8000e9a1010 */
[----:B------:R-:W5:Y:S01]  /*1dd20*/  LDL.LU.64 R250, [R1+0x408] ;  /* 0x0004080001fa7983 */ /* 0x000f620000300a00 */
[----:B------:R-:W-:Y:S01]  /*1dd30*/  ISETP.GE.U32.AND P5, PT, R244, 0x7ffffd5a, PT ;  /* 0x7ffffd5af400780c */ /* 0x000fe20003fa6070 */
[----:B---3--:R-:W-:Y:S02]  /*1dd40*/  VIADD R133, R11, 0xfffffdd8 ;  /* 0xfffffdd80b857836 */ /* 0x008fe40000000000 */
[----:B------:R1:W-:Y:S01]  /*1dd50*/  STL.64 [R1+0x6e8], R94 ;  /* 0x0006e85e01007387 */ /* 0x0003e20000100a00 */
[----:B------:R-:W-:-:S02]  /*1dd60*/  IADD3 R244, PT, PT, R10, -0x229, RZ ;  /* 0xfffffdd70af47810 */ /* 0x000fc40007ffe0ff */
[----:B------:R-:W-:Y:S01]  /*1dd70*/  ISETP.GE.U32.AND P1, PT, R133, 0x7ffffd59, PT ;  /* 0x7ffffd598500780c */ /* 0x000fe20003f26070 */
[----:B------:R3:W-:Y:S01]  /*1dd80*/  STL.64 [R1+0x630], R32 ;  /* 0x0006302001007387 */ /* 0x0007e20000100a00 */
[----:B------:R-:W-:-:S03]  /*1dd90*/  VIADD R133, R82, 0x100000 ;  /* 0x0010000052857836 */ /* 0x000fc60000000000 */
        /* <DEDUP_REMOVED lines=12> */
[----:B------:R-:W4:Y:S01]  /*1de60*/  LDC R5, c[0x0][0x3a0] ;  /* 0x0000e800ff057b82 */ /* 0x000f220000000800 */
[----:B------:R-:W-:-:S05]  /*1de70*/  IMAD.WIDE R8, R2, 0x4, R224 ;  /* 0x0000000402087825 */ /* 0x000fca00078e02e0 */
[----:B------:R1:W-:Y:S01]  /*1de80*/  STL.64 [R1+0x6d8], R8 ;  /* 0x0006d80801007387 */ /* 0x0003e20000100a00 */
[----:B--2---:R-:W-:-:S03]  /*1de90*/  IMAD.WIDE R32, R2, 0x4, R248 ;  /* 0x0000000402207825 */ /* 0x004fc600078e02f8 */
[----:B------:R1:W-:Y:S01]  /*1dea0*/  LDGSTS.E [R0+-0x76600], desc[UR16][R8.64], !P5 ;  /* 0x89a0000008007fae */ /* 0x0003e2000e9a1010 */
[----:B------:R-:W2:Y:S01]  /*1deb0*/  LDC R224, c[0x0][0x3a0] ;  /* 0x0000e800ffe07b82 */ /* 0x000ea20000000800 */
[----:B-----5:R-:W-:Y:S02]  /*1dec0*/  IMAD.WIDE R10, R2, 0x4, R242 ;  /* 0x00000004020a7825 */ /* 0x020fe400078e02f2 */
[----:B------:R-:W5:Y:S04]  /*1ded0*/  LDL.LU.64 R242, [R1+0x350] ;  /* 0x0003500001f27983 */ /* 0x000f680000300a00 */
[----:B------:R1:W-:Y:S04]  /*1dee0*/  STL.64 [R1+0x650], R10 ;  /* 0x0006500a01007387 */ /* 0x0003e80000100a00 */
[----:B------:R-:W2:Y:S01]  /*1def0*/  LDL.LU.64 R248, [R1+0x338] ;  /* 0x0003380001f87983 */ /* 0x000ea20000300a00 */
[----:B------:R-:W-:-:S02]  /*1df00*/  VIADD R244, R245, 0xfffffdd6 ;  /* 0xfffffdd6f5f47836 */ /* 0x000fc40000000000 */
[----:B------:R-:W2:Y:S01]  /*1df10*/  LDC R245, c[0x0][0x3a0] ;  /* 0x0000e800fff57b82 */ /* 0x000ea20000000800 */
[----:B------:R1:W-:Y:S04]  /*1df20*/  STL.64 [R1+0x6d0], R32 ;  /* 0x0006d02001007387 */ /* 0x0003e80000100a00 */
[----:B------:R-:W-:Y:S01]  /*1df30*/  LDGSTS.E [R133+-0x76400], desc[UR16][R10.64], !P1 ;  /* 0x89c000000a857fae */ /* 0x000fe2000c9a1010 */
[----:B------:R-:W-:-:S03]  /*1df40*/  ISETP.GE.U32.AND P4, PT, R244, 0x7ffffd57, PT ;  /* 0x7ffffd57f400780c */ /* 0x000fc60003f86070 */
[----:B------:R3:W-:Y:S01]  /*1df50*/  LDGSTS.E [R93+-0x76200], desc[UR16][R32.64], !P1 ;  /* 0x89e00000205d7fae */ /* 0x0007e2000c9a1010 */
[----:B-1----:R-:W-:-:S03]  /*1df60*/  IMAD.WIDE R8, R2, 0x4, R250 ;  /* 0x0000000402087825 */ /* 0x002fc600078e02fa */
[----:B------:R-:W4:Y:S04]  /*1df70*/  LDL.LU.64 R250, [R1+0x330] ;  /* 0x0003300001fa7983 */ /* 0x000f280000300a00 */
[----:B------:R-:W4:Y:S04]  /*1df80*/  LDL.LU.64 R10, [R1+0x318] ;  /* 0x00031800010a7983 */ /* 0x000f280000300a00 */
[----:B------:R1:W-:Y:S04]  /*1df90*/  STL.64 [R1+0x660], R8 ;  /* 0x0006600801007387 */ /* 0x0003e80000100a00 */
[----:B------:R1:W-:Y:S01]  /*1dfa0*/  LDGSTS.E [R0+-0x76000], desc[UR16][R8.64], !P6 ;  /* 0x8a00000008007fae */ /* 0x0003e2000f1a1010 */
[----:B---3--:R-:W-:Y:S01]  /*1dfb0*/  IMAD.WIDE R32, R2, 0x4, R96 ;  /* 0x0000000402207825 */ /* 0x008fe200078e0260 */
[----:B------:R-:W-:-:S04]  /*1dfc0*/  IADD3 R244, PT, PT, R94, -0x22b, RZ ;  /* 0xfffffdd55ef47810 */ /* 0x000fc80007ffe0ff */
[----:B------:R-:W-:Y:S04]  /*1dfd0*/  STL.64 [R1+0x6c8], R32 ;  /* 0x0006c82001007387 */ /* 0x000fe80000100a00 */
[----:B------:R4:W-:Y:S01]  /*1dfe0*/  LDGSTS.E [R93+-0x75e00], desc[UR16][R32.64], !P6 ;  /* 0x8a200000205d7fae */ /* 0x0009e2000f1a1010 */
[----:B-1----:R-:W-:-:S05]  /*1dff0*/  IMAD.WIDE R8, R2, 0x4, R240 ;  /* 0x0000000402087825 */ /* 0x002fca00078e02f0 */
[----:B------:R1:W-:Y:S04]  /*1e000*/  STL.64 [R1+0x670], R8 ;  /* 0x0006700801007387 */ /* 0x0003e80000100a00 */
[----:B------:R-:W-:Y:S04]  /*1e010*/  LDGSTS.E [R0+-0x75c00], desc[UR16][R8.64], !P4 ;  /* 0x8a40000008007fae */ /* 0x000fe8000e1a1010 */
[----:B------:R-:W3:Y:S04]  /*1e020*/  LDL.LU.64 R94, [R1+0x310] ;  /* 0x00031000015e7983 */ /* 0x000ee80000300a00 */
[----:B-1----:R-:W3:Y:S04]  /*1e030*/  LDL.LU.64 R8, [R1+0x2f8] ;  /* 0x0002f80001087983 */ /* 0x002ee80000300a00 */
[----:B------:R-:W3:Y:S01]  /*1e040*/  LDL.LU.64 R240, [R1+0x2f0] ;  /* 0x0002f00001f07983 */ /* 0x000ee20000300a00 */
[----:B--2---:R-:W-:-:S03]  /*1e050*/  IMAD.WIDE R96, R2, 0x4, R248 ;  /* 0x0000000402607825 */ /* 0x004fc600078e02f8 */
[----:B------:R-:W2:Y:S01]  /*1e060*/  LDL.LU.64 R248, [R1+0x2d8] ;  /* 0x0002d80001f87983 */ /* 0x000ea20000300a00 */
[----:B------:R-:W-:Y:S01]  /*1e070*/  ISETP.GE.U32.AND P5, PT, R244, 0x7ffffd56, PT ;  /* 0x7ffffd56f400780c */ /* 0x000fe20003fa6070 */
[----:B------:R-:W-:Y:S02]  /*1e080*/  VIADD R133, R4, 0xfffffdd4 ;  /* 0xfffffdd404857836 */ /* 0x000fe40000000000 */
[----:B-----5:R-:W-:Y:S01]  /*1e090*/  IMAD.WIDE R242, R2, 0x4, R242 ;  /* 0x0000000402f27825 */ /* 0x020fe200078e02f2 */
[----:B------:R-:W1:Y:S02]  /*1e0a0*/  LDC R4, c[0x0][0x3a0] ;  /* 0x0000e800ff047b82 */ /* 0x000e640000000800 */
[----:B------:R-:W-:Y:S01]  /*1e0b0*/  ISETP.GE.U32.AND P1, PT, R133, 0x7ffffd55, PT ;  /* 0x7ffffd558500780c */ /* 0x000fe20003f26070 */
[C---:B------:R-:W-:Y:S01]  /*1e0c0*/  VIADD R244, R82.reuse, 0x100000 ;  /* 0x0010000052f47836 */ /* 0x040fe20000000000 */
[----:B------:R-:W-:Y:S01]  /*1e0d0*/  IADD3 R133, PT, PT, R82, 0x100000, RZ ;  /* 0x0010000052857810 */ /* 0x000fe20007ffe0ff */
[----:B------:R-:W-:Y:S04]  /*1e0e0*/  STL.64 [R1+0x6c0], R242 ;  /* 0x0006c0f201007387 */ /* 0x000fe80000100a00 */
[----:B------:R5:W-:Y:S04]  /*1e0f0*/  LDGSTS.E [R244+-0x75a00], desc[UR16][R242.64], !P4 ;  /* 0x8a600000f2f47fae */ /* 0x000be8000e1a1010 */
[----:B------:R-:W-:Y:S01]  /*1e100*/  LDGSTS.E [R133+-0x75800], desc[UR16][R96.64], !P5 ;  /* 0x8a80000060857fae */ /* 0x000fe2000e9a1010 */
[----:B----4-:R-:W-:-:S03]  /*1e110*/  IMAD.WIDE R32, R2, 0x4, R250 ;  /* 0x0000000402207825 */ /* 0x010fc600078e02fa */
[----:B------:R-:W4:Y:S01]  /*1e120*/  LDL.LU.64 R250, [R1+0x2d0] ;  /* 0x0002d00001fa7983 */ /* 0x000f220000300a00 */
[----:B------:R-:W-:-:S03]  /*1e130*/  IMAD.WIDE R10, R2, 0x4, R10 ;  /* 0x00000004020a7825 */ /* 0x000fc600078e020a */
[----:B------:R5:W-:Y:S04]  /*1e140*/  STL.64 [R1+0x680], R96 ;  /* 0x0006806001007387 */ /* 0x000be80000100a00 */
[----:B------:R1:W-:Y:S04]  /*1e150*/  STL.64 [R1+0x6b8], R32 ;  /* 0x0006b82001007387 */ /* 0x0003e80000100a00 */
[----:B------:R1:W-:Y:S04]  /*1e160*/  STL.64 [R1+0x690], R10 ;  /* 0x0006900a01007387 */ /* 0x0003e80000100a00 */
[----:B-----5:R-:W5:Y:S01]  /*1e170*/  LDL.LU.64 R96, [R1+0x2b8] ;  /* 0x0002b80001607983 */ /* 0x020f620000300a00 */
[----:B------:R-:W-:-:S03]  /*1e180*/  VIADD R244, R224, 0xfffffdd3 ;  /* 0xfffffdd3e0f47836 */ /* 0x000fc60000000000 */
[----:B------:R-:W5:Y:S04]  /*1e190*/  LDL.LU.64 R224, [R1+0x2b0] ;  /* 0x0002b00001e07983 */ /* 0x000f680000300a00 */
[----:B------:R-:W5:Y:S04]  /*1e1a0*/  LDL.LU.64 R242, [R1+0x298] ;  /* 0x0002980001f27983 */ /* 0x000f680000300a00 */
[----:B------:R1:W-:Y:S04]  /*1e1b0*/  LDGSTS.E [R93+-0x75600], desc[UR16][R32.64], !P5 ;  /* 0x8aa00000205d7fae */ /* 0x0003e8000e9a1010 */
[----:B------:R3:W-:Y:S02]  /*1e1c0*/  LDGSTS.E [R0+-0x75400], desc[UR16][R10.64], !P1 ;  /* 0x8ac000000a007fae */ /* 0x0007e4000c9a1010 */
[----:B---3--:R-:W-:Y:S01]  /*1e1d0*/  IMAD.WIDE R94, R2, 0x4, R94 ;  /* 0x00000004025e7825 */ /* 0x008fe200078e025e */
[----:B------:R-:W-:-:S02]  /*1e1e0*/  ISETP.GE.U32.AND P5, PT, R244, 0x7ffffd54, PT ;  /* 0x7ffffd54f400780c */ /* 0x000fc40003fa6070 */
[----:B------:R-:W-:Y:S02]  /*1e1f0*/  IADD3 R244, PT, PT, R5, -0x22f, RZ ;  /* 0xfffffdd105f47810 */ /* 0x000fe40007ffe0ff */
[----:B------:R2:W-:Y:S01]  /*1e200*/  STL.64 [R1+0x6b0], R94 ;  /* 0x0006b05e01007387 */ /* 0x0005e20000100a00 */
[----:B------:R-:W-:Y:S01]  /*1e210*/  VIADD R245, R245, 0xfffffdd2 ;  /* 0xfffffdd2f5f57836 */ /* 0x000fe20000000000 */
[----:B-1----:R-:W1:Y:S01]  /*1e220*/  LDC R33, c[0x0][0x3a0] ;  /* 0x0000e800ff217b82 */ /* 0x002e620000000800 */
[C---:B------:R-:W-:Y:S01]  /*1e230*/  IMAD.WIDE R10, R2.reuse, 0x4, R8 ;  /* 0x00000004020a7825 */ /* 0x040fe200078e0208 */
[----:B------:R2:W-:Y:S03]  /*1e240*/  LDGSTS.E [R133+-0x75200], desc[UR16][R94.64], !P1 ;  /* 0x8ae000005e857fae */ /* 0x0005e6000c9a1010 */
[----:B------:R-:W-:Y:S01]  /*1e250*/  IMAD.WIDE R8, R2, 0x4, R240 ;  /* 0x0000000402087825 */ /* 0x000fe200078e02f0 */
[----:B------:R4:W-:Y:S01]  /*1e260*/  STL.64 [R1+0x6a0], R10 ;  /* 0x0006a00a01007387 */ /* 0x0009e20000100a00 */
[----:B------:R-:W-:Y:S01]  /*1e270*/  ISETP.GE.U32.AND P6, PT, R244, 0x7ffffd52, PT ;  /* 0x7ffffd52f400780c */ /* 0x000fe20003fc6070 */
[----:B------:R-:W3:Y:S02]  /*1e280*/  LDC R32, c[0x0][0x3a0] ;  /* 0x0000e800ff207b82 */ /* 0x000ee40000000800 */
        /* <DEDUP_REMOVED lines=17> */
[----:B------:R5:W-:Y:S02]  /*1e3a0*/  LDGSTS.E [R93+-0x74a00], desc[UR16][R10.64], !P4 ;  /* 0x8b6000000a5d7fae */ /* 0x000be4000e1a1010 */
[----:B-----5:R-:W-:-:S05]  /*1e3b0*/  IMAD.WIDE R8, R2, 0x4, R96 ;  /* 0x0000000402087825 */ /* 0x020fca00078e0260 */
[----:B------:R5:W-:Y:S01]  /*1e3c0*/  STL.64 [R1+0x678], R8 ;  /* 0x0006780801007387 */ /* 0x000be20000100a00 */
[----:B------:R-:W-:-:S03]  /*1e3d0*/  IMAD.WIDE R10, R2, 0x4, R224 ;  /* 0x00000004020a7825 */ /* 0x000fc600078e02e0 */
[----:B------:R5:W-:Y:S04]  /*1e3e0*/  LDGSTS.E [R0+-0x74800], desc[UR16][R8.64], !P6 ;  /* 0x8b80000008007fae */ /* 0x000be8000f1a1010 */
[----:B------:R-:W-:Y:S04]  /*1e3f0*/  STL.64 [R1+0x668], R10 ;  /* 0x0006680a01007387 */ /* 0x000fe80000100a00 */
[----:B------:R-:W-:Y:S01]  /*1e400*/  LDGSTS.E [R93+-0x74600], desc[UR16][R10.64], !P6 ;  /* 0x8ba000000a5d7fae */ /* 0x000fe2000f1a1010 */
[----:B-----5:R-:W-:-:S05]  /*1e410*/  IMAD.WIDE R8, R2, 0x4, R242 ;  /* 0x0000000402087825 */ /* 0x020fca00078e02f2 */
[----:B------:R2:W-:Y:S04]  /*1e420*/  STL.64 [R1+0x658], R8 ;  /* 0x0006580801007387 */ /* 0x0005e80000100a00 */
[----:B------:R-:W5:Y:S04]  /*1e430*/  LDL.LU.64 R242, [R1+0x250] ;  /* 0x0002500001f27983 */ /* 0x000f680000300a00 */
[----:B------:R-:W5:Y:S04]  /*1e440*/  LDL.LU.64 R96, [R1+0x238] ;  /* 0x0002380001607983 */ /* 0x000f680000300a00 */
[----:B------:R-:W5:Y:S01]  /*1e450*/  LDL.LU.64 R224, [R1+0x230] ;  /* 0x0002300001e07983 */ /* 0x000f620000300a00 */
[----:B---3--:R-:W-:-:S03]  /*1e460*/  IMAD.WIDE R240, R2, 0x4, R240 ;  /* 0x0000000402f07825 */ /* 0x008fc600078e02f0 */
[----:B------:R2:W-:Y:S04]  /*1e470*/  LDGSTS.E [R0+-0x74400], desc[UR16][R8.64], !P1 ;  /* 0x8bc0000008007fae */ /* 0x0005e8000c9a1010 */
[----:B------:R3:W-:Y:S01]  /*1e480*/  STL.64 [R1+0x648], R240 ;  /* 0x000648f001007387 */ /* 0x0007e20000100a00 */
[----:B--2---:R-:W-:-:S03]  /*1e490*/  IMAD.WIDE R8, R2, 0x4, R248 ;  /* 0x0000000402087825 */ /* 0x004fc600078e02f8 */
[----:B------:R-:W2:Y:S01]  /*1e4a0*/  LDL.LU.64 R248, [R1+0x218] ;  /* 0x0002180001f87983 */ /* 0x000ea20000300a00 */
[----:B------:R-:W-:Y:S02]  /*1e4b0*/  VIADD R244, R33, 0xfffffdcf ;  /* 0xfffffdcf21f47836 */ /* 0x000fe40000000000 */
[----:B------:R-:W-:Y:S01]  /*1e4c0*/  IMAD.WIDE R10, R2, 0x4, R4 ;  /* 0x00000004020a7825 */ /* 0x000fe200078e0204 */
[----:B------:R-:W-:Y:S01]  /*1e4d0*/  IADD3 R133, PT, PT, R32, -0x232, RZ ;  /* 0xfffffdce20857810 */ /* 0x000fe20007ffe0ff */
[----:B------:R-:W2:Y:S01]  /*1e4e0*/  LDC R33, c[0x0][0x3a0] ;  /* 0x0000e800ff217b82 */ /* 0x000ea20000000800 */
[----:B------:R-:W-:Y:S01]  /*1e4f0*/  ISETP.GE.U32.AND P5, PT, R244, 0x7ffffd50, PT ;  /* 0x7ffffd50f400780c */ /* 0x000fe20003fa6070 */
[----:B------:R-:W-:Y:S01]  /*1e500*/  VIADD R244, R82, 0x100000 ;  /* 0x0010000052f47836 */ /* 0x000fe20000000000 */
[----:B------:R-:W-:Y:S01]  /*1e510*/  STL.64 [R1+0x638], R10 ;  /* 0x0006380a01007387 */ /* 0x000fe20000100a00 */
[----:B------:R-:W-:-:S03]  /*1e520*/  ISETP.GE.U32.AND P4, PT, R133, 0x7ffffd4f, PT ;  /* 0x7ffffd4f8500780c */ /* 0x000fc60003f86070 */
[----:B------:R1:W-:Y:S01]  /*1e530*/  STL.64 [R1+0x628], R8 ;  /* 0x0006280801007387 */ /* 0x0003e20000100a00 */
[----:B------:R-:W2:Y:S03]  /*1e540*/  LDC R32, c[0x0][0x3a0] ;  /* 0x0000e800ff207b82 */ /* 0x000ea60000000800 */
[----:B------:R1:W-:Y:S01]  /*1e550*/  LDGSTS.E [R244+-0x74200], desc[UR16][R240.64], !P1 ;  /* 0x8be00000f0f47fae */ /* 0x0003e2000c9a1010 */
[----:B----4-:R-:W-:-:S05]  /*1e560*/  IMAD.WIDE R4, R2, 0x4, R250 ;  /* 0x0000000402047825 */ /* 0x010fca00078e02fa */
[----:B------:R4:W-:Y:S04]  /*1e570*/  STL.64 [R1+0x618], R4 ;  /* 0x0006180401007387 */ /* 0x0009e80000100a00 */
[----:B---3--:R-:W3:Y:S01]  /*1e580*/  LDL.LU.64 R240, [R1+0x210] ;  /* 0x0002100001f07983 */ /* 0x008ee20000300a00 */
[----:B-1----:R-:W-:Y:S01]  /*1e590*/  IADD3 R244, PT, PT, R94, -0x233, RZ ;  /* 0xfffffdcd5ef47810 */ /* 0x002fe20007ffe0ff */
[----:B------:R-:W-:Y:S02]  /*1e5a0*/  VIADD R133, R82, 0x100000 ;  /* 0x0010000052857836 */ /* 0x000fe40000000000 */
[----:B------:R-:W3:Y:S01]  /*1e5b0*/  LDL.LU.64 R250, [R1+0x1f8] ;  /* 0x0001f80001fa7983 */ /* 0x000ee20000300a00 */
[----:B------:R-:W-:-:S03]  /*1e5c0*/  ISETP.GE.U32.AND P1, PT, R244, 0x7ffffd4e, PT ;  /* 0x7ffffd4ef400780c */ /* 0x000fc60003f26070 */
[----:B------:R1:W-:Y:S04]  /*1e5d0*/  LDGSTS.E [R133+-0x74000], desc[UR16][R10.64], !P5 ;  /* 0x8c0000000a857fae */ /* 0x0003e8000e9a1010 */
[----:B------:R-:W-:Y:S04]  /*1e5e0*/  LDGSTS.E [R93+-0x73e00], desc[UR16][R8.64], !P5 ;  /* 0x8c200000085d7fae */ /* 0x000fe8000e9a1010 */
[----:B------:R-:W-:Y:S01]  /*1e5f0*/  LDGSTS.E [R0+-0x73c00], desc[UR16][R4.64], !P4 ;  /* 0x8c40000004007fae */ /* 0x000fe2000e1a1010 */
[----:B-----5:R-:W-:-:S03]  /*1e600*/  IMAD.WIDE R242, R2, 0x4, R242 ;  /* 0x0000000402f27825 */ /* 0x020fc600078e02f2 */
[----:B------:R-:W5:Y:S01]  /*1e610*/  LDL.LU.64 R8, [R1+0x1f0] ;  /* 0x0001f00001087983 */ /* 0x000f620000300a00 */
[----:B-1----:R-:W1:Y:S01]  /*1e620*/  LDC R11, c[0x0][0x3a0] ;  /* 0x0000e800ff0b7b82 */ /* 0x002e620000000800 */
[C---:B------:R-:W-:Y:S02]  /*1e630*/  IMAD.WIDE R96, R2.reuse, 0x4, R96 ;  /* 0x0000000402607825 */ /* 0x040fe400078e0260 */
[----:B------:R4:W-:Y:S02]  /*1e640*/  STL.64 [R1+0x608], R242 ;  /* 0x000608f201007387 */ /* 0x0009e40000100a00 */
[----:B------:R-:W-:Y:S02]  /*1e650*/  IMAD.WIDE R94, R2, 0x4, R224 ;  /* 0x00000004025e7825 */ /* 0x000fe400078e02e0 */
[----:B----4-:R-:W4:Y:S01]  /*1e660*/  LDL.LU.64 R4, [R1+0x1d8] ;  /* 0x0001d80001047983 */ /* 0x010f220000300a00 */
[----:B------:R-:W1:Y:S03]  /*1e670*/  LDC R10, c[0x0][0x3a0] ;  /* 0x0000e800ff0a7b82 */ /* 0x000e660000000800 */
        /* <DEDUP_REMOVED lines=8> */
[----:B------:R-:W4:Y:S01]  /*1e700*/  LDL.LU.64 R242, [R1+0x1b8] ;  /* 0x0001b80001f27983 */ /* 0x000f220000300a00 */
[----:B--2---:R-:W-:-:S03]  /*1e710*/  IMAD.WIDE R96, R2, 0x4, R248 ;  /* 0x0000000402607825 */ /* 0x004fc600078e02f8 */
[----:B------:R-:W2:Y:S01]  /*1e720*/  LDL.LU.64 R248, [R1+0x1b0] ;  /* 0x0001b00001f87983 */ /* 0x000ea20000300a00 */
[----:B------:R-:W-:Y:S01]  /*1e730*/  ISETP.GE.U32.AND P5, PT, R244, 0x7ffffd4d, PT ;  /* 0x7ffffd4df400780c */ /* 0x000fe20003fa6070 */
[----:B------:R-:W-:-:S05]  /*1e740*/  VIADD R244, R33, 0xfffffdcb ;  /* 0xfffffdcb21f47836 */ /* 0x000fca0000000000 */
[----:B------:R-:W-:Y:S02]  /*1e750*/  ISETP.GE.U32.AND P4, PT, R244, 0x7ffffd4c, PT ;  /* 0x7ffffd4cf400780c */ /* 0x000fe40003f86070 */
[----:B------:R-:W-:Y:S01]  /*1e760*/  IADD3 R244, PT, PT, R32, -0x236, RZ ;  /* 0xfffffdca20f47810 */ /* 0x000fe20007ffe0ff */
[----:B------:R1:W-:Y:S04]  /*1e770*/  STL.64 [R1+0x5d8], R96 ;  /* 0x0005d86001007387 */ /* 0x0003e80000100a00 */
[----:B------:R1:W-:Y:S01]  /*1e780*/  LDGSTS.E [R133+-0x73400], desc[UR16][R96.64], !P5 ;  /* 0x8cc0000060857fae */ /* 0x0003e2000e9a1010 */
[----:B---3--:R-:W-:-:S05]  /*1e790*/  IMAD.WIDE R94, R2, 0x4, R240 ;  /* 0x00000004025e7825 */ /* 0x008fca00078e02f0 */
[----:B------:R3:W-:Y:S01]  /*1e7a0*/  LDGSTS.E [R93+-0x73200], desc[UR16][R94.64], !P5 ;  /* 0x8ce000005e5d7fae */ /* 0x0007e2000e9a1010 */
[----:B------:R-:W-:Y:S01]  /*1e7b0*/  ISETP.GE.U32.AND P5, PT, R244, 0x7ffffd4b, PT ;  /* 0x7ffffd4bf400780c */ /* 0x000fe20003fa6070 */
[----:B------:R-:W-:Y:S02]  /*1e7c0*/  IMAD.WIDE R32, R2, 0x4, R250 ;  /* 0x0000000402207825 */ /* 0x000fe400078e02fa */
[----:B------:R-:W2:Y:S02]  /*1e7d0*/  LDL.LU.64 R250, [R1+0x198] ;  /* 0x0001980001fa7983 */ /* 0x000ea40000300a00 */
[----:B-1----:R-:W-:Y:S02]  /*1e7e0*/  VIADD R133, R11, 0xfffffdc9 ;  /* 0xfffffdc90b857836 */ /* 0x002fe40000000000 */
[----:B------:R3:W-:Y:S01]  /*1e7f0*/  STL.64 [R1+0x5c8], R94 ;  /* 0x0005c85e01007387 */ /* 0x0007e20000100a00 */
[----:B------:R-:W-:Y:S02]  /*1e800*/  VIADD R244, R10, 0xfffffdc8 ;  /* 0xfffffdc80af47836 */ /* 0x000fe40000000000 */
[----:B------:R-:W-:Y:S01]  /*1e810*/  ISETP.GE.U32.AND P1, PT, R133, 0x7ffffd4a, PT ;  /* 0x7ffffd4a8500780c */ /* 0x000fe20003f26070 */
[----:B------:R5:W-:Y:S01]  /*1e820*/  STL.64 [R1+0x5b8], R32 ;  /* 0x0005b82001007387 */ /* 0x000be20000100a00 */
[----:B------:R-:W-:-:S03]  /*1e830*/  IADD3 R133, PT, PT, R82, 0x100000, RZ ;  /* 0x0010000052857810 */ /* 0x000fc60007ffe0ff */
[----:B------:R5:W-:Y:S04]  /*1e840*/  LDGSTS.E [R0+-0x73000], desc[UR16][R32.64], !P4 ;  /* 0x8d00000020007fae */ /* 0x000be8000e1a1010 */
[----:B------:R-:W2:Y:S01]  /*1e850*/  LDL.LU.64 R96, [R1+0x190] ;  /* 0x0001900001607983 */ /* 0x000ea20000300a00 */
[----:B---3--:R-:W1:Y:S03]  /*1e860*/  LDC R94, c[0x0][0x3a0] ;  /* 0x0000e800ff5e7b82 */ /* 0x008e660000000800 */
[----:B------:R-:W3:Y:S01]  /*1e870*/  LDL.LU.64 R240, [R1+0x178] ;  /* 0x0001780001f07983 */ /* 0x000ee20000300a00 */
[----:B-----5:R-:W-:-:S04]  /*1e880*/  IMAD.WIDE R32, R2, 0x4, R8 ;  /* 0x0000000402207825 */ /* 0x020fc800078e0208 */
[----:B----4-:R-:W-:Y:S01]  /*1e890*/  IMAD.WIDE R10, R2, 0x4, R4 ;  /* 0x00000004020a7825 */ /* 0x010fe200078e0204 */
[----:B------:R-:W-:Y:S01]  /*1e8a0*/  STL.64 [R1+0x5a8], R32 ;  /* 0x0005a82001007387 */ /* 0x000fe20000100a00 */
[----:B------:R-:W-:Y:S01]  /*1e8b0*/  ISETP.GE.U32.AND P6, PT, R244, 0x7ffffd49, PT ;  /* 0x7ffffd49f400780c */ /* 0x000fe20003fc6070 */
[----:B------:R-:W4:Y:S02]  /*1e8c0*/  LDC R4, c[0x0][0x3a0] ;  /* 0x0000e800ff047b82 */ /* 0x000f240000000800 */
[----:B------:R-:W-:Y:S04]  /*1e8d0*/  LDGSTS.E [R133+-0x72e00], desc[UR16][R32.64], !P4 ;  /* 0x8d20000020857fae */ /* 0x000fe8000e1a1010 */
[----:B------:R5:W-:Y:S02]  /*1e8e0*/  STL.64 [R1+0x5a0], R10 ;  /* 0x0005a00a01007387 */ /* 0x000be40000100a00 */
[----:B------:R-:W1:Y:S01]  /*1e8f0*/  LDC R5, c[0x0][0x3a0] ;  /* 0x0000e800ff057b82 */ /* 0x000e620000000800 */
[C---:B------:R-:W-:Y:S01]  /*1e900*/  IMAD.WIDE R8, R2.reuse, 0x4, R224 ;  /* 0x0000000402087825 */ /* 0x040fe200078e02e0 */
[----:B------:R5:W-:Y:S04]  /*1e910*/  LDGSTS.E [R93+-0x72c00], desc[UR16][R10.64], !P5 ;  /* 0x8d4000000a5d7fae */ /* 0x000be8000e9a1010 */
[----:B------:R-:W-:Y:S04]  /*1e920*/  STL.64 [R1+0x598], R8 ;  /* 0x0005980801007387 */ /* 0x000fe80000100a00 */
[----:B------:R-:W3:Y:S04]  /*1e930*/  LDL.LU.64 R224, [R1+0x170] ;  /* 0x0001700001e07983 */ /* 0x000ee80000300a00 */
[----:B------:R1:W-:Y:S01]  /*1e940*/  LDGSTS.E [R0+-0x72a00], desc[UR16][R8.64], !P5 ;  /* 0x8d60000008007fae */ /* 0x0003e2000e9a1010 */
[----:B-----5:R-:W-:-:S05]  /*1e950*/  IMAD.WIDE R10, R2, 0x4, R242 ;  /* 0x00000004020a7825 */ /* 0x020fca00078e02f2 */
[----:B------:R5:W-:Y:S04]  /*1e960*/  STL.64 [R1+0x590], R10 ;  /* 0x0005900a01007387 */ /* 0x000be80000100a00 */
[----:B------:R-:W3:Y:S04]  /*1e970*/  LDL.LU.64 R242, [R1+0x158] ;  /* 0x0001580001f27983 */ /* 0x000ee80000300a00 */
[----:B------:R4:W-:Y:S01]  /*1e980*/  LDGSTS.E [R133+-0x72800], desc[UR16][R10.64], !P1 ;  /* 0x8d8000000a857fae */ /* 0x0009e2000c9a1010 */
[----:B--2---:R-:W-:-:S05]  /*1e990*/  IMAD.WIDE R32, R2, 0x4, R248 ;  /* 0x0000000402207825 */ /* 0x004fca00078e02f8 */
[----:B------:R2:W-:Y:S04]  /*1e9a0*/  STL.64 [R1+0x588], R32 ;  /* 0x0005882001007387 */ /* 0x0005e80000100a00 */
[----:B------:R-:W3:Y:S04]  /*1e9b0*/  LDL.LU.64 R248, [R1+0x150] ;  /* 0x0001500001f87983 */ /* 0x000ee80000300a00 */
[----:B-----5:R-:W5:Y:S01]  /*1e9c0*/  LDL.LU.64 R10, [R1+0x138] ;  /* 0x00013800010a7983 */ /* 0x020f620000300a00 */
[----:B------:R-:W-:Y:S02]  /*1e9d0*/  VIADD R244, R245, 0xfffffdc7 ;  /* 0xfffffdc7f5f47836 */ /* 0x000fe40000000000 */
[----:B-1----:R-:W-:-:S03]  /*1e9e0*/  IMAD.WIDE R8, R2, 0x4, R250 ;  /* 0x0000000402087825 */ /* 0x002fc600078e02fa */
[----:B------:R-:W-:Y:S01]  /*1e9f0*/  ISETP.GE.U32.AND P4, PT, R244, 0x7ffffd48, PT ;  /* 0x7ffffd48f400780c */ /* 0x000fe20003f86070 */
[----:B------:R-:W1:Y:S01]  /*1ea00*/  LDC R250, c[0x0][0x3a0] ;  /* 0x0000e800fffa7b82 */ /* 0x000e620000000800 */
[----:B------:R2:W-:Y:S04]  /*1ea10*/  LDGSTS.E [R93+-0x72600], desc[UR16][R32.64], !P1 ;  /* 0x8da00000205d7fae */ /* 0x0005e8000c9a1010 */
[----:B------:R3:W-:Y:S01]  /*1ea20*/  STL.64 [R1+0x560], R8 ;  /* 0x0005600801007387 */ /* 0x0007e20000100a00 */
[----:B----4-:R-:W-:Y:S01]  /*1ea30*/  IADD3 R133, PT, PT, R4, -0x23b, RZ ;  /* 0xfffffdc504857810 */ /* 0x010fe20007ffe0ff */
[----:B------:R-:W-:Y:S01]  /*1ea40*/  VIADD R244, R94, 0xfffffdc6 ;  /* 0xfffffdc65ef47836 */ /* 0x000fe20000000000 */
[----:B------:R-:W4:Y:S01]  /*1ea50*/  LDC R4, c[0x0][0x3a0] ;  /* 0x0000e800ff047b82 */ /* 0x000f220000000800 */
[----:B------:R3:W-:Y:S01]  /*1ea60*/  LDGSTS.E [R0+-0x72400], desc[UR16][R8.64], !P6 ;  /* 0x8dc0000008007fae */ /* 0x0007e2000f1a1010 */
[----:B--2---:R-:W-:-:S06]  /*1ea70*/  IMAD.WIDE R32, R2, 0x4, R96 ;  /* 0x0000000402207825 */ /* 0x004fcc00078e0260 */
[----:B------:R-:W2:Y:S01]  /*1ea80*/  LDC R245, c[0x0][0x3a0] ;  /* 0x0000e800fff57b82 */ /* 0x000ea20000000800 */
[----:B---3--:R-:W-:Y:S01]  /*1ea90*/  IMAD.WIDE R8, R2, 0x4, R240 ;  /* 0x0000000402087825 */ /* 0x008fe200078e02f0 */
[----:B------:R-:W-:Y:S04]  /*1eaa0*/  STL.64 [R1+0x548], R32 ;  /* 0x0005482001007387 */ /* 0x000fe80000100a00 */
[----:B------:R3:W-:Y:S04]  /*1eab0*/  STL.64 [R1+0x530], R8 ;  /* 0x0005300801007387 */ /* 0x0007e80000100a00 */
[----:B------:R1:W-:Y:S04]  /*1eac0*/  LDGSTS.E [R93+-0x72200], desc[UR16][R32.64], !P6 ;  /* 0x8de00000205d7fae */ /* 0x0003e8000f1a1010 */
[----:B------:R-:W2:Y:S04]  /*1ead0*/  LDL.LU.64 R240, [R1+0x130] ;  /* 0x0001300001f07983 */ /* 0x000ea80000300a00 */
[----:B------:R-:W-:Y:S04]  /*1eae0*/  LDGSTS.E [R0+-0x72000], desc[UR16][R8.64], !P4 ;  /* 0x8e00000008007fae */ /* 0x000fe8000e1a1010 */
[----:B------:R-:W4:Y:S01]  /*1eaf0*/  LDL.LU.64 R94, [R1+0x118] ;  /* 0x00011800015e7983 */ /* 0x000f220000300a00 */
[----:B------:R-:W-:Y:S01]  /*1eb00*/  ISETP.GE.U32.AND P5, PT, R244, 0x7ffffd47, PT ;  /* 0x7ffffd47f400780c */ /* 0x000fe20003fa6070 */
[----:B------:R-:W-:-:S02]  /*1eb10*/  VIADD R244, R82, 0x100000 ;  /* 0x0010000052f47836 */ /* 0x000fc40000000000 */
[----:B---3--:R-:W3:Y:S01]  /*1eb20*/  LDL.LU.64 R8, [R1+0x110] ;  /* 0x0001100001087983 */ /* 0x008ee20000300a00 */
[----:B-1----:R-:W-:-:S05]  /*1eb30*/  IMAD.WIDE R32, R2, 0x4, R224 ;  /* 0x0000000402207825 */ /* 0x002fca00078e02e0 */
[----:B------:R1:W-:Y:S01]  /*1eb40*/  LDGSTS.E [R244+-0x71e00], desc[UR16][R32.64], !P4 ;  /* 0x8e20000020f47fae */ /* 0x0003e2000e1a1010 */
[----:B------:R-:W-:-:S03]  /*1eb50*/  IMAD.WIDE R224, R2, 0x4, R242 ;  /* 0x0000000402e07825 */ /* 0x000fc600078e02f2 */
[----:B------:R-:W3:Y:S04]  /*1eb60*/  LDL.LU.64 R242, [R1+0xf8] ;  /* 0x0000f80001f27983 */ /* 0x000ee80000300a00 */
[----:B------:R5:W-:Y:S01]  /*1eb70*/  STL.64 [R1+0x490], R32 ;  /* 0x0004902001007387 */ /* 0x000be20000100a00 */
[----:B-1----:R-:W-:Y:S01]  /*1eb80*/  IADD3 R244, PT, PT, R250, -0x23c, RZ ;  /* 0xfffffdc4faf47810 */ /* 0x002fe20007ffe0ff */
[----:B------:R-:W-:Y:S02]  /*1eb90*/  IMAD.WIDE R96, R2, 0x4, R248 ;  /* 0x0000000402607825 */ /* 0x000fe400078e02f8 */
[----:B------:R-:W3:Y:S04]  /*1eba0*/  LDL.LU.64 R248, [R1+0xf0] ;  /* 0x0000f00001f87983 */ /* 0x000ee80000300a00 */
[----:B------:R-:W-:Y:S04]  /*1ebb0*/  STL.64 [R1+0x488], R224 ;  /* 0x000488e001007387 */ /* 0x000fe80000100a00 */
[----:B-----5:R-:W5:Y:S04]  /*1ebc0*/  LDL.LU.64 R32, [R1+0xe10] ;  /* 0x000e100001207983 */ /* 0x020f680000300a00 */
[----:B------:R1:W-:Y:S04]  /*1ebd0*/  STL.64 [R1+0x470], R96 ;  /* 0x0004706001007387 */ /* 0x0003e80000100a00 */
[----:B------:R-:W5:Y:S01]  /*1ebe0*/  LDL.LU.64 R250, [R1+0xd8] ;  /* 0x0000d80001fa7983 */ /* 0x000f620000300a00 */
[----:B------:R-:W-:Y:S01]  /*1ebf0*/  ISETP.GE.U32.AND P1, PT, R133, 0x7ffffd46, PT ;  /* 0x7ffffd468500780c */ /* 0x000fe20003f26070 */
[----:B------:R-:W-:-:S02]  /*1ec00*/  VIADD R133, R82, 0x100000 ;  /* 0x0010000052857836 */ /* 0x000fc40000000000 */
[----:B------:R-:W-:-:S03]  /*1ec10*/  IMAD.WIDE R10, R2, 0x4, R10 ;  /* 0x00000004020a7825 */ /* 0x000fc600078e020a */
[----:B------:R-:W-:Y:S04]  /*1ec20*/  LDGSTS.E [R133+-0x71c00], desc[UR16][R224.64], !P5 ;  /* 0x8e400000e0857fae */ /* 0x000fe8000e9a1010 */
[----:B------:R1:W-:Y:S04]  /*1ec30*/  STL.64 [R1+0x460], R10 ;  /* 0x0004600a01007387 */ /* 0x0003e80000100a00 */
[----:B------:R-:W-:Y:S04]  /*1ec40*/  LDGSTS.E [R93+-0x71a00], desc[UR16][R96.64], !P5 ;  /* 0x8e600000605d7fae */ /* 0x000fe8000e9a1010 */
[----:B-1----:R-:W5:Y:S04]  /*1ec50*/  LDL.LU.64 R96, [R1+0xd0] ;  /* 0x0000d00001607983 */ /* 0x002f680000300a00 */
[----:B------:R-:W5:Y:S01]  /*1ec60*/  LDL.LU.64 R224, [R1+0xb8] ;  /* 0x0000b80001e07983 */ /* 0x000f620000300a00 */
[----:B------:R-:W-:-:S03]  /*1ec70*/  ISETP.GE.U32.AND P5, PT, R244, 0x7ffffd45, PT ;  /* 0x7ffffd45f400780c */ /* 0x000fc60003fa6070 */
[----:B------:R1:W-:Y:S01]  /*1ec80*/  LDGSTS.E [R0+-0x71800], desc[UR16][R10.64], !P1 ;  /* 0x8e8000000a007fae */ /* 0x0003e2000c9a1010 */
[----:B------:R-:W-:Y:S02]  /*1ec90*/  VIADD R244, R5, 0xfffffdc2 ;  /* 0xfffffdc205f47836 */ /* 0x000fe40000000000 */
[C---:B--2---:R-:W-:Y:S01]  /*1eca0*/  IMAD.WIDE R240, R2.reuse, 0x4, R240 ;  /* 0x0000000402f07825 */ /* 0x044fe200078e02f0 */
[----:B-1----:R-:W1:Y:S03]  /*1ecb0*/  LDC R11, c[0x0][0x3a0] ;  /* 0x0000e800ff0b7b82 */ /* 0x002e660000000800 */
[C---:B----4-:R-:W-:Y:S01]  /*1ecc0*/  IMAD.WIDE R94, R2.reuse, 0x4, R94 ;  /* 0x00000004025e7825 */ /* 0x050fe200078e025e */
[----:B------:R2:W-:Y:S04]  /*1ecd0*/  STL.64 [R1+0x458], R240 ;  /* 0x000458f001007387 */ /* 0x0005e80000100a00 */
[----:B------:R-:W4:Y:S01]  /*1ece0*/  LDC R10, c[0x0][0x3a0] ;  /* 0x0000e800ff0a7b82 */ /* 0x000f220000000800 */
[----:B------:R-:W-:Y:S01]  /*1ecf0*/  LDGSTS.E [R133+-0x71600], desc[UR16][R240.64], !P1 ;  /* 0x8ea00000f0857fae */ /* 0x000fe2000c9a1010 */
[----:B---3--:R-:W-:-:S03]  /*1ed00*/  IMAD.WIDE R8, R2, 0x4, R8 ;  /* 0x0000000402087825 */ /* 0x008fc600078e0208 */
[----:B------:R3:W-:Y:S04]  /*1ed10*/  STL.64 [R1+0x448], R94 ;  /* 0x0004485e01007387 */ /* 0x0007e80000100a00 */
[----:B------:R3:W-:Y:S04]  /*1ed20*/  LDGSTS.E [R93+-0x71400], desc[UR16][R94.64], !P5 ;  /* 0x8ec000005e5d7fae */ /* 0x0007e8000e9a1010 */
[----:B------:R1:W-:Y:S04]  /*1ed30*/  STL.64 [R1+0x428], R8 ;  /* 0x0004280801007387 */ /* 0x0003e80000100a00 */
[----:B------:R1:W-:Y:S04]  /*1ed40*/  LDGSTS.E [R0+-0x71200], desc[UR16][R8.64], !P5 ;  /* 0x8ee0000008007fae */ /* 0x0003e8000e9a1010 */
[----:B--2---:R-:W2:Y:S01]  /*1ed50*/  LDL.LU.64 R240, [R1+0xb0] ;  /* 0x0000b00001f07983 */ /* 0x004ea20000300a00 */
[----:B---3--:R-:W-:Y:S01]  /*1ed60*/  IMAD.WIDE R94, R2, 0x4, R242 ;  /* 0x00000004025e7825 */ /* 0x008fe200078e02f2 */
[----:B------:R-:W-:-:S02]  /*1ed70*/  ISETP.GE.U32.AND P6, PT, R244, 0x7ffffd43, PT ;  /* 0x7ffffd43f400780c */ /* 0x000fc40003fc6070 */
[----:B------:R-:W-:Y:S01]  /*1ed80*/  IADD3 R244, PT, PT, R4, -0x23f, RZ ;  /* 0xfffffdc104f47810 */ /* 0x000fe20007ffe0ff */
[C---:B-1----:R-:W-:Y:S02]  /*1ed90*/  IMAD.WIDE R8, R2.reuse, 0x4, R248 ;  /* 0x0000000402087825 */ /* 0x042fe400078e02f8 */
[----:B------:R-:W3:Y:S04]  /*1eda0*/  LDL.LU.64 R248, [R1+0x98] ;  /* 0x0000980001f87983 */ /* 0x000ee80000300a00 */
[----:B------:R-:W-:Y:S04]  /*1edb0*/  STL.64 [R1+0x410], R94 ;  /* 0x0004105e01007387 */ /* 0x000fe80000100a00 */
[----:B------:R1:W-:Y:S04]  /*1edc0*/  STL.64 [R1+0x370], R8 ;  /* 0x0003700801007387 */ /* 0x0003e80000100a00 */
[----:B------:R-:W3:Y:S01]  /*1edd0*/  LDL.LU.64 R242, [R1+0x90] ;  /* 0x0000900001f27983 */ /* 0x000ee20000300a00 */
[----:B-----5:R-:W-:-:S03]  /*1ede0*/  IMAD.WIDE R4, R2, 0x4, R250 ;  /* 0x0000000402047825 */ /* 0x020fc600078e02fa */
[----:B------:R-:W5:Y:S01]  /*1edf0*/  LDL.LU.64 R250, [R1+0x78] ;  /* 0x0000780001fa7983 */ /* 0x000f620000300a00 */
[----:B------:R-:W-:-:S05]  /*1ee00*/  VIADD R245, R245, 0xfffffdc3 ;  /* 0xfffffdc3f5f57836 */ /* 0x000fca0000000000 */
[----:B------:R-:W-:Y:S02]  /*1ee10*/  ISETP.GE.U32.AND P4, PT, R245, 0x7ffffd44, PT ;  /* 0x7ffffd44f500780c */ /* 0x000fe40003f86070 */
[----:B------:R-:W-:Y:S01]  /*1ee20*/  ISETP.GE.U32.AND P1, PT, R244, 0x7ffffd42, PT ;  /* 0x7ffffd42f400780c */ /* 0x000fe20003f26070 */
[----:B------:R1:W-:Y:S01]  /*1ee30*/  STL.64 [R1+0x360], R4 ;  /* 0x0003600401007387 */ /* 0x0003e20000100a00 */
[----:B------:R-:W2:Y:S09]  /*1ee40*/  LDC R245, c[0x0][0x3a0] ;  /* 0x0000e800fff57b82 */ /* 0x000eb20000000800 */
[----:B------:R-:W-:Y:S04]  /*1ee50*/  LDGSTS.E [R133+-0x71000], desc[UR16][R94.64], !P4 ;  /* 0x8f0000005e857fae */ /* 0x000fe8000e1a1010 */
[----:B------:R1:W-:Y:S04]  /*1ee60*/  LDGSTS.E [R93+-0x70e00], desc[UR16][R8.64], !P4 ;  /* 0x8f200000085d7fae */ /* 0x0003e8000e1a1010 */
[----:B------:R4:W-:Y:S01]  /*1ee70*/  LDGSTS.E [R0+-0x70c00], desc[UR16][R4.64], !P6 ;  /* 0x8f40000004007fae */ /* 0x0009e2000f1a1010 */
[----:B-1----:R-:W-:-:S04]  /*1ee80*/  IMAD.WIDE R8, R2, 0x4, R96 ;  /* 0x0000000402087825 */ /* 0x002fc800078e0260 */
[----:B----4-:R-:W-:Y:S01]  /*1ee90*/  IMAD.WIDE R4, R2, 0x4, R224 ;  /* 0x0000000402047825 */ /* 0x010fe200078e02e0 */
[----:B------:R-:W-:Y:S04]  /*1eea0*/  STL.64 [R1+0x358], R8 ;  /* 0x0003580801007387 */ /* 0x000fe80000100a00 */
[----:B------:R3:W-:Y:S04]  /*1eeb0*/  LDGSTS.E [R93+-0x70a00], desc[UR16][R8.64], !P6 ;  /* 0x8f600000085d7fae */ /* 0x0007e8000f1a1010 */
[----:B------:R1:W-:Y:S04]  /*1eec0*/  STL.64 [R1+0x350], R4 ;  /* 0x0003500401007387 */ /* 0x0003e80000100a00 */
[----:B------:R-:W-:Y:S04]  /*1eed0*/  LDGSTS.E [R0+-0x70800], desc[UR16][R4.64], !P1 ;  /* 0x8f80000004007fae */ /* 0x000fe8000c9a1010 */
[----:B-1----:R-:W4:Y:S01]  /*1eee0*/  LDL.LU.64 R4, [R1+0x70] ;  /* 0x0000700001047983 */ /* 0x002f220000300a00 */
[----:B------:R-:W-:-:S02]  /*1eef0*/  VIADD R244, R11, 0xfffffdc0 ;  /* 0xfffffdc00bf47836 */ /* 0x000fc40000000000 */
[----:B------:R-:W-:Y:S01]  /*1ef00*/  VIADD R133, R10, 0xfffffdbf ;  /* 0xfffffdbf0a857836 */ /* 0x000fe20000000000 */
[----:B------:R-:W4:Y:S04]  /*1ef10*/  LDL.LU.64 R94, [R1+0x58] ;  /* 0x00005800015e7983 */ /* 0x000f280000300a00 */
[----:B------:R-:W4:Y:S01]  /*1ef20*/  LDL.LU.64 R96, [R1+0x50] ;  /* 0x0000500001607983 */ /* 0x000f220000300a00 */
[----:B--2---:R-:W-:-:S03]  /*1ef30*/  IMAD.WIDE R10, R2, 0x4, R240 ;  /* 0x00000004020a7825 */ /* 0x004fc600078e02f0 */
[----:B------:R-:W2:Y:S04]  /*1ef40*/  LDL.LU.64 R224, [R1+0x38] ;  /* 0x0000380001e07983 */ /* 0x000ea80000300a00 */
[----:B------:R1:W-:Y:S01]  /*1ef50*/  STL.64 [R1+0x340], R10 ;  /* 0x0003400a01007387 */ /* 0x0003e20000100a00 */
[----:B---3--:R-:W-:-:S03]  /*1ef60*/  IMAD.WIDE R8, R2, 0x4, R248 ;  /* 0x0000000402087825 */ /* 0x008fc600078e02f8 */
[----:B------:R-:W3:Y:S04]  /*1ef70*/  LDL.LU.64 R248, [R1+0x30] ;  /* 0x0000300001f87983 */ /* 0x000ee80000300a00 */
[----:B------:R1:W-:Y:S01]  /*1ef80*/  STL.64 [R1+0x338], R8 ;  /* 0x0003380801007387 */ /* 0x0003e20000100a00 */
[----:B-----5:R-:W-:-:S03]  /*1ef90*/  IMAD.WIDE R240, R2, 0x4, R250 ;  /* 0x0000000402f07825 */ /* 0x020fc600078e02fa */
[----:B------:R-:W5:Y:S01]  /*1efa0*/  LDL.LU.64 R250, [R1+0x18] ;  /* 0x0000180001fa7983 */ /* 0x000f620000300a00 */
[----:B------:R-:W-:Y:S02]  /*1efb0*/  ISETP.GE.U32.AND P5, PT, R244, 0x7ffffd41, PT ;  /* 0x7ffffd41f400780c */ /* 0x000fe40003fa6070 */
[----:B------:R-:W-:-:S05]  /*1efc0*/  IADD3 R244, PT, PT, R82, 0x100000, RZ ;  /* 0x0010000052f47810 */ /* 0x000fca0007ffe0ff */
[----:B------:R1:W-:Y:S02]  /*1efd0*/  LDGSTS.E [R244+-0x70600], desc[UR16][R10.64], !P1 ;  /* 0x8fa000000af47fae */ /* 0x0003e4000c9a1010 */
[----:B-1----:R-:W1:Y:S01]  /*1efe0*/  LDC R244, c[0x0][0x3a0] ;  /* 0x0000e800fff47b82 */ /* 0x002e620000000800 */
[----:B------:R-:W-:Y:S01]  /*1eff0*/  ISETP.GE.U32.AND P4, PT, R133, 0x7ffffd40, PT ;  /* 0x7ffffd408500780c */ /* 0x000fe20003f86070 */
[----:B------:R-:W-:Y:S01]  /*1f000*/  VIADD R133, R82, 0x100000 ;  /* 0x0010000052857836 */ /* 0x000fe20000000000 */
[----:B------:R-:W5:Y:S01]  /*1f010*/  LDL.LU.64 R10, [R1+0xe08] ;  /* 0x000e0800010a7983 */ /* 0x000f620000300a00 */
[----:B------:R-:W-:-:S03]  /*1f020*/  IMAD.WIDE R242, R2, 0x4, R242 ;  /* 0x0000000402f27825 */ /* 0x000fc600078e02f2 */
[----:B------:R-:W-:Y:S04]  /*1f030*/  LDGSTS.E [R133+-0x70400], desc[UR16][R8.64], !P5 ;  /* 0x8fc0000008857fae */ /* 0x000fe8000e9a1010 */
[----:B------:R-:W-:Y:S04]  /*1f040*/  LDGSTS.E [R93+-0x70200], desc[UR16][R242.64], !P5 ;  /* 0x8fe00000f25d7fae */ /* 0x000fe8000e9a1010 */
[----:B------:R-:W-:Y:S01]  /*1f050*/  LDGSTS.E [R0+-0x70000], desc[UR16][R240.64], !P4 ;  /* 0x90000000f0007fae */ /* 0x000fe2000e1a1010 */
[----:B-1----:R-:W-:-:S05]  /*1f060*/  VIADD R244, R244, 0xfffffdbe ;  /* 0xfffffdbef4f47836 */ /* 0x002fca0000000000 */
[----:B------:R-:W-:Y:S02]  /*1f070*/  ISETP.GE.U32.AND P1, PT, R244, 0x7ffffd3f, PT ;  /* 0x7ffffd3ff400780c */ /* 0x000fe40003f26070 */
[----:B------:R-:W-:Y:S02]  /*1f080*/  IADD3 R244, PT, PT, R245, -0x243, RZ ;  /* 0xfffffdbdf5f47810 */ /* 0x000fe40007ffe0ff */
[----:B------:R-:W1:Y:S01]  /*1f090*/  LDC R245, c[0x0][0x3a0] ;  /* 0x0000e800fff57b82 */ /* 0x000e620000000800 */
[----:B----4-:R-:W-:-:S05]  /*1f0a0*/  IMAD.WIDE R4, R2, 0x4, R4 ;  /* 0x0000000402047825 */ /* 0x010fca00078e0204 */
[----:B------:R4:W-:Y:S02]  /*1f0b0*/  LDGSTS.E [R133+-0x6fe00], desc[UR16][R4.64], !P4 ;  /* 0x9020000004857fae */ /* 0x0009e4000e1a1010 */
[----:B----4-:R-:W4:Y:S01]  /*1f0c0*/  LDC R133, c[0x0][0x3a0] ;  /* 0x0000e800ff857b82 */ /* 0x010f220000000800 */
[----:B------:R-:W-:Y:S01]  /*1f0d0*/  ISETP.GE.U32.AND P5, PT, R244, 0x7ffffd3e, PT ;  /* 0x7ffffd3ef400780c */ /* 0x000fe20003fa6070 */
[----:B-1----:R-:W-:Y:S01]  /*1f0e0*/  VIADD R244, R245, 0xfffffdbc ;  /* 0xfffffdbcf5f47836 */ /* 0x002fe20000000000 */
[----:B------:R1:W-:Y:S01]  /*1f0f0*/  STL.64 [R1+0x330], R242 ;  /* 0x000330f201007387 */ /* 0x0003e20000100a00 */
[----:B------:R-:W-:-:S03]  /*1f100*/  IMAD.WIDE R94, R2, 0x4, R94 ;  /* 0x00000004025e7825 */ /* 0x000fc600078e025e */
[----:B------:R4:W-:Y:S01]  /*1f110*/  STL.64 [R1+0x320], R240 ;  /* 0x000320f001007387 */ /* 0x0009e20000100a00 */
[----:B------:R-:W-:Y:S01]  /*1f120*/  ISETP.GE.U32.AND P4, PT, R244, 0x7ffffd3d, PT ;  /* 0x7ffffd3df400780c */ /* 0x000fe20003f86070 */
[C---:B------:R-:W-:Y:S01]  /*1f130*/  IMAD.WIDE R96, R2.reuse, 0x4, R96 ;  /* 0x0000000402607825 */ /* 0x040fe200078e0260 */
[----:B------:R-:W3:Y:S01]  /*1f140*/  LDC R245, c[0x0][0x3a0] ;  /* 0x0000e800fff57b82 */ /* 0x000ee20000000800 */
[----:B------:R-:W5:Y:S02]  /*1f150*/  LDL.LU.64 R8, [R1+0xe00] ;  /* 0x000e000001087983 */ /* 0x000f640000300a00 */
[----:B--2---:R-:W-:Y:S02]  /*1f160*/  IMAD.WIDE R224, R2, 0x4, R224 ;  /* 0x0000000402e07825 */ /* 0x004fe400078e02e0 */
[----:B-1----:R-:W2:Y:S04]  /*1f170*/  LDL.LU.64 R242, [R1+0x10] ;  /* 0x0000100001f27983 */ /* 0x002ea80000300a00 */
[----:B------:R1:W-:Y:S01]  /*1f180*/  STL.64 [R1+0x318], R4 ;  /* 0x0003180401007387 */ /* 0x0003e20000100a00 */
[----:B----4-:R-:W4:Y:S03]  /*1f190*/  LDC R241, c[0x0][0x3a0] ;  /* 0x0000e800fff17b82 */ /* 0x010f260000000800 */
[----:B------:R1:W-:Y:S01]  /*1f1a0*/  STL.64 [R1+0x310], R94 ;  /* 0x0003105e01007387 */ /* 0x0003e20000100a00 */
[----:B------:R-:W-:Y:S01]  /*1f1b0*/  VIADD R244, R133, 0xfffffdbb ;  /* 0xfffffdbb85f47836 */ /* 0x000fe20000000000 */
[----:B------:R-:W-:-:S02]  /*1f1c0*/  IADD3 R133, PT, PT, R82, 0x100000, RZ ;  /* 0x0010000052857810 */ /* 0x000fc40007ffe0ff */
[----:B------:R-:W-:Y:S01]  /*1f1d0*/  LDGSTS.E [R93+-0x6fc00], desc[UR16][R94.64], !P1 ;  /* 0x904000005e5d7fae */ /* 0x000fe2000c9a1010 */
[----:B------:R-:W3:Y:S03]  /*1f1e0*/  LDC R240, c[0x0][0x3a0] ;  /* 0x0000e800fff07b82 */ /* 0x000ee60000000800 */
[----:B-1----:R-:W2:Y:S04]  /*1f1f0*/  LDL.LU.64 R4, [R1+0xdf8] ;  /* 0x000df80001047983 */ /* 0x002ea80000300a00 */
[----:B------:R1:W-:Y:S04]  /*1f200*/  STL.64 [R1+0x300], R96 ;  /* 0x0003006001007387 */ /* 0x0003e80000100a00 */
[----:B------:R-:W2:Y:S04]  /*1f210*/  LDL.LU.64 R94, [R1+0xdf0] ;  /* 0x000df000015e7983 */ /* 0x000ea80000300a00 */
[----:B------:R-:W-:Y:S04]  /*1f220*/  LDGSTS.E [R0+-0x6fa00], desc[UR16][R96.64], !P1 ;  /* 0x9060000060007fae */ /* 0x000fe8000c9a1010 */
[----:B------:R4:W-:Y:S04]  /*1f230*/  LDGSTS.E [R133+-0x6f800], desc[UR16][R224.64], !P5 ;  /* 0x90800000e0857fae */ /* 0x0009e8000e9a1010 */
[----:B-1----:R-:W2:Y:S04]  /*1f240*/  LDL.LU.64 R96, [R1+0xde8] ;  /* 0x000de80001607983 */ /* 0x002ea80000300a00 */
[----:B------:R1:W-:Y:S04]  /*1f250*/  STL.64 [R1+0x2f8], R224 ;  /* 0x0002f8e001007387 */ /* 0x0003e80000100a00 */
[----:B-1----:R-:W2:Y:S01]  /*1f260*/  LDL.LU.64 R224, [R1+0xde0] ;  /* 0x000de00001e07983 */ /* 0x002ea20000300a00 */
[----:B---3--:R-:W-:-:S05]  /*1f270*/  IMAD.WIDE R248, R2, 0x4, R248 ;  /* 0x0000000402f87825 */ /* 0x008fca00078e02f8 */
[----:B------:R1:W-:Y:S04]  /*1f280*/  STL.64 [R1+0x2f0], R248 ;  /* 0x0002f0f801007387 */ /* 0x0003e80000100a00 */
[----:B------:R-:W-:Y:S01]  /*1f290*/  LDGSTS.E [R93+-0x6f600], desc[UR16][R248.64], !P5 ;  /* 0x90a00000f85d7fae */ /* 0x000fe2000e9a1010 */
[----:B-----5:R-:W-:-:S03]  /*1f2a0*/  IMAD.WIDE R250, R2, 0x4, R250 ;  /* 0x0000000402fa7825 */ /* 0x020fc600078e02fa */
[----:B-1----:R-:W3:Y:S04]  /*1f2b0*/  LDL.LU.64 R248, [R1+0xdd8] ;  /* 0x000dd80001f87983 */ /* 0x002ee80000300a00 */
[----:B------:R1:W-:Y:S04]  /*1f2c0*/  STL.64 [R1+0x2e0], R250 ;  /* 0x0002e0fa01007387 */ /* 0x0003e80000100a00 */
[----:B------:R3:W-:Y:S04]  /*1f2d0*/  LDGSTS.E [R0+-0x6f400], desc[UR16][R250.64], !P4 ;  /* 0x90c00000fa007fae */ /* 0x0007e8000e1a1010 */
[----:B-1----:R-:W5:Y:S01]  /*1f2e0*/  LDL.LU.64 R250, [R1+0xdd0] ;  /* 0x000dd00001fa7983 */ /* 0x002f620000300a00 */
[----:B------:R-:W-:Y:S01]  /*1f2f0*/  ISETP.GE.U32.AND P5, PT, R244, 0x7ffffd3c, PT ;  /* 0x7ffffd3cf400780c */ /* 0x000fe20003fa6070 */
[----:B----4-:R-:W-:-:S02]  /*1f300*/  VIADD R133, R241, 0xfffffdba ;  /* 0xfffffdbaf1857836 */ /* 0x010fc40000000000 */
[----:B------:R-:W-:-:S03]  /*1f310*/  VIADD R244, R240, 0xfffffdb9 ;  /* 0xfffffdb9f0f47836 */ /* 0x000fc60000000000 */
[----:B------:R-:W-:Y:S02]  /*1f320*/  ISETP.GE.U32.AND P1, PT, R133, 0x7ffffd3b, PT ;  /* 0x7ffffd3b8500780c */ /* 0x000fe40003f26070 */
[----:B------:R-:W-:Y:S01]  /*1f330*/  IADD3 R133, PT, PT, R82, 0x100000, RZ ;  /* 0x0010000052857810 */ /* 0x000fe20007ffe0ff */
[----:B--2---:R-:W-:-:S05]  /*1f340*/  IMAD.WIDE R240, R2, 0x4, R242 ;  /* 0x0000000402f07825 */ /* 0x004fca00078e02f2 */
[----:B------:R1:W-:Y:S04]  /*1f350*/  STL.64 [R1+0x2d8], R240 ;  /* 0x0002d8f001007387 */ /* 0x0003e80000100a00 */
[----:B------:R-:W-:Y:S01]  /*1f360*/  LDGSTS.E [R133+-0x6f200], desc[UR16][R240.64], !P4 ;  /* 0x90e00000f0857fae */ /* 0x000fe2000e1a1010 */
[----:B-----5:R-:W-:-:S05]  /*1f370*/  IMAD.WIDE R242, R2, 0x4, R250 ;  /* 0x0000000402f27825 */ /* 0x020fca00078e02fa */
[----:B------:R2:W-:Y:S04]  /*1f380*/  STL.64 [R1+0x2d0], R242 ;  /* 0x0002d0f201007387 */ /* 0x0005e80000100a00 */
[----:B-1----:R-:W4:Y:S04]  /*1f390*/  LDL.LU.64 R240, [R1+0xdc8] ;  /* 0x000dc80001f07983 */ /* 0x002f280000300a00 */
[----:B------:R-:W-:Y:S04]  /*1f3a0*/  LDGSTS.E [R93+-0x6f000], desc[UR16][R242.64], !P5 ;  /* 0x91000000f25d7fae */ /* 0x000fe8000e9a1010 */
[----:B--2---:R-:W2:Y:S01]  /*1f3b0*/  LDL.LU.64 R242, [R1+0xdc0] ;  /* 0x000dc00001f27983 */ /* 0x004ea20000300a00 */
[----:B------:R-:W-:Y:S01]  /*1f3c0*/  ISETP.GE.U32.AND P6, PT, R244, 0x7ffffd3a, PT ;  /* 0x7ffffd3af400780c */ /* 0x000fe20003fc6070 */
[----:B---3--:R-:W-:-:S02]  /*1f3d0*/  IMAD.WIDE R250, R2, 0x4, R248 ;  /* 0x0000000402fa7825 */ /* 0x008fc400078e02f8 */
[----:B------:R-:W1:Y:S03]  /*1f3e0*/  LDC R248, c[0x0][0x3a0] ;  /* 0x0000e800fff87b82 */ /* 0x000e660000000800 */
[----:B------:R3:W-:Y:S04]  /*1f3f0*/  STL.64 [R1+0x2c0], R250 ;  /* 0x0002c0fa01007387 */ /* 0x0007e80000100a00 */
[----:B------:R3:W-:Y:S02]  /*1f400*/  LDGSTS.E [R0+-0x6ee00], desc[UR16][R250.64], !P5 ;  /* 0x91200000fa007fae */ /* 0x0007e4000e9a1010 */
[----:B---3--:R-:W-:Y:S02]  /*1f410*/  IMAD.WIDE R250, R2, 0x4, R224 ;  /* 0x0000000402fa7825 */ /* 0x008fe400078e02e0 */
[----:B------:R-:W3:Y:S02]  /*1f420*/  LDC R224, c[0x0][0x3a0] ;  /* 0x0000e800ffe07b82 */ /* 0x000ee40000000800 */
[----:B------:R-:W-:-:S05]  /*1f430*/  VIADD R244, R245, 0xfffffdb8 ;  /* 0xfffffdb8f5f47836 */ /* 0x000fca0000000000 */
[----:B------:R-:W-:Y:S01]  /*1f440*/  ISETP.GE.U32.AND P4, PT, R244, 0x7ffffd39, PT ;  /* 0x7ffffd39f400780c */ /* 0x000fe20003f86070 */
        /* <DEDUP_REMOVED lines=8> */
[----:B----4-:R-:W-:-:S04]  /*1f4d0*/  IMAD.WIDE R240, R2, 0x4, R240 ;  /* 0x0000000402f07825 */ /* 0x010fc800078e02f0 */
[----:B--2---:R-:W-:-:S05]  /*1f4e0*/  IMAD.WIDE R242, R2, 0x4, R242 ;  /* 0x0000000402f27825 */ /* 0x004fca00078e02f2 */
[----:B------:R-:W-:Y:S04]  /*1f4f0*/  STL.64 [R1+0x2b8], R242 ;  /* 0x0002b8f201007387 */ /* 0x000fe80000100a00 */
[----:B------:R2:W-:Y:S04]  /*1f500*/  LDGSTS.E [R133+-0x6ec00], desc[UR16][R242.64], !P1 ;  /* 0x91400000f2857fae */ /* 0x0005e8000c9a1010 */
[----:B------:R-:W-:Y:S04]  /*1f510*/  STL.64 [R1+0x2b0], R240 ;  /* 0x0002b0f001007387 */ /* 0x000fe80000100a00 */
[----:B------:R-:W-:Y:S04]  /*1f520*/  LDGSTS.E [R93+-0x6ea00], desc[UR16][R240.64], !P1 ;  /* 0x91600000f05d7fae */ /* 0x000fe8000c9a1010 */
[----:B------:R4:W-:Y:S01]  /*1f530*/  STL.64 [R1+0x2a0], R250 ;  /* 0x0002a0fa01007387 */ /* 0x0009e20000100a00 */
[----:B--2---:R-:W2:Y:S03]  /*1f540*/  LDC R133, c[0x0][0x3a0] ;  /* 0x0000e800ff857b82 */ /* 0x004ea60000000800 */
[----:B------:R4:W-:Y:S05]  /*1f550*/  LDGSTS.E [R0+-0x6e800], desc[UR16][R250.64], !P6 ;  /* 0x91800000fa007fae */ /* 0x0009ea000f1a1010 */
[----:B----4-:R-:W4:Y:S01]  /*1f560*/  LDC R251, c[0x0][0x3a0] ;  /* 0x0000e800fffb7b82 */ /* 0x010f220000000800 */
[----:B------:R-:W-:-:S04]  /*1f570*/  IMAD.WIDE R240, R2, 0x4, R94 ;  /* 0x0000000402f07825 */ /* 0x000fc800078e025e */
[----:B------:R-:W-:-:S03]  /*1f580*/  IMAD.WIDE R242, R2, 0x4, R96 ;  /* 0x0000000402f27825 */ /* 0x000fc600078e0260 */
[----:B------:R-:W5:Y:S01]  /*1f590*/  LDC R96, c[0x0][0x3a0] ;  /* 0x0000e800ff607b82 */ /* 0x000f620000000800 */
[----:B-1----:R-:W-:Y:S01]  /*1f5a0*/  IADD3 R94, PT, PT, R248, -0x24a, RZ ;  /* 0xfffffdb6f85e7810 */ /* 0x002fe20007ffe0ff */
[----:B----4-:R-:W-:Y:S01]  /*1f5b0*/  VIADD R95, R251, 0xfffffdb7 ;  /* 0xfffffdb7fb5f7836 */ /* 0x010fe20000000000 */
[----:B------:R-:W-:Y:S05]  /*1f5c0*/  LDGSTS.E [R93+-0x6e600], desc[UR16][R242.64], !P6 ;  /* 0x91a00000f25d7fae */ /* 0x000fea000f1a1010 */
[----:B------:R-:W1:Y:S01]  /*1f5d0*/  LDC R97, c[0x0][0x3a0] ;  /* 0x0000e800ff617b82 */ /* 0x000e620000000800 */
[----:B------:R-:W-:Y:S01]  /*1f5e0*/  ISETP.GE.U32.AND P5, PT, R95, 0x7ffffd38, PT ;  /* 0x7ffffd385f00780c */ /* 0x000fe20003fa6070 */
[----:B------:R-:W-:Y:S01]  /*1f5f0*/  VIADD R95, R82, 0x100000 ;  /* 0x00100000525f7836 */ /* 0x000fe20000000000 */
[----:B------:R-:W-:Y:S01]  /*1f600*/  ISETP.GE.U32.AND P1, PT, R94, 0x7ffffd37, PT ;  /* 0x7ffffd375e00780c */ /* 0x000fe20003f26070 */
[----:B------:R-:W-:Y:S01]  /*1f610*/  VIADD R94, R82, 0x100000 ;  /* 0x00100000525e7836 */ /* 0x000fe20000000000 */
[----:B------:R-:W-:Y:S04]  /*1f620*/  STL.64 [R1+0x298], R242 ;  /* 0x000298f201007387 */ /* 0x000fe80000100a00 */
[----:B------:R-:W-:Y:S04]  /*1f630*/  STL.64 [R1+0x290], R240 ;  /* 0x000290f001007387 */ /* 0x000fe80000100a00 */
[----:B------:R-:W-:Y:S04]  /*1f640*/  LDGSTS.E [R0+-0x6e400], desc[UR16][R240.64], !P4 ;  /* 0x91c00000f0007fae */ /* 0x000fe8000e1a1010 */
[----:B------:R3:W-:Y:S04]  /*1f650*/  STL.64 [R1+0x280], R4 ;  /* 0x0002800401007387 */ /* 0x0007e80000100a00 */
[----:B------:R3:W-:Y:S04]  /*1f660*/  LDGSTS.E [R95+-0x6e200], desc[UR16][R4.64], !P4 ;  /* 0x91e00000045f7fae */ /* 0x0007e8000e1a1010 */
[----:B------:R2:W-:Y:S04]  /*1f670*/  STL.64 [R1+0x278], R8 ;  /* 0x0002780801007387 */ /* 0x0005e80000100a00 */
[----:B------:R2:W-:Y:S01]  /*1f680*/  LDGSTS.E [R94+-0x6e000], desc[UR16][R8.64], !P5 ;  /* 0x92000000085e7fae */ /* 0x0005e2000e9a1010 */
[----:B---3--:R-:W-:-:S03]  /*1f690*/  IADD3 R4, PT, PT, R224, -0x24b, RZ ;  /* 0xfffffdb5e0047810 */ /* 0x008fc60007ffe0ff */
[----:B------:R3:W-:Y:S01]  /*1f6a0*/  LDGSTS.E [R93+-0x6de00], desc[UR16][R10.64], !P5 ;  /* 0x922000000a5d7fae */ /* 0x0007e2000e9a1010 */
[----:B------:R-:W-:-:S03]  /*1f6b0*/  ISETP.GE.U32.AND P5, PT, R4, 0x7ffffd36, PT ;  /* 0x7ffffd360400780c */ /* 0x000fc60003fa6070 */
[----:B------:R3:W-:Y:S01]  /*1f6c0*/  STL.64 [R1+0x270], R10 ;  /* 0x0002700a01007387 */ /* 0x0007e20000100a00 */
[----:B--2---:R-:W-:Y:S01]  /*1f6d0*/  VIADD R9, R133, 0xfffffdb4 ;  /* 0xfffffdb485097836 */ /* 0x004fe20000000000 */
[----:B------:R-:W-:Y:S01]  /*1f6e0*/  IADD3 R5, PT, PT, R82, 0x100000, RZ ;  /* 0x0010000052057810 */ /* 0x000fe20007ffe0ff */
[----:B-----5:R-:W-:Y:S01]  /*1f6f0*/  VIADD R8, R96, 0xfffffdb3 ;  /* 0xfffffdb360087836 */ /* 0x020fe20000000000 */
[----:B------:R-:W-:Y:S01]  /*1f700*/  STL.64 [R1+0x260], R32 ;  /* 0x0002602001007387 */ /* 0x000fe20000100a00 */
[----:B------:R-:W-:Y:S01]  /*1f710*/  VIADD R4, R82, 0x100000 ;  /* 0x0010000052047836 */ /* 0x000fe20000000000 */
[----:B------:R-:W-:Y:S01]  /*1f720*/  ISETP.GE.U32.AND P4, PT, R9, 0x7ffffd35, PT ;  /* 0x7ffffd350900780c */ /* 0x000fe20003f86070 */
[----:B------:R-:W-:Y:S01]  /*1f730*/  IMAD.WIDE R250, R2, 0x4, R228 ;  /* 0x0000000402fa7825 */ /* 0x000fe200078e02e4 */
[----:B------:R-:W-:Y:S01]  /*1f740*/  LDGSTS.E [R0+-0x6dc00], desc[UR16][R32.64], !P1 ;  /* 0x9240000020007fae */ /* 0x000fe2000c9a1010 */
[----:B---3--:R-:W2:Y:S01]  /*1f750*/  LDC R10, c[0x0][0x3a0] ;  /* 0x0000e800ff0a7b82 */ /* 0x008ea20000000800 */
[----:B------:R-:W-:-:S02]  /*1f760*/  ISETP.GE.U32.AND P6, PT, R8, 0x7ffffd34, PT ;  /* 0x7ffffd340800780c */ /* 0x000fc40003fc6070 */
[----:B------:R3:W-:Y:S01]  /*1f770*/  STL.64 [R1+0x258], R18 ;  /* 0x0002581201007387 */ /* 0x0007e20000100a00 */
[----:B------:R-:W-:-:S03]  /*1f780*/  IMAD.WIDE R8, R2, 0x4, R14 ;  /* 0x0000000402087825 */ /* 0x000fc600078e020e */
[----:B------:R3:W-:Y:S01]  /*1f790*/  LDGSTS.E [R5+-0x6da00], desc[UR16][R18.64], !P1 ;  /* 0x9260000012057fae */ /* 0x0007e2000c9a1010 */
[----:B------:R-:W4:Y:S03]  /*1f7a0*/  LDC R11, c[0x0][0x3a0] ;  /* 0x0000e800ff0b7b82 */ /* 0x000f260000000800 */
[----:B------:R-:W-:Y:S04]  /*1f7b0*/  STL.64 [R1+0x250], R12 ;  /* 0x0002500c01007387 */ /* 0x000fe80000100a00 */
[----:B------:R-:W-:Y:S01]  /*1f7c0*/  LDGSTS.E [R4+-0x6d800], desc[UR16][R12.64], !P5 ;  /* 0x928000000c047fae */ /* 0x000fe2000e9a1010 */
[C---:B------:R-:W-:Y:S01]  /*1f7d0*/  IMAD.WIDE R248, R2.reuse, 0x4, R230 ;  /* 0x0000000402f87825 */ /* 0x040fe200078e02e6 */
[----:B------:R-:W5:Y:S03]  /*1f7e0*/  LDC R133, c[0x0][0x3a0] ;  /* 0x0000e800ff857b82 */ /* 0x000f660000000800 */
[----:B---3--:R-:W-:Y:S01]  /*1f7f0*/  IMAD.WIDE R18, R2, 0x4, R42 ;  /* 0x0000000402127825 */ /* 0x008fe200078e022a */
[----:B------:R3:W-:Y:S04]  /*1f800*/  STL.64 [R1+0x240], R6 ;  /* 0x0002400601007387 */ /* 0x0007e80000100a00 */
[----:B------:R3:W-:Y:S04]  /*1f810*/  LDGSTS.E [R0+-0x6d600], desc[UR16][R6.64], !P5 ;  /* 0x92a0000006007fae */ /* 0x0007e8000e9a1010 */
[----:B------:R-:W-:Y:S04]  /*1f820*/  STL.64 [R1+0x238], R18 ;  /* 0x0002381201007387 */ /* 0x000fe80000100a00 */
[----:B------:R-:W-:Y:S04]  /*1f830*/  LDGSTS.E [R5+-0x6d400], desc[UR16][R18.64], !P4 ;  /* 0x92c0000012057fae */ /* 0x000fe8000e1a1010 */
[----:B------:R2:W-:Y:S01]  /*1f840*/  STL.64 [R1+0x230], R8 ;  /* 0x0002300801007387 */ /* 0x0005e20000100a00 */
[----:B---3--:R-:W3:Y:S03]  /*1f850*/  LDC R7, c[0x0][0x3a0] ;  /* 0x0000e800ff077b82 */ /* 0x008ee60000000800 */
[----:B------:R2:W-:Y:S01]  /*1f860*/  LDGSTS.E [R4+-0x6d200], desc[UR16][R8.64], !P4 ;  /* 0x92e0000008047fae */ /* 0x0005e2000e1a1010 */
[----:B-1----:R-:W-:-:S04]  /*1f870*/  VIADD R6, R97, 0xfffffdb2 ;  /* 0xfffffdb261067836 */ /* 0x002fc80000000000 */
[----:B--2---:R-:W1:Y:S01]  /*1f880*/  LDC R8, c[0x0][0x3a0] ;  /* 0x0000e800ff087b82 */ /* 0x004e620000000800 */
[----:B------:R-:W-:Y:S01]  /*1f890*/  ISETP.GE.U32.AND P1, PT, R6, 0x7ffffd33, PT ;  /* 0x7ffffd330600780c */ /* 0x000fe20003f26070 */
[----:B------:R-:W-:Y:S01]  /*1f8a0*/  IMAD.WIDE R12, R2, 0x4, R36 ;  /* 0x00000004020c7825 */ /* 0x000fe200078e0224 */
[----:B------:R-:W-:-:S03]  /*1f8b0*/  IADD3 R6, PT, PT, R10, -0x24f, RZ ;  /* 0xfffffdb10a067810 */ /* 0x000fc60007ffe0ff */
[----:B------:R-:W-:Y:S01]  /*1f8c0*/  IMAD.WIDE R14, R2, 0x4, R20 ;  /* 0x00000004020e7825 */ /* 0x000fe200078e0214 */
[----:B------:R2:W-:Y:S01]  /*1f8d0*/  STL.64 [R1+0x220], R12 ;  /* 0x0002200c01007387 */ /* 0x0005e20000100a00 */
[----:B------:R-:W5:Y:S01]  /*1f8e0*/  LDC R10, c[0x0][0x3a0] ;  /* 0x0000e800ff0a7b82 */ /* 0x000f620000000800 */
[----:B------:R-:W-:Y:S02]  /*1f8f0*/  ISETP.GE.U32.AND P5, PT, R6, 0x7ffffd32, PT ;  /* 0x7ffffd320600780c */ /* 0x000fe40003fa6070 */
[----:B------:R2:W-:Y:S01]  /*1f900*/  LDGSTS.E [R0+-0x6d000], desc[UR16][R12.64], !P6 ;  /* 0x930000000c007fae */ /* 0x0005e2000f1a1010 */
[----:B------:R-:W-:Y:S02]  /*1f910*/  VIADD R6, R82, 0x100000 ;  /* 0x0010000052067836 */ /* 0x000fe40000000000 */
[----:B----4-:R-:W-:Y:S01]  /*1f920*/  VIADD R5, R11, 0xfffffdb0 ;  /* 0xfffffdb00b057836 */ /* 0x010fe20000000000 */
[----:B------:R-:W-:Y:S01]  /*1f930*/  LDGSTS.E [R4+-0x6ce00], desc[UR16][R14.64], !P6 ;  /* 0x932000000e047fae */ /* 0x000fe2000f1a1010 */
[----:B------:R-:W4:Y:S01]  /*1f940*/  LDC R11, c[0x0][0x3a0] ;  /* 0x0000e800ff0b7b82 */ /* 0x000f220000000800 */
[----:B--2---:R-:W-:-:S07]  /*1f950*/  IMAD.WIDE R12, R2, 0x4, R40 ;  /* 0x00000004020c7825 */ /* 0x004fce00078e0228 */
[----:B------:R-:W2:Y:S01]  /*1f960*/  LDC R9, c[0x0][0x3a0] ;  /* 0x0000e800ff097b82 */ /* 0x000ea20000000800 */
[----:B------:R-:W-:Y:S04]  /*1f970*/  LDGSTS.E [R0+-0x6cc00], desc[UR16][R12.64], !P1 ;  /* 0x934000000c007fae */ /* 0x000fe8000c9a1010 */
[----:B------:R1:W-:Y:S01]  /*1f980*/  LDGSTS.E [R6+-0x6ca00], desc[UR16][R16.64], !P1 ;  /* 0x9360000010067fae */ /* 0x0003e2000c9a1010 */
[----:B------:R-:W-:Y:S01]  /*1f990*/  ISETP.GE.U32.AND P4, PT, R5, 0x7ffffd31, PT ;  /* 0x7ffffd310500780c */ /* 0x000fe20003f86070 */
[----:B------:R-:W-:Y:S01]  /*1f9a0*/  IMAD.WIDE R18, R2, 0x4, R30 ;  /* 0x0000000402127825 */ /* 0x000fe200078e021e */
[----:B------:R-:W-:Y:S01]  /*1f9b0*/  IADD3 R5, PT, PT, R82, 0x100000, RZ ;  /* 0x0010000052057810 */ /* 0x000fe20007ffe0ff */
[----:B------:R3:W-:Y:S04]  /*1f9c0*/  STL.64 [R1+0x218], R14 ;  /* 0x0002180e01007387 */ /* 0x0007e80000100a00 */
[----:B------:R-:W-:Y:S01]  /*1f9d0*/  LDGSTS.E [R5+-0x6c800], desc[UR16][R18.64], !P5 ;  /* 0x9380000012057fae */ /* 0x000fe2000e9a1010 */
[----:B-1----:R-:W-:-:S02]  /*1f9e0*/  VIADD R6, R8, 0xfffffdaf ;  /* 0xfffffdaf08067836 */ /* 0x002fc40000000000 */
[----:B------:R-:W1:Y:S01]  /*1f9f0*/  LDC R8, c[0x0][0x3a0] ;  /* 0x0000e800ff087b82 */ /* 0x000e620000000800 */
[----:B---3--:R-:W-:Y:S02]  /*1fa00*/  IMAD.WIDE R14, R2, 0x4, R26 ;  /* 0x00000004020e7825 */ /* 0x008fe400078e021a */
[----:B------:R-:W-:Y:S02]  /*1fa10*/  ISETP.GE.U32.AND P1, PT, R6, 0x7ffffd30, PT ;  /* 0x7ffffd300600780c */ /* 0x000fe40003f26070 */
[----:B------:R-:W-:Y:S01]  /*1fa20*/  VIADD R6, R7, 0xfffffdae ;  /* 0xfffffdae07067836 */ /* 0x000fe20000000000 */
[----:B------:R3:W-:Y:S02]  /*1fa30*/  STL.64 [R1+0x210], R12 ;  /* 0x0002100c01007387 */ /* 0x0007e40000100a00 */
[----:B------:R-:W1:Y:S02]  /*1fa40*/  LDC R7, c[0x0][0x3a0] ;  /* 0x0000e800ff077b82 */ /* 0x000e640000000800 */
[----:B------:R2:W-:Y:S01]  /*1fa50*/  LDGSTS.E [R4+-0x6c600], desc[UR16][R14.64], !P5 ;  /* 0x93a000000e047fae */ /* 0x0005e2000e9a1010 */
[----:B------:R-:W-:-:S03]  /*1fa60*/  ISETP.GE.U32.AND P5, PT, R6, 0x7ffffd2f, PT ;  /* 0x7ffffd2f0600780c */ /* 0x000fc60003fa6070 */
[----:B------:R4:W-:Y:S01]  /*1fa70*/  STL.64 [R1+0x200], R16 ;  /* 0x0002001001007387 */ /* 0x0009e20000100a00 */
[----:B---3--:R-:W-:-:S03]  /*1fa80*/  IMAD.WIDE R12, R2, 0x4, R78 ;  /* 0x00000004020c7825 */ /* 0x008fc600078e024e */
[----:B------:R-:W-:Y:S01]  /*1fa90*/  STL.64 [R1+0x1f8], R18 ;  /* 0x0001f81201007387 */ /* 0x000fe20000100a00 */
[----:B-----5:R-:W-:Y:S02]  /*1faa0*/  IADD3 R6, PT, PT, R10, -0x253, RZ ;  /* 0xfffffdad0a067810 */ /* 0x020fe40007ffe0ff */
[----:B------:R-:W3:Y:S01]  /*1fab0*/  LDC R10, c[0x0][0x3a0] ;  /* 0x0000e800ff0a7b82 */ /* 0x000ee20000000800 */
[----:B------:R2:W-:Y:S01]  /*1fac0*/  STL.64 [R1+0x1f0], R14 ;  /* 0x0001f00e01007387 */ /* 0x0005e20000100a00 */
[----:B----4-:R-:W-:-:S03]  /*1fad0*/  IMAD.WIDE R16, R2, 0x4, R48 ;  /* 0x0000000402107825 */ /* 0x010fc600078e0230 */
[----:B------:R4:W-:Y:S04]  /*1fae0*/  STL.64 [R1+0x1e0], R12 ;  /* 0x0001e00c01007387 */ /* 0x0009e80000100a00 */
[----:B------:R4:W-:Y:S01]  /*1faf0*/  LDGSTS.E [R0+-0x6c400], desc[UR16][R12.64], !P4 ;  /* 0x93c000000c007fae */ /* 0x0009e2000e1a1010 */
[----:B--2---:R-:W-:-:S03]  /*1fb00*/  IMAD.WIDE R14, R2, 0x4, R24 ;  /* 0x00000004020e7825 */ /* 0x004fc600078e0218 */
[----:B------:R2:W-:Y:S04]  /*1fb10*/  STL.64 [R1+0x1d8], R16 ;  /* 0x0001d81001007387 */ /* 0x0005e80000100a00 */
[----:B------:R2:W-:Y:S01]  /*1fb20*/  LDGSTS.E [R5+-0x6c200], desc[UR16][R16.64], !P4 ;  /* 0x93e0000010057fae */ /* 0x0005e2000e1a1010 */
[----:B------:R-:W-:Y:S01]  /*1fb30*/  ISETP.GE.U32.AND P4, PT, R6, 0x7ffffd2e, PT ;  /* 0x7ffffd2e0600780c */ /* 0x000fe20003f86070 */
[----:B----4-:R-:W-:Y:S02]  /*1fb40*/  IMAD.WIDE R12, R2, 0x4, R22 ;  /* 0x00000004020c7825 */ /* 0x010fe400078e0216 */
[----:B------:R4:W-:Y:S04]  /*1fb50*/  STL.64 [R1+0x1d0], R14 ;  /* 0x0001d00e01007387 */ /* 0x0009e80000100a00 */
[----:B------:R4:W-:Y:S01]  /*1fb60*/  LDGSTS.E [R4+-0x6c000], desc[UR16][R14.64], !P1 ;  /* 0x940000000e047fae */ /* 0x0009e2000c9a1010 */
[----:B------:R-:W-:-:S02]  /*1fb70*/  VIADD R6, R11, 0xfffffdac ;  /* 0xfffffdac0b067836 */ /* 0x000fc40000000000 */
[----:B------:R-:W5:Y:S01]  /*1fb80*/  LDC R11, c[0x0][0x3a0] ;  /* 0x0000e800ff0b7b82 */ /* 0x000f620000000800 */
[C---:B--2---:R-:W-:Y:S01]  /*1fb90*/  IMAD.WIDE R16, R2.reuse, 0x4, R58 ;  /* 0x0000000402107825 */ /* 0x044fe200078e023a */
[----:B------:R-:W-:Y:S04]  /*1fba0*/  LDGSTS.E [R0+-0x6be00], desc[UR16][R12.64], !P1 ;  /* 0x942000000c007fae */ /* 0x000fe8000c9a1010 */
[----:B------:R1:W-:Y:S01]  /*1fbb0*/  LDGSTS.E [R5+-0x6bc00], desc[UR16][R16.64], !P5 ;  /* 0x9440000010057fae */ /* 0x0003e2000e9a1010 */
[----:B----4-:R-:W-:-:S05]  /*1fbc0*/  IMAD.WIDE R14, R2, 0x4, R38 ;  /* 0x00000004020e7825 */ /* 0x010fca00078e0226 */
[----:B------:R2:W-:Y:S01]  /*1fbd0*/  LDGSTS.E [R4+-0x6ba00], desc[UR16][R14.64], !P5 ;  /* 0x946000000e047fae */ /* 0x0005e2000e9a1010 */
[----:B------:R-:W-:Y:S01]  /*1fbe0*/  ISETP.GE.U32.AND P5, PT, R6, 0x7ffffd2d, PT ;  /* 0x7ffffd2d0600780c */ /* 0x000fe20003fa6070 */
[----:B-1----:R-:W-:Y:S02]  /*1fbf0*/  VIADD R5, R8, 0xfffffdab ;  /* 0xfffffdab08057836 */ /* 0x002fe40000000000 */
[----:B------:R1:W-:Y:S04]  /*1fc00*/  STL.64 [R1+0x1c0], R12 ;  /* 0x0001c00c01007387 */ /* 0x0003e80000100a00 */
[----:B------:R4:W-:Y:S01]  /*1fc10*/  STL.64 [R1+0x1b8], R16 ;  /* 0x0001b81001007387 */ /* 0x0009e20000100a00 */
[----:B------:R-:W-:Y:S01]  /*1fc20*/  ISETP.GE.U32.AND P1, PT, R5, 0x7ffffd2c, PT ;  /* 0x7ffffd2c0500780c */ /* 0x000fe20003f26070 */
[----:B------:R-:W-:-:S02]  /*1fc30*/  VIADD R5, R82, 0x100000 ;  /* 0x0010000052057836 */ /* 0x000fc40000000000 */
[----:B------:R2:W-:Y:S01]  /*1fc40*/  STL.64 [R1+0x1b0], R14 ;  /* 0x0001b00e01007387 */ /* 0x0005e20000100a00 */
[----:B-1----:R-:W-:-:S04]  /*1fc50*/  IMAD.WIDE R12, R2, 0x4, R68 ;  /* 0x00000004020c7825 */ /* 0x002fc800078e0244 */
[C---:B----4-:R-:W-:Y:S01]  /*1fc60*/  IMAD.WIDE R16, R2.reuse, 0x4, R28 ;  /* 0x0000000402107825 */ /* 0x050fe200078e021c */
[----:B------:R1:W-:Y:S03]  /*1fc70*/  STL.64 [R1+0x1a0], R12 ;  /* 0x0001a00c01007387 */ /* 0x0003e60000100a00 */
[----:B--2---:R-:W-:Y:S01]  /*1fc80*/  IMAD.WIDE R14, R2, 0x4, R62 ;  /* 0x00000004020e7825 */ /* 0x004fe200078e023e */
[----:B------:R1:W-:Y:S01]  /*1fc90*/  LDGSTS.E [R0+-0x6b800], desc[UR16][R12.64], !P4 ;  /* 0x948000000c007fae */ /* 0x0003e2000e1a1010 */
[----:B------:R-:W-:-:S03]  /*1fca0*/  IADD3 R6, PT, PT, R9, -0x256, RZ ;  /* 0xfffffdaa09067810 */ /* 0x000fc60007ffe0ff */
[----:B------:R-:W-:Y:S01]  /*1fcb0*/  STL.64 [R1+0x198], R16 ;  /* 0x0001981001007387 */ /* 0x000fe20000100a00 */
[----:B------:R-:W-:-:S03]  /*1fcc0*/  IMAD.WIDE R8, R2, 0x4, R46 ;  /* 0x0000000402087825 */ /* 0x000fc600078e022e */
[----:B------:R-:W-:Y:S01]  /*1fcd0*/  LDGSTS.E [R5+-0x6b600], desc[UR16][R16.64], !P4 ;  /* 0x94a0000010057fae */ /* 0x000fe2000e1a1010 */
[----:B-1----:R-:W-:-:S03]  /*1fce0*/  IMAD.WIDE R12, R2, 0x4, R34 ;  /* 0x00000004020c7825 */ /* 0x002fc600078e0222 */
[----:B------:R1:W-:Y:S04]  /*1fcf0*/  STL.64 [R1+0x190], R14 ;  /* 0x0001900e01007387 */ /* 0x0003e80000100a00 */
[----:B------:R1:W-:Y:S04]  /*1fd00*/  LDGSTS.E [R4+-0x6b400], desc[UR16][R14.64], !P5 ;  /* 0x94c000000e047fae */ /* 0x0003e8000e9a1010 */
[----:B------:R-:W-:Y:S04]  /*1fd10*/  STL.64 [R1+0x180], R12 ;  /* 0x0001800c01007387 */ /* 0x000fe80000100a00 */
[----:B------:R-:W-:Y:S01]  /*1fd20*/  LDGSTS.E [R0+-0x6b200], desc[UR16][R12.64], !P5 ;  /* 0x94e000000c007fae */ /* 0x000fe2000e9a1010 */
[----:B-1----:R-:W-:-:S05]  /*1fd30*/  IMAD.WIDE R14, R2, 0x4, R54 ;  /* 0x00000004020e7825 */ /* 0x002fca00078e0236 */
[----:B------:R-:W-:Y:S04]  /*1fd40*/  STL.64 [R1+0x178], R14 ;  /* 0x0001780e01007387 */ /* 0x000fe80000100a00 */
[----:B------:R-:W-:Y:S04]  /*1fd50*/  LDGSTS.E [R5+-0x6b000], desc[UR16][R14.64], !P1 ;  /* 0x950000000e057fae */ /* 0x000fe8000c9a1010 */
[----:B------:R1:W-:Y:S04]  /*1fd60*/  STL.64 [R1+0x170], R8 ;  /* 0x0001700801007387 */ /* 0x0003e80000100a00 */
[----:B------:R1:W-:Y:S01]  /*1fd70*/  LDGSTS.E [R4+-0x6ae00], desc[UR16][R8.64], !P1 ;  /* 0x9520000008047fae */ /* 0x0003e2000c9a1010 */
[----:B------:R-:W-:Y:S01]  /*1fd80*/  ISETP.GE.U32.AND P6, PT, R6, 0x7ffffd2b, PT ;  /* 0x7ffffd2b0600780c */ /* 0x000fe20003fc6070 */
[----:B------:R-:W-:-:S02]  /*1fd90*/  VIADD R6, R7, 0xfffffda9 ;  /* 0xfffffda907067836 */ /* 0x000fc40000000000 */
[----:B------:R-:W2:Y:S08]  /*1fda0*/  LDC R7, c[0x0][0x3a0] ;  /* 0x0000e800ff077b82 */ /* 0x000eb00000000800 */
[----:B-1----:R-:W1:Y:S01]  /*1fdb0*/  LDC R9, c[0x0][0x3a0] ;  /* 0x0000e800ff097b82 */ /* 0x002e620000000800 */
[----:B------:R-:W-:Y:S01]  /*1fdc0*/  ISETP.GE.U32.AND P4, PT, R6, 0x7ffffd2a, PT ;  /* 0x7ffffd2a0600780c */ /* 0x000fe20003f86070 */
[----:B------:R-:W-:Y:S01]  /*1fdd0*/  IMAD.WIDE R12, R2, 0x4, R76 ;  /* 0x00000004020c7825 */ /* 0x000fe200078e024c */
[----:B-----5:R-:W-:-:S05]  /*1fde0*/  IADD3 R6, PT, PT, R11, -0x258, RZ ;  /* 0xfffffda80b067810 */ /* 0x020fca0007ffe0ff */
[----:B------:R-:W4:Y:S01]  /*1fdf0*/  LDC R8, c[0x0][0x3a0] ;  /* 0x0000e800ff087b82 */ /* 0x000f220000000800 */
[----:B------:R5:W-:Y:S01]  /*1fe00*/  STL.64 [R1+0x160], R12 ;  /* 0x0001600c01007387 */ /* 0x000be20000100a00 */
[----:B------:R-:W-:Y:S01]  /*1fe10*/  IMAD.WIDE R14, R2, 0x4, R52 ;  /* 0x00000004020e7825 */ /* 0x000fe200078e0234 */
[----:B------:R-:W-:Y:S02]  /*1fe20*/  ISETP.GE.U32.AND P5, PT, R6, 0x7ffffd29, PT ;  /* 0x7ffffd290600780c */ /* 0x000fe40003fa6070 */
[----:B------:R5:W-:Y:S01]  /*1fe30*/  LDGSTS.E [R0+-0x6ac00], desc[UR16][R12.64], !P6 ;  /* 0x954000000c007fae */ /* 0x000be2000f1a1010 */
[----:B---3--:R-:W-:Y:S02]  /*1fe40*/  VIADD R5, R10, 0xfffffda7 ;  /* 0xfffffda70a057836 */ /* 0x008fe40000000000 */
[----:B------:R-:W3:Y:S01]  /*1fe50*/  LDC R10, c[0x0][0x3a0] ;  /* 0x0000e800ff0a7b82 */ /* 0x000ee20000000800 */
[----:B------:R-:W-:Y:S01]  /*1fe60*/  VIADD R6, R82, 0x100000 ;  /* 0x0010000052067836 */ /* 0x000fe20000000000 */
[----:B------:R-:W-:Y:S01]  /*1fe70*/  LDGSTS.E [R4+-0x6aa00], desc[UR16][R14.64], !P6 ;  /* 0x956000000e047fae */ /* 0x000fe2000f1a1010 */
[----:B------:R-:W-:-:S04]  /*1fe80*/  IMAD.WIDE R18, R2, 0x4, R44 ;  /* 0x0000000402127825 */ /* 0x000fc800078e022c */
[C---:B------:R-:W-:Y:S01]  /*1fe90*/  IMAD.WIDE R16, R2.reuse, 0x4, R74 ;  /* 0x0000000402107825 */ /* 0x040fe200078e024a */
[----:B------:R-:W3:Y:S03]  /*1fea0*/  LDC R11, c[0x0][0x3a0] ;  /* 0x0000e800ff0b7b82 */ /* 0x000ee60000000800 */
[----:B-----5:R-:W-:Y:S01]  /*1feb0*/  IMAD.WIDE R12, R2, 0x4, R50 ;  /* 0x00000004020c7825 */ /* 0x020fe200078e0232 */
[----:B------:R-:W-:-:S04]  /*1fec0*/  ISETP.GE.U32.AND P1, PT, R5, 0x7ffffd28, PT ;  /* 0x7ffffd280500780c */ /* 0x000fc80003f26070 */
[----:B------:R-:W-:Y:S01]  /*1fed0*/  LDGSTS.E [R0+-0x6a800], desc[UR16][R12.64], !P4 ;  /* 0x958000000c007fae */ /* 0x000fe2000e1a1010 */
[----:B------:R-:W-:-:S03]  /*1fee0*/  IADD3 R5, PT, PT, R82, 0x100000, RZ ;  /* 0x0010000052057810 */ /* 0x000fc60007ffe0ff */
[----:B------:R1:W-:Y:S04]  /*1fef0*/  LDGSTS.E [R6+-0x6a600], desc[UR16][R18.64], !P4 ;  /* 0x95a0000012067fae */ /* 0x0003e8000e1a1010 */
[----:B------:R5:W-:Y:S01]  /*1ff00*/  STL.64 [R1+0x158], R14 ;  /* 0x0001580e01007387 */ /* 0x000be20000100a00 */
[----:B--2---:R-:W-:-:S03]  /*1ff10*/  VIADD R7, R7, 0xfffffda5 ;  /* 0xfffffda507077836 */ /* 0x004fc60000000000 */
[----:B------:R2:W-:Y:S01]  /*1ff20*/  LDGSTS.E [R5+-0x6a400], desc[UR16][R16.64], !P5 ;  /* 0x95c0000010057fae */ /* 0x0005e2000e9a1010 */
[----:B-1----:R-:W-:Y:S02]  /*1ff30*/  VIADD R6, R9, 0xfffffda6 ;  /* 0xfffffda609067836 */ /* 0x002fe40000000000 */
[----:B------:R-:W1:Y:S01]  /*1ff40*/  LDC R9, c[0x0][0x3a0] ;  /* 0x0000e800ff097b82 */ /* 0x000e620000000800 */
[----:B-----5:R-:W-:Y:S01]  /*1ff50*/  IMAD.WIDE R14, R2, 0x4, R60 ;  /* 0x00000004020e7825 */ /* 0x020fe200078e023c */
[----:B------:R5:W-:Y:S04]  /*1ff60*/  STL.64 [R1+0x150], R12 ;  /* 0x0001500c01007387 */ /* 0x000be80000100a00 */
[----:B------:R2:W-:Y:S01]  /*1ff70*/  LDGSTS.E [R4+-0x6a200], desc[UR16][R14.64], !P5 ;  /* 0x95e000000e047fae */ /* 0x0005e2000e9a1010 */
[----:B------:R-:W-:-:S02]  /*1ff80*/  ISETP.GE.U32.AND P5, PT, R6, 0x7ffffd27, PT ;  /* 0x7ffffd270600780c */ /* 0x000fc40003fa6070 */
[----:B----4-:R-:W-:Y:S01]  /*1ff90*/  IADD3 R6, PT, PT, R8, -0x25c, RZ ;  /* 0xfffffda408067810 */ /* 0x010fe20007ffe0ff */
[----:B------:R-:W-:Y:S01]  /*1ffa0*/  STL.64 [R1+0x140], R18 ;  /* 0x0001401201007387 */ /* 0x000fe20000100a00 */
[----:B------:R-:W4:Y:S01]  /*1ffb0*/  LDC R8, c[0x0][0x3a0] ;  /* 0x0000e800ff087b82 */ /* 0x000f220000000800 */
[----:B------:R-:W-:Y:S01]  /*1ffc0*/  ISETP.GE.U32.AND P4, PT, R7, 0x7ffffd26, PT ;  /* 0x7ffffd260700780c */ /* 0x000fe20003f86070 */
[----:B-----5:R-:W-:Y:S01]  /*1ffd0*/  IMAD.WIDE R12, R2, 0x4, R80 ;  /* 0x00000004020c7825 */ /* 0x020fe200078e0250 */
[----:B------:R2:W-:Y:S01]  /*1ffe0*/  STL.64 [R1+0x138], R16 ;  /* 0x0001381001007387 */ /* 0x0005e20000100a00 */
[----:B------:R-:W-:Y:S02]  /*1fff0*/  ISETP.GE.U32.AND P6, PT, R6, 0x7ffffd25, PT ;  /* 0x7ffffd250600780c */ /* 0x000fe40003fc6070 */
[----:B---3--:R-:W-:Y:S01]  /*20000*/  VIADD R6, R10, 0xfffffda3 ;  /* 0xfffffda30a067836 */ /* 0x008fe20000000000 */
[----:B------:R3:W-:Y:S01]  /*20010*/  STL.64 [R1+0x130], R14 ;  /* 0x0001300e01007387 */ /* 0x0007e20000100a00 */
[----:B------:R-:W5:Y:S03]  /*20020*/  LDC R7, c[0x0][0x3a0] ;  /* 0x0000e800ff077b82 */ /* 0x000f660000000800 */
[----:B------:R3:W-:Y:S01]  /*20030*/  STL.64 [R1+0x120], R12 ;  /* 0x0001200c01007387 */ /* 0x0007e20000100a00 */
[----:B--2---:R-:W-:-:S03]  /*20040*/  IMAD.WIDE R16, R2, 0x4, R70 ;  /* 0x0000000402107825 */ /* 0x004fc600078e0246 */
[----:B------:R2:W-:Y:S01]  /*20050*/  LDGSTS.E [R0+-0x6a000], desc[UR16][R12.64], !P1 ;  /* 0x960000000c007fae */ /* 0x0005e2000c9a1010 */
[----:B------:R-:W4:Y:S01]  /*20060*/  LDC R10, c[0x0][0x3a0] ;  /* 0x0000e800ff0a7b82 */ /* 0x000f220000000800 */
[C---:B---3--:R-:W-:Y:S02]  /*20070*/  IMAD.WIDE R14, R2.reuse, 0x4, R72 ;  /* 0x00000004020e7825 */ /* 0x048fe400078e0248 */
[----:B------:R3:W-:Y:S04]  /*20080*/  STL.64 [R1+0x118], R16 ;  /* 0x0001181001007387 */ /* 0x0007e80000100a00 */
[----:B------:R3:W-:Y:S01]  /*20090*/  LDGSTS.E [R5+-0x69e00], desc[UR16][R16.64], !P1 ;  /* 0x9620000010057fae */ /* 0x0007e2000c9a1010 */
[----:B--2---:R-:W-:-:S03]  /*200a0*/  IMAD.WIDE R12, R2, 0x4, R56 ;  /* 0x00000004020c7825 */ /* 0x004fc600078e0238 */
[----:B------:R2:W-:Y:S01]  /*200b0*/  STL.64 [R1+0x110], R14 ;  /* 0x0001100e01007387 */ /* 0x0005e20000100a00 */
[----:B------:R-:W-:-:S03]  /*200c0*/  ISETP.GE.U32.AND P1, PT, R6, 0x7ffffd24, PT ;  /* 0x7ffffd240600780c */ /* 0x000fc60003f26070 */
[----:B------:R2:W-:Y:S01]  /*200d0*/  LDGSTS.E [R4+-0x69c00], desc[UR16][R14.64], !P5 ;  /* 0x964000000e047fae */ /* 0x0005e2000e9a1010 */
[----:B---3--:R-:W-:-:S03]  /*200e0*/  IMAD.WIDE R16, R2, 0x4, R66 ;  /* 0x0000000402107825 */ /* 0x008fc600078e0242 */
[----:B------:R3:W-:Y:S04]  /*200f0*/  STL.64 [R1+0x100], R12 ;  /* 0x0001000c01007387 */ /* 0x0007e80000100a00 */
[----:B------:R3:W-:Y:S01]  /*20100*/  LDGSTS.E [R0+-0x69a00], desc[UR16][R12.64], !P5 ;  /* 0x966000000c007fae */ /* 0x0007e2000e9a1010 */
[----:B-1----:R-:W-:Y:S02]  /*20110*/  VIADD R6, R9, 0xfffffda2 ;  /* 0xfffffda209067836 */ /* 0x002fe40000000000 */
[----:B------:R-:W-:-:S04]  /*20120*/  IMAD.WIDE R18, R2, 0x4, R188 ;  /* 0x0000000402127825 */ /* 0x000fc800078e02bc */
[C---:B--2---:R-:W-:Y:S01]  /*20130*/  IMAD.WIDE R14, R2.reuse, 0x4, R180 ;  /* 0x00000004020e7825 */ /* 0x044fe200078e02b4 */
[----:B------:R-:W-:Y:S03]  /*20140*/  STL.64 [R1+0xf8], R16 ;  /* 0x0000f81001007387 */ /* 0x000fe60000100a00 */
[----:B---3--:R-:W-:Y:S01]  /*20150*/  IMAD.WIDE R12, R2, 0x4, R182 ;  /* 0x00000004020c7825 */ /* 0x008fe200078e02b6 */
[----:B------:R-:W-:Y:S01]  /*20160*/  LDGSTS.E [R5+-0x69800], desc[UR16][R16.64], !P4 ;  /* 0x9680000010057fae */ /* 0x000fe2000e1a1010 */
[----:B------:R-:W-:Y:S01]  /*20170*/  ISETP.GE.U32.AND P5, PT, R6, 0x7ffffd23, PT ;  /* 0x7ffffd230600780c */ /* 0x000fe20003fa6070 */
[----:B------:R-:W1:Y:S02]  /*20180*/  LDC R9, c[0x0][0x3a0] ;  /* 0x0000e800ff097b82 */ /* 0x000e640000000800 */
[----:B------:R2:W-:Y:S01]  /*20190*/  STL.64 [R1+0xf0], R14 ;  /* 0x0000f00e01007387 */ /* 0x0005e20000100a00 */
[----:B------:R-:W-:-:S03]  /*201a0*/  VIADD R6, R82, 0x100000 ;  /* 0x0010000052067836 */ /* 0x000fc60000000000 */
[----:B------:R2:W-:Y:S04]  /*201b0*/  LDGSTS.E [R4+-0x69600], desc[UR16][R14.64], !P4 ;  /* 0x96a000000e047fae */ /* 0x0005e8000e1a1010 */
[----:B------:R3:W-:Y:S04]  /*201c0*/  STL.64 [R1+0xe0], R12 ;  /* 0x0000e00c01007387 */ /* 0x0007e80000100a00 */
[----:B------:R3:W-:Y:S01]  /*201d0*/  LDGSTS.E [R0+-0x69400], desc[UR16][R12.64], !P6 ;  /* 0x96c000000c007fae */ /* 0x0007e2000f1a1010 */
[----:B--2---:R-:W-:Y:S01]  /*201e0*/  IMAD.WIDE R14, R2, 0x4, R184 ;  /* 0x00000004020e7825 */ /* 0x004fe200078e02b8 */
[----:B------:R-:W-:-:S02]  /*201f0*/  IADD3 R5, PT, PT, R11, -0x25f, RZ ;  /* 0xfffffda10b057810 */ /* 0x000fc40007ffe0ff */
[----:B------:R-:W2:Y:S02]  /*20200*/  LDC R11, c[0x0][0x3a0] ;  /* 0x0000e800ff0b7b82 */ /* 0x000ea40000000800 */
[----:B------:R-:W-:Y:S01]  /*20210*/  LDGSTS.E [R4+-0x69200], desc[UR16][R14.64], !P6 ;  /* 0x96e000000e047fae */ /* 0x000fe2000f1a1010 */
[----:B---3--:R-:W-:Y:S01]  /*20220*/  IMAD.WIDE R12, R2, 0x4, R186 ;  /* 0x00000004020c7825 */ /* 0x008fe200078e02ba */
[----:B------:R-:W-:-:S04]  /*20230*/  ISETP.GE.U32.AND P4, PT, R5, 0x7ffffd22, PT ;  /* 0x7ffffd220500780c */ /* 0x000fc80003f86070 */
[----:B------:R-:W-:Y:S04]  /*20240*/  LDGSTS.E [R0+-0x69000], desc[UR16][R12.64], !P1 ;  /* 0x970000000c007fae */ /* 0x000fe8000c9a1010 */
[----:B------:R4:W-:Y:S01]  /*20250*/  LDGSTS.E [R6+-0x68e00], desc[UR16][R18.64], !P1 ;  /* 0x9720000012067fae */ /* 0x0009e2000c9a1010 */
[----:B------:R-:W-:Y:S02]  /*20260*/  VIADD R5, R82, 0x100000 ;  /* 0x0010000052057836 */ /* 0x000fe40000000000 */
[----:B------:R-:W-:Y:S01]  /*20270*/  IMAD.WIDE R16, R2, 0x4, R190 ;  /* 0x0000000402107825 */ /* 0x000fe200078e02be */
[----:B------:R3:W-:Y:S04]  /*20280*/  STL.64 [R1+0xd8], R14 ;  /* 0x0000d80e01007387 */ /* 0x0007e80000100a00 */
[----:B------:R1:W-:Y:S01]  /*20290*/  LDGSTS.E [R5+-0x68c00], desc[UR16][R16.64], !P5 ;  /* 0x9740000010057fae */ /* 0x0003e2000e9a1010 */
[----:B----4-:R-:W-:-:S02]  /*202a0*/  IADD3 R6, PT, PT, R8, -0x260, RZ ;  /* 0xfffffda008067810 */ /* 0x010fc40007ffe0ff */
[----:B------:R-:W4:Y:S01]  /*202b0*/  LDC R8, c[0x0][0x3a0] ;  /* 0x0000e800ff087b82 */ /* 0x000f220000000800 */
[----:B---3--:R-:W-:Y:S01]  /*202c0*/  IMAD.WIDE R14, R2, 0x4, R192 ;  /* 0x00000004020e7825 */ /* 0x008fe200078e02c0 */
[----:B------:R-:W-:-:S03]  /*202d0*/  ISETP.GE.U32.AND P1, PT, R6, 0x7ffffd21, PT ;  /* 0x7ffffd210600780c */ /* 0x000fc60003f26070 */
[----:B-----5:R-:W-:Y:S01]  /*202e0*/  VIADD R6, R7, 0xfffffd9f ;  /* 0xfffffd9f07067836 */ /* 0x020fe20000000000 */
[----:B------:R3:W-:Y:S02]  /*202f0*/  STL.64 [R1+0xd0], R12 ;  /* 0x0000d00c01007387 */ /* 0x0007e40000100a00 */
[----:B------:R-:W5:Y:S02]  /*20300*/  LDC R7, c[0x0][0x3a0] ;  /* 0x0000e800ff077b82 */ /* 0x000f640000000800 */
[----:B------:R1:W-:Y:S01]  /*20310*/  LDGSTS.E [R4+-0x68a00], desc[UR16][R14.64], !P5 ;  /* 0x976000000e047fae */ /* 0x0003e2000e9a1010 */
[----:B------:R-:W-:-:S03]  /*20320*/  ISETP.GE.U32.AND P5, PT, R6, 0x7ffffd20, PT ;  /* 0x7ffffd200600780c */ /* 0x000fc60003fa6070 */
[----:B------:R-:W-:Y:S01]  /*20330*/  STL.64 [R1+0xc0], R18 ;  /* 0x0000c01201007387 */ /* 0x000fe20000100a00 */
[----:B---3--:R-:W-:-:S03]  /*20340*/  IMAD.WIDE R12, R2, 0x4, R194 ;  /* 0x00000004020c7825 */ /* 0x008fc600078e02c2 */
[----:B------:R1:W-:Y:S04]  /*20350*/  STL.64 [R1+0xb8], R16 ;  /* 0x0000b81001007387 */ /* 0x0003e80000100a00 */
[----:B------:R3:W-:Y:S01]  /*20360*/  STL.64 [R1+0xb0], R14 ;  /* 0x0000b00e01007387 */ /* 0x0007e20000100a00 */
[----:B------:R-:W-:Y:S02]  /*20370*/  VIADD R6, R10, 0xfffffd9e ;  /* 0xfffffd9e0a067836 */ /* 0x000fe40000000000 */
[C---:B------:R-:W-:Y:S01]  /*20380*/  IMAD.WIDE R244, R2.reuse, 0x4, R232 ;  /* 0x0000000402f47825 */ /* 0x040fe200078e02e8 */
[----:B------:R2:W-:Y:S01]  /*20390*/  STL.64 [R1+0xa0], R12 ;  /* 0x0000a00c01007387 */ /* 0x0005e20000100a00 */
[----:B------:R-:W5:Y:S02]  /*203a0*/  LDC R10, c[0x0][0x3a0] ;  /* 0x0000e800ff0a7b82 */ /* 0x000f640000000800 */
[C---:B-1----:R-:W-:Y:S01]  /*203b0*/  IMAD.WIDE R16, R2.reuse, 0x4, R196 ;  /* 0x0000000402107825 */ /* 0x042fe200078e02c4 */
[----:B------:R2:W-:Y:S03]  /*203c0*/  LDGSTS.E [R0+-0x68800], desc[UR16][R12.64], !P4 ;  /* 0x978000000c007fae */ /* 0x0005e6000e1a1010 */
[----:B---3--:R-:W-:Y:S01]  /*203d0*/  IMAD.WIDE R14, R2, 0x4, R198 ;  /* 0x00000004020e7825 */ /* 0x008fe200078e02c6 */
[----:B------:R1:W-:Y:S04]  /*203e0*/  STL.64 [R1+0x98], R16 ;  /* 0x0000981001007387 */ /* 0x0003e80000100a00 */
[----:B------:R1:W-:Y:S01]  /*203f0*/  LDGSTS.E [R5+-0x68600], desc[UR16][R16.64], !P4 ;  /* 0x97a0000010057fae */ /* 0x0003e2000e1a1010 */
[----:B------:R-:W-:Y:S01]  /*20400*/  ISETP.GE.U32.AND P4, PT, R6, 0x7ffffd1f, PT ;  /* 0x7ffffd1f0600780c */ /* 0x000fe20003f86070 */
[----:B--2---:R-:W-:-:S02]  /*20410*/  IMAD.WIDE R12, R2, 0x4, R200 ;  /* 0x00000004020c7825 */ /* 0x004fc400078e02c8 */
[----:B------:R2:W-:Y:S01]  /*20420*/  STL.64 [R1+0x90], R14 ;  /* 0x0000900e01007387 */ /* 0x0005e20000100a00 */
[----:B------:R-:W-:Y:S02]  /*20430*/  IADD3 R6, PT, PT, R11, -0x263, RZ ;  /* 0xfffffd9d0b067810 */ /* 0x000fe40007ffe0ff */
[----:B------:R-:W3:Y:S01]  /*20440*/  LDC R11, c[0x0][0x3a0] ;  /* 0x0000e800ff0b7b82 */ /* 0x000ee20000000800 */
[----:B------:R2:W-:Y:S01]  /*20450*/  LDGSTS.E [R4+-0x68400], desc[UR16][R14.64], !P1 ;  /* 0x97c000000e047fae */ /* 0x0005e2000c9a1010 */
[----:B-1----:R-:W-:-:S03]  /*20460*/  IMAD.WIDE R16, R2, 0x4, R202 ;  /* 0x0000000402107825 */ /* 0x002fc600078e02ca */
[----:B------:R-:W-:Y:S04]  /*20470*/  LDGSTS.E [R0+-0x68200], desc[UR16][R12.64], !P1 ;  /* 0x97e000000c007fae */ /* 0x000fe8000c9a1010 */
[----:B------:R4:W-:Y:S01]  /*20480*/  LDGSTS.E [R5+-0x68000], desc[UR16][R16.64], !P5 ;  /* 0x9800000010057fae */ /* 0x0009e2000e9a1010 */
[----:B--2---:R-:W-:-:S03]  /*20490*/  IMAD.WIDE R14, R2, 0x4, R204 ;  /* 0x00000004020e7825 */ /* 0x004fc600078e02cc */
[----:B------:R1:W-:Y:S04]  /*204a0*/  STL.64 [R1+0x80], R12 ;  /* 0x0000800c01007387 */ /* 0x0003e80000100a00 */
[----:B------:R2:W-:Y:S01]  /*204b0*/  LDGSTS.E [R4+-0x67e00], desc[UR16][R14.64], !P5 ;  /* 0x982000000e047fae */ /* 0x0005e2000e9a1010 */
[----:B------:R-:W-:Y:S01]  /*204c0*/  ISETP.GE.U32.AND P5, PT, R6, 0x7ffffd1e, PT ;  /* 0x7ffffd1e0600780c */ /* 0x000fe20003fa6070 */
[----:B----4-:R-:W-:Y:S02]  /*204d0*/  VIADD R5, R8, 0xfffffd9c ;  /* 0xfffffd9c08057836 */ /* 0x010fe40000000000 */
[----:B------:R-:W-:Y:S01]  /*204e0*/  VIADD R6, R9, 0xfffffd9b ;  /* 0xfffffd9b09067836 */ /* 0x000fe20000000000 */
[----:B------:R4:W-:Y:S01]  /*204f0*/  STL.64 [R1+0x78], R16 ;  /* 0x0000781001007387 */ /* 0x0009e20000100a00 */
[----:B-1----:R-:W-:Y:S01]  /*20500*/  IMAD.WIDE R12, R2, 0x4, R206 ;  /* 0x00000004020c7825 */ /* 0x002fe200078e02ce */
[----:B------:R-:W-:-:S02]  /*20510*/  ISETP.GE.U32.AND P1, PT, R5, 0x7ffffd1d, PT ;  /* 0x7ffffd1d0500780c */ /* 0x000fc40003f26070 */
[----:B------:R2:W-:Y:S01]  /*20520*/  STL.64 [R1+0x70], R14 ;  /* 0x0000700e01007387 */ /* 0x0005e20000100a00 */
[----:B------:R-:W-:Y:S02]  /*20530*/  IADD3 R5, PT, PT, R82, 0x100000, RZ ;  /* 0x0010000052057810 */ /* 0x000fe40007ffe0ff */
[----:B------:R-:W-:Y:S01]  /*20540*/  ISETP.GE.U32.AND P6, PT, R6, 0x7ffffd1c, PT ;  /* 0x7ffffd1c0600780c */ /* 0x000fe20003fc6070 */
[----:B------:R1:W-:Y:S01]  /*20550*/  STL.64 [R1+0x60], R12 ;  /* 0x0000600c01007387 */ /* 0x0003e20000100a00 */
[----:B-----5:R-:W-:Y:S02]  /*20560*/  VIADD R6, R7, 0xfffffd9a ;  /* 0xfffffd9a07067836 */ /* 0x020fe40000000000 */
[C---:B------:R-:W-:Y:S01]  /*20570*/  IMAD.WIDE R8, R2.reuse, 0x4, R216 ;  /* 0x0000000402087825 */ /* 0x040fe200078e02d8 */
[----:B------:R1:W-:Y:S01]  /*20580*/  LDGSTS.E [R0+-0x67c00], desc[UR16][R12.64], !P4 ;  /* 0x984000000c007fae */ /* 0x0003e2000e1a1010 */
[----:B------:R-:W5:Y:S02]  /*20590*/  LDC R7, c[0x0][0x3a0] ;  /* 0x0000e800ff077b82 */ /* 0x000f640000000800 */
[----:B----4-:R-:W-:-:S04]  /*205a0*/  IMAD.WIDE R16, R2, 0x4, R208 ;  /* 0x0000000402107825 */ /* 0x010fc800078e02d0 */
[C---:B--2---:R-:W-:Y:S01]  /*205b0*/  IMAD.WIDE R14, R2.reuse, 0x4, R210 ;  /* 0x00000004020e7825 */ /* 0x044fe200078e02d2 */
[----:B------:R-:W-:Y:S03]  /*205c0*/  STL.64 [R1+0x58], R16 ;  /* 0x0000581001007387 */ /* 0x000fe60000100a00 */
[----:B-1----:R-:W-:Y:S01]  /*205d0*/  IMAD.WIDE R12, R2, 0x4, R212 ;  /* 0x00000004020c7825 */ /* 0x002fe200078e02d4 */
[----:B------:R-:W-:Y:S01]  /*205e0*/  LDGSTS.E [R5+-0x67a00], desc[UR16][R16.64], !P4 ;  /* 0x9860000010057fae */ /* 0x000fe2000e1a1010 */
[----:B------:R-:W-:-:S03]  /*205f0*/  ISETP.GE.U32.AND P4, PT, R6, 0x7ffffd1b, PT ;  /* 0x7ffffd1b0600780c */ /* 0x000fc60003f86070 */
[----:B------:R1:W-:Y:S04]  /*20600*/  STL.64 [R1+0x50], R14 ;  /* 0x0000500e01007387 */ /* 0x0003e80000100a00 */
[----:B------:R1:W-:Y:S04]  /*20610*/  LDGSTS.E [R4+-0x67800], desc[UR16][R14.64], !P5 ;  /* 0x988000000e047fae */ /* 0x0003e8000e9a1010 */
[----:B------:R2:W-:Y:S04]  /*20620*/  STL.64 [R1+0x40], R12 ;  /* 0x0000400c01007387 */ /* 0x0005e80000100a00 */
[----:B------:R2:W-:Y:S01]  /*20630*/  LDGSTS.E [R0+-0x67600], desc[UR16][R12.64], !P5 ;  /* 0x98a000000c007fae */ /* 0x0005e2000e9a1010 */
[----:B-1----:R-:W-:-:S05]  /*20640*/  IMAD.WIDE R14, R2, 0x4, R214 ;  /* 0x00000004020e7825 */ /* 0x002fca00078e02d6 */
[----:B------:R1:W-:Y:S01]  /*20650*/  STL.64 [R1+0x38], R14 ;  /* 0x0000380e01007387 */ /* 0x0003e20000100a00 */
[----:B--2---:R-:W-:-:S03]  /*20660*/  IMAD.WIDE R12, R2, 0x4, R218 ;  /* 0x00000004020c7825 */ /* 0x004fc600078e02da */
[----:B------:R1:W-:Y:S04]  /*20670*/  LDGSTS.E [R5+-0x67400], desc[UR16][R14.64], !P1 ;  /* 0x98c000000e057fae */ /* 0x0003e8000c9a1010 */
[----:B------:R2:W-:Y:S04]  /*20680*/  STL.64 [R1+0x30], R8 ;  /* 0x0000300801007387 */ /* 0x0005e80000100a00 */
[----:B------:R2:W-:Y:S04]  /*20690*/  LDGSTS.E [R4+-0x67200], desc[UR16][R8.64], !P1 ;  /* 0x98e0000008047fae */ /* 0x0005e8000c9a1010 */
[----:B------:R4:W-:Y:S01]  /*206a0*/  STL.64 [R1+0x20], R12 ;  /* 0x0000200c01007387 */ /* 0x0009e20000100a00 */
[----:B-1----:R-:W-:-:S03]  /*206b0*/  IMAD.WIDE R14, R2, 0x4, R220 ;  /* 0x00000004020e7825 */ /* 0x002fc600078e02dc */
[----:B------:R4:W-:Y:S01]  /*206c0*/  LDGSTS.E [R0+-0x67000], desc[UR16][R12.64], !P6 ;  /* 0x990000000c007fae */ /* 0x0009e2000f1a1010 */
[----:B---3--:R-:W-:Y:S02]  /*206d0*/  VIADD R6, R11, 0xfffffd99 ;  /* 0xfffffd990b067836 */ /* 0x008fe40000000000 */
[C---:B------:R-:W-:Y:S01]  /*206e0*/  IMAD.WIDE R242, R2.reuse, 0x4, R234 ;  /* 0x0000000402f27825 */ /* 0x040fe200078e02ea */
[----:B------:R-:W-:Y:S01]  /*206f0*/  STL.64 [R1+0x18], R14 ;  /* 0x0000180e01007387 */ /* 0x000fe20000100a00 */
[----:B--2---:R-:W1:Y:S03]  /*20700*/  LDC R9, c[0x0][0x3a0] ;  /* 0x0000e800ff097b82 */ /* 0x004e660000000800 */
[----:B------:R-:W-:Y:S01]  /*20710*/  LDGSTS.E [R4+-0x66e00], desc[UR16][R14.64], !P6 ;  /* 0x992000000e047fae */ /* 0x000fe2000f1a1010 */
[----:B----4-:R-:W-:Y:S01]  /*20720*/  IMAD.WIDE R12, R2, 0x4, R222 ;  /* 0x00000004020c7825 */ /* 0x010fe200078e02de */
[----:B------:R-:W-:-:S03]  /*20730*/  ISETP.GE.U32.AND P5, PT, R6, 0x7ffffd1a, PT ;  /* 0x7ffffd1a0600780c */ /* 0x000fc60003fa6070 */
[----:B------:R-:W2:Y:S01]  /*20740*/  LDC R8, c[0x0][0x3a0] ;  /* 0x0000e800ff087b82 */ /* 0x000ea20000000800 */
[----:B------:R3:W-:Y:S04]  /*20750*/  STL.64 [R1+0x10], R12 ;  /* 0x0000100c01007387 */ /* 0x0007e80000100a00 */
[----:B------:R3:W-:Y:S01]  /*20760*/  LDGSTS.E [R0+-0x66c00], desc[UR16][R12.64], !P4 ;  /* 0x994000000c007fae */ /* 0x0007e2000e1a1010 */
[----:B------:R-:W-:Y:S02]  /*20770*/  VIADD R6, R82, 0x100000 ;  /* 0x0010000052067836 */ /* 0x000fe40000000000 */
        /* <DEDUP_REMOVED lines=8> */
[----:B------:R-:W4:Y:S02]  /*20800*/  LDC R11, c[0x0][0x3a0] ;  /* 0x0000e800ff0b7b82 */ /* 0x000f240000000800 */
[----:B---3--:R-:W-:-:S05]  /*20810*/  IMAD.WIDE R12, R2, 0x4, R226 ;  /* 0x00000004020c7825 */ /* 0x008fca00078e02e2 */
[----:B------:R3:W-:Y:S01]  /*20820*/  STL.64 [R1], R12 ;  /* 0x0000000c01007387 */ /* 0x0007e20000100a00 */
[----:B------:R-:W1:Y:S03]  /*20830*/  LDC R10, c[0x0][0x3a0] ;  /* 0x0000e800ff0a7b82 */ /* 0x000e660000000800 */
[----:B------:R-:W2:Y:S04]  /*20840*/  LDL.LU.64 R36, [R1+0x8] ;  /* 0x0000080001247983 */ /* 0x000ea80000300a00 */
[----:B------:R-:W4:Y:S04]  /*20850*/  LDL.LU.64 R18, [R1+0x28] ;  /* 0x0000280001127983 */ /* 0x000f280000300a00 */
[----:B------:R-:W4:Y:S04]  /*20860*/  LDL.LU.64 R42, [R1+0x48] ;  /* 0x00004800012a7983 */ /* 0x000f280000300a00 */
[----:B------:R1:W-:Y:S04]  /*20870*/  LDGSTS.E [R6+-0x66a00], desc[UR16][R12.64], !P4 ;  /* 0x996000000c067fae */ /* 0x0003e8000e1a1010 */
[----:B------:R-:W5:Y:S04]  /*20880*/  LDL.LU.64 R96, [R1+0x68] ;  /* 0x0000680001607983 */ /* 0x000f680000300a00 */
[----:B---3--:R-:W3:Y:S04]  /*20890*/  LDL.LU.64 R12, [R1+0x88] ;  /* 0x00008800010c7983 */ /* 0x008ee80000300a00 */
[----:B------:R-:W3:Y:S04]  /*208a0*/  LDL.LU.64 R94, [R1+0xa8] ;  /* 0x0000a800015e7983 */ /* 0x000ee80000300a00 */
[----:B------:R-:W3:Y:S04]  /*208b0*/  LDL.LU.64 R224, [R1+0xc8] ;  /* 0x0000c80001e07983 */ /* 0x000ee80000300a00 */
[----:B------:R-:W3:Y:S04]  /*208c0*/  LDL.LU.64 R32, [R1+0xe8] ;  /* 0x0000e80001207983 */ /* 0x000ee80000300a00 */
        /* <DEDUP_REMOVED lines=10> */
[----:B------:R1:W-:Y:S01]  /*20970*/  STL.64 [R1+0xdb8], R104 ;  /* 0x000db86801007387 */ /* 0x0003e20000100a00 */
[----:B--2---:R-:W-:-:S04]  /*20980*/  IMAD.WIDE R16, R2, 0x4, R36 ;  /* 0x0000000402107825 */ /* 0x004fc800078e0224 */
[----:B----4-:R-:W-:-:S04]  /*20990*/  IMAD.WIDE R20, R2, 0x4, R42 ;  /* 0x0000000402147825 */ /* 0x010fc800078e022a */
[----:B---3--:R-:W-:Y:S02]  /*209a0*/  IMAD.WIDE R30, R3, 0x4, R32 ;  /* 0x00000004031e7825 */ /* 0x008fe400078e0220 */
[----:B------:R-:W2:Y:S04]  /*209b0*/  LDL.LU.64 R32, [R1+0x108] ;  /* 0x0001080001207983 */ /* 0x000ea80000300a00 */
[----:B------:R-:W3:Y:S04]  /*209c0*/  LDL.LU.64 R34, [R1+0x128] ;  /* 0x0001280001227983 */ /* 0x000ee80000300a00 */
[----:B------:R-:W4:Y:S04]  /*209d0*/  LDL.LU.64 R36, [R1+0x148] ;  /* 0x0001480001247983 */ /* 0x000f280000300a00 */
[----:B------:R-:W2:Y:S04]  /*209e0*/  LDL.LU.64 R38, [R1+0x168] ;  /* 0x0001680001267983 */ /* 0x000ea80000300a00 */
        /* <DEDUP_REMOVED lines=15> */
[----:B------:R-:W2:Y:S01]  /*20ae0*/  LDL.LU.64 R72, [R1+0x368] ;  /* 0x0003680001487983 */ /* 0x000ea20000300a00 */
[----:B-----5:R-:W-:-:S03]  /*20af0*/  IMAD.WIDE R22, R2, 0x4, R96 ;  /* 0x0000000402167825 */ /* 0x020fc600078e0260 */
[----:B------:R-:W5:Y:S04]  /*20b00*/  LDL.LU.64 R74, [R1+0x378] ;  /* 0x00037800014a7983 */ /* 0x000f680000300a00 */
[----:B------:R-:W2:Y:S04]  /*20b10*/  LDL.LU.64 R76, [R1+0x380] ;  /* 0x00038000014c7983 */ /* 0x000ea80000300a00 */
[----:B------:R-:W2:Y:S04]  /*20b20*/  LDL.LU.64 R78, [R1+0x388] ;  /* 0x00038800014e7983 */ /* 0x000ea80000300a00 */
[----:B------:R-:W2:Y:S01]  /*20b30*/  LDL.LU.64 R80, [R1+0x390] ;  /* 0x0003900001507983 */ /* 0x000ea20000300a00 */
[----:B------:R-:W-:-:S03]  /*20b40*/  IMAD.WIDE R24, R3, 0x4, R12 ;  /* 0x0000000403187825 */ /* 0x000fc600078e020c */
[----:B------:R-:W2:Y:S01]  /*20b50*/  LDL.LU.64 R96, [R1+0x398] ;  /* 0x0003980001607983 */ /* 0x000ea20000300a00 */
[----:B------:R-:W-:-:S03]  /*20b60*/  IMAD.WIDE R26, R3, 0x4, R94 ;  /* 0x00000004031a7825 */ /* 0x000fc600078e025e */
[----:B------:R-:W2:Y:S01]  /*20b70*/  LDL.LU.64 R180, [R1+0x3a0] ;  /* 0x0003a00001b47983 */ /* 0x000ea20000300a00 */
[----:B------:R-:W-:-:S03]  /*20b80*/  IMAD.WIDE R28, R3, 0x4, R224 ;  /* 0x00000004031c7825 */ /* 0x000fc600078e02e0 */
[----:B------:R-:W2:Y:S04]  /*20b90*/  LDL.LU.64 R182, [R1+0x3a8] ;  /* 0x0003a80001b67983 */ /* 0x000ea80000300a00 */
[----:B------:R-:W2:Y:S04]  /*20ba0*/  LDL.LU.64 R184, [R1+0x3b0] ;  /* 0x0003b00001b87983 */ /* 0x000ea80000300a00 */
[----:B------:R-:W2:Y:S04]  /*20bb0*/  LDL.LU.64 R12, [R1+0x3b8] ;  /* 0x0003b800010c7983 */ /* 0x000ea80000300a00 */
[----:B------:R-:W3:Y:S04]  /*20bc0*/  LDL.LU.64 R94, [R1+0x3c0] ;  /* 0x0003c000015e7983 */ /* 0x000ee80000300a00 */
[----:B------:R-:W3:Y:S01]  /*20bd0*/  LDL.LU.64 R224, [R1+0x3c8] ;  /* 0x0003c80001e07983 */ /* 0x000ee20000300a00 */
[----:B------:R-:W-:Y:S01]  /*20be0*/  ISETP.GE.U32.AND P1, PT, R5, 0x7ffffd19, PT ;  /* 0x7ffffd190500780c */ /* 0x000fe20003f26070 */
[----:B------:R-:W-:-:S02]  /*20bf0*/  VIADD R5, R82, 0x100000 ;  /* 0x0010000052057836 */ /* 0x000fc40000000000 */
[----:B------:R-:W4:Y:S04]  /*20c00*/  LDL.LU.64 R192, [R1+0x3d0] ;  /* 0x0003d00001c07983 */ /* 0x000f280000300a00 */
[----:B------:R-:W4:Y:S01]  /*20c10*/  LDL.LU.64 R194, [R1+0x3d8] ;  /* 0x0003d80001c27983 */ /* 0x000f220000300a00 */
[----:B-1----:R-:W-:Y:S02]  /*20c20*/  IADD3 R6, PT, PT, R9, -0x269, RZ ;  /* 0xfffffd9709067810 */ /* 0x002fe40007ffe0ff */
[----:B------:R-:W1:Y:S01]  /*20c30*/  LDC R9, c[0x0][0x3a0] ;  /* 0x0000e800ff097b82 */ /* 0x000e620000000800 */
[----:B------:R-:W4:Y:S04]  /*20c40*/  LDL.LU.64 R196, [R1+0x3e0] ;  /* 0x0003e00001c47983 */ /* 0x000f280000300a00 */
[----:B------:R-:W4:Y:S04]  /*20c50*/  LDL.LU.64 R198, [R1+0x3e8] ;  /* 0x0003e80001c67983 */ /* 0x000f280000300a00 */
[----:B------:R-:W4:Y:S04]  /*20c60*/  LDL.LU.64 R200, [R1+0x3f0] ;  /* 0x0003f00001c87983 */ /* 0x000f280000300a00 */
[----:B------:R-:W4:Y:S04]  /*20c70*/  LDL.LU.64 R202, [R1+0x400] ;  /* 0x0004000001ca7983 */ /* 0x000f280000300a00 */
[----:B------:R-:W4:Y:S04]  /*20c80*/  LDL.LU.64 R204, [R1+0x418] ;  /* 0x0004180001cc7983 */ /* 0x000f280000300a00 */
[----:B------:R-:W-:Y:S04]  /*20c90*/  LDGSTS.E [R5+-0x66800], desc[UR16][R250.64], !P5 ;  /* 0x99800000fa057fae */ /* 0x000fe8000e9a1010 */
[----:B------:R-:W4:Y:S04]  /*20ca0*/  LDL.LU.64 R206, [R1+0x430] ;  /* 0x0004300001ce7983 */ /* 0x000f280000300a00 */
[----:B------:R-:W-:Y:S01]  /*20cb0*/  LDGSTS.E [R4+-0x66600], desc[UR16][R248.64], !P5 ;  /* 0x99a00000f8047fae */ /* 0x000fe2000e9a1010 */
[----:B------:R-:W-:-:S03]  /*20cc0*/  ISETP.GE.U32.AND P5, PT, R6, 0x7ffffd18, PT ;  /* 0x7ffffd180600780c */ /* 0x000fc60003fa6070 */
[----:B------:R-:W4:Y:S04]  /*20cd0*/  LDL.LU.64 R208, [R1+0x440] ;  /* 0x0004400001d07983 */ /* 0x000f280000300a00 */
[----:B------:R-:W4:Y:S04]  /*20ce0*/  LDL.LU.64 R210, [R1+0x450] ;  /* 0x0004500001d27983 */ /* 0x000f280000300a00 */
[----:B------:R-:W4:Y:S04]  /*20cf0*/  LDL.LU.64 R212, [R1+0x468] ;  /* 0x0004680001d47983 */ /* 0x000f280000300a00 */
[----:B------:R-:W4:Y:S04]  /*20d00*/  LDL.LU.64 R214, [R1+0x478] ;  /* 0x0004780001d67983 */ /* 0x000f280000300a00 */
[----:B------:R-:W4:Y:S04]  /*20d10*/  LDL.LU.64 R216, [R1+0x518] ;  /* 0x0005180001d87983 */ /* 0x000f280000300a00 */
[----:B------:R-:W4:Y:S04]  /*20d20*/  LDL.LU.64 R218, [R1+0x510] ;  /* 0x0005100001da7983 */ /* 0x000f280000300a00 */
[----:B------:R-:W4:Y:S04]  /*20d30*/  LDL.LU.64 R220, [R1+0x508] ;  /* 0x0005080001dc7983 */ /* 0x000f280000300a00 */
[----:B------:R-:W4:Y:S04]  /*20d40*/  LDL.LU.64 R222, [R1+0x500] ;  /* 0x0005000001de7983 */ /* 0x000f280000300a00 */
[----:B------:R-:W-:Y:S04]  /*20d50*/  LDGSTS.E [R0+-0x66400], desc[UR16][R244.64], !P1 ;  /* 0x99c00000f4007fae */ /* 0x000fe8000c9a1010 */
[----:B------:R-:W-:Y:S04]  /*20d60*/  LDGSTS.E [R5+-0x66200], desc[UR16][R242.64], !P1 ;  /* 0x99e00000f2057fae */ /* 0x000fe8000c9a1010 */
[----:B------:R-:W-:Y:S04]  /*20d70*/  LDGSTS.E [R4+-0x66000], desc[UR16][R240.64], !P5 ;  /* 0x9a000000f0047fae */ /* 0x000fe8000e9a1010 */
[----:B------:R-:W-:Y:S01]  /*20d80*/  LDGSTS.E [R0+-0x65e00], desc[UR16][R238.64], !P5 ;  /* 0x9a200000ee007fae */ /* 0x000fe2000e9a1010 */
[----:B------:R-:W-:-:S02]  /*20d90*/  VIADD R7, R7, 0xfffffd96 ;  /* 0xfffffd9607077836 */ /* 0x000fc40000000000 */
[----:B------:R-:W-:Y:S02]  /*20da0*/  VIADD R6, R8, 0xfffffd95 ;  /* 0xfffffd9508067836 */ /* 0x000fe40000000000 */
[----:B------:R-:W2:Y:S01]  /*20db0*/  LDC R8, c[0x0][0x3a0] ;  /* 0x0000e800ff087b82 */ /* 0x000ea20000000800 */
[----:B------:R-:W-:Y:S02]  /*20dc0*/  ISETP.GE.U32.AND P4, PT, R7, 0x7ffffd17, PT ;  /* 0x7ffffd170700780c */ /* 0x000fe40003f86070 */
[----:B------:R-:W-:Y:S02]  /*20dd0*/  ISETP.GE.U32.AND P6, PT, R6, 0x7ffffd16, PT ;  /* 0x7ffffd160600780c */ /* 0x000fe40003fc6070 */
[----:B------:R-:W-:-:S03]  /*20de0*/  IADD3 R6, PT, PT, R10, -0x26c, RZ ;  /* 0xfffffd940a067810 */ /* 0x000fc60007ffe0ff */
[----:B------:R-:W2:Y:S01]  /*20df0*/  LDC R7, c[0x0][0x3a0] ;  /* 0x0000e800ff077b82 */ /* 0x000ea20000000800 */
[----:B------:R-:W-:Y:S01]  /*20e00*/  ISETP.GE.U32.AND P1, PT, R6, 0x7ffffd15, PT ;  /* 0x7ffffd150600780c */ /* 0x000fe20003f26070 */
[----:B-1----:R-:W-:-:S04]  /*20e10*/  VIADD R6, R9, 0xfffffd93 ;  /* 0xfffffd9309067836 */ /* 0x002fc80000000000 */
[----:B------:R1:W-:Y:S02]  /*20e20*/  LDGSTS.E [R5+-0x65c00], desc[UR16][R100.64], !P4 ;  /* 0x9a40000064057fae */ /* 0x0003e4000e1a1010 */
[----:B------:R-:W2:Y:S01]  /*20e30*/  LDC R10, c[0x0][0x3a0] ;  /* 0x0000e800ff0a7b82 */ /* 0x000ea20000000800 */
[----:B------:R-:W-:Y:S01]  /*20e40*/  ISETP.GE.U32.AND P5, PT, R6, 0x7ffffd14, PT ;  /* 0x7ffffd140600780c */ /* 0x000fe20003fa6070 */
[----:B------:R-:W-:Y:S01]  /*20e50*/  IMAD.WIDE R124, R2, 0x4, R124 ;  /* 0x00000004027c7825 */ /* 0x000fe200078e027c */
[----:B------:R-:W-:Y:S01]  /*20e60*/  IADD3 R6, PT, PT, R82, 0x100000, RZ ;  /* 0x0010000052067810 */ /* 0x000fe20007ffe0ff */
[----:B------:R-:W-:Y:S04]  /*20e70*/  LDGSTS.E [R4+-0x65a00], desc[UR16][R98.64], !P4 ;  /* 0x9a60000062047fae */ /* 0x000fe8000e1a1010 */
[----:B------:R-:W-:Y:S01]  /*20e80*/  LDGSTS.E [R0+-0x65800], desc[UR16][R108.64], !P6 ;  /* 0x9a8000006c007fae */ /* 0x000fe2000f1a1010 */
[----:B------:R-:W-:Y:S01]  /*20e90*/  IMAD.WIDE R114, R2, 0x4, R114 ;  /* 0x0000000402727825 */ /* 0x000fe200078e0272 */
[----:B------:R-:W2:Y:S02]  /*20ea0*/  LDC R9, c[0x0][0x3a0] ;  /* 0x0000e800ff097b82 */ /* 0x000ea40000000800 */
[----:B------:R2:W-:Y:S01]  /*20eb0*/  LDGSTS.E [R4+-0x65600], desc[UR16][R102.64], !P6 ;  /* 0x9aa0000066047fae */ /* 0x0005e2000f1a1010 */
[----:B-1----:R-:W-:-:S03]  /*20ec0*/  VIADD R5, R11, 0xfffffd92 ;  /* 0xfffffd920b057836 */ /* 0x002fc60000000000 */
[----:B------:R-:W-:Y:S02]  /*20ed0*/  LDGSTS.E [R0+-0x65400], desc[UR16][R104.64], !P1 ;  /* 0x9ac0000068007fae */ /* 0x000fe4000c9a1010 */
[----:B------:R-:W1:Y:S02]  /*20ee0*/  LDC R11, c[0x0][0x3a0] ;  /* 0x0000e800ff0b7b82 */ /* 0x000e640000000800 */
[----:B------:R1:W-:Y:S01]  /*20ef0*/  LDGSTS.E [R6+-0x65200], desc[UR16][R124.64], !P1 ;  /* 0x9ae000007c067fae */ /* 0x0003e2000c9a1010 */
[----:B--2---:R-:W-:-:S04]  /*20f00*/  IMAD.WIDE R186, R3, 0x4, R12 ;  /* 0x0000000403ba7825 */ /* 0x004fc800078e020c */
[C---:B---3--:R-:W-:Y:S01]  /*20f10*/  IMAD.WIDE R190, R3.reuse, 0x4, R224 ;  /* 0x0000000403be7825 */ /* 0x048fe200078e02e0 */
[----:B------:R-:W2:Y:S01]  /*20f20*/  LDC R103, c[0x0][0x3a0] ;  /* 0x0000e800ff677b82 */ /* 0x000ea20000000800 */
[----:B------:R-:W3:Y:S04]  /*20f30*/  LDL.LU.64 R224, [R1+0x4f8] ;  /* 0x0004f80001e07983 */ /* 0x000ee80000300a00 */
[----:B------:R-:W2:Y:S01]  /*20f40*/  LDL.LU.64 R226, [R1+0x4f0] ;  /* 0x0004f00001e27983 */ /* 0x000ea20000300a00 */
[----:B------:R-:W-:Y:S02]  /*20f50*/  IMAD.WIDE R188, R3, 0x4, R94 ;  /* 0x0000000403bc7825 */ /* 0x000fe400078e025e */
[----:B------:R-:W1:Y:S01]  /*20f60*/  LDC R102, c[0x0][0x3a0] ;  /* 0x0000e800ff667b82 */ /* 0x000e620000000800 */
        /* <DEDUP_REMOVED lines=12> */
[----:B------:R-:W3:Y:S01]  /*21030*/  LDL.LU.64 R250, [R1+0x528] ;  /* 0x0005280001fa7983 */ /* 0x000ee20000300a00 */
[----:B-1----:R-:W-:Y:S01]  /*21040*/  VIADD R6, R8, 0xfffffd91 ;  /* 0xfffffd9108067836 */ /* 0x002fe20000000000 */
[----:B------:R-:W-:Y:S01]  /*21050*/  ISETP.GE.U32.AND P4, PT, R5, 0x7ffffd13, PT ;  /* 0x7ffffd130500780c */ /* 0x000fe20003f86070 */
[----:B------:R-:W-:Y:S01]  /*21060*/  VIADD R5, R82, 0x100000 ;  /* 0x0010000052057836 */ /* 0x000fe20000000000 */
[----:B------:R-:W1:Y:S01]  /*21070*/  LDC R8, c[0x0][0x3a0] ;  /* 0x0000e800ff087b82 */ /* 0x000e620000000800 */
[----:B------:R-:W-:Y:S01]  /*21080*/  IMAD.WIDE R106, R2, 0x4, R106 ;  /* 0x00000004026a7825 */ /* 0x000fe200078e026a */
[----:B------:R-:W-:-:S02]  /*21090*/  ISETP.GE.U32.AND P1, PT, R6, 0x7ffffd12, PT ;  /* 0x7ffffd120600780c */ /* 0x000fc40003f26070 */
[----:B------:R-:W-:Y:S01]  /*210a0*/  IADD3 R6, PT, PT, R7, -0x270, RZ ;  /* 0xfffffd9007067810 */ /* 0x000fe20007ffe0ff */
[----:B------:R-:W-:Y:S01]  /*210b0*/  LDGSTS.E [R5+-0x65000], desc[UR16][R114.64], !P5 ;  /* 0x9b00000072057fae */ /* 0x000fe2000e9a1010 */
[C---:B------:R-:W-:Y:S02]  /*210c0*/  IMAD.WIDE R138, R2.reuse, 0x4, R138 ;  /* 0x00000004028a7825 */ /* 0x040fe400078e028a */
[----:B------:R-:W4:Y:S01]  /*210d0*/  LDC R7, c[0x0][0x3a0] ;  /* 0x0000e800ff077b82 */ /* 0x000f220000000800 */
[----:B------:R-:W-:Y:S01]  /*210e0*/  LDGSTS.E [R4+-0x64e00], desc[UR16][R106.64], !P5 ;  /* 0x9b2000006a047fae */ /* 0x000fe2000e9a1010 */
[----:B------:R-:W-:Y:S01]  /*210f0*/  IMAD.WIDE R118, R2, 0x4, R118 ;  /* 0x0000000402767825 */ /* 0x000fe200078e0276 */
[----:B------:R-:W-:Y:S02]  /*21100*/  ISETP.GE.U32.AND P5, PT, R6, 0x7ffffd11, PT ;  /* 0x7ffffd110600780c */ /* 0x000fe40003fa6070 */
[----:B------:R-:W-:Y:S01]  /*21110*/  LDGSTS.E [R0+-0x64c00], desc[UR16][R138.64], !P4 ;  /* 0x9b4000008a007fae */ /* 0x000fe2000e1a1010 */
[----:B------:R-:W-:-:S02]  /*21120*/  VIADD R6, R10, 0xfffffd8f ;  /* 0xfffffd8f0a067836 */ /* 0x000fc40000000000 */
[----:B------:R-:W-:Y:S01]  /*21130*/  IMAD.WIDE R110, R2, 0x4, R110 ;  /* 0x00000004026e7825 */ /* 0x000fe200078e026e */
[----:B------:R-:W-:Y:S01]  /*21140*/  LDGSTS.E [R5+-0x64a00], desc[UR16][R118.64], !P4 ;  /* 0x9b60000076057fae */ /* 0x000fe2000e1a1010 */
[----:B------:R-:W5:Y:S01]  /*21150*/  LDC R10, c[0x0][0x3a0] ;  /* 0x0000e800ff0a7b82 */ /* 0x000f620000000800 */
[----:B------:R-:W-:Y:S01]  /*21160*/  ISETP.GE.U32.AND P4, PT, R6, 0x7ffffd10, PT ;  /* 0x7ffffd100600780c */ /* 0x000fe20003f86070 */
[----:B------:R-:W-:Y:S01]  /*21170*/  VIADD R6, R11, 0xfffffd8e ;  /* 0xfffffd8e0b067836 */ /* 0x000fe20000000000 */
[----:B------:R-:W-:Y:S01]  /*21180*/  LDGSTS.E [R4+-0x64800], desc[UR16][R110.64], !P1 ;  /* 0x9b8000006e047fae */ /* 0x000fe2000c9a1010 */
[----:B------:R-:W-:-:S04]  /*21190*/  IMAD.WIDE R120, R2, 0x4, R120 ;  /* 0x0000000402787825 */ /* 0x000fc800078e0278 */
[----:B------:R-:W5:Y:S01]  /*211a0*/  LDC R11, c[0x0][0x3a0] ;  /* 0x0000e800ff0b7b82 */ /* 0x000f620000000800 */
[C---:B------:R-:W-:Y:S01]  /*211b0*/  IMAD.WIDE R126, R2.reuse, 0x4, R126 ;  /* 0x00000004027e7825 */ /* 0x040fe200078e027e */
[----:B------:R-:W-:Y:S03]  /*211c0*/  LDGSTS.E [R0+-0x64600], desc[UR16][R120.64], !P1 ;  /* 0x9ba0000078007fae */ /* 0x000fe6000c9a1010 */
[----:B------:R-:W-:Y:S01]  /*211d0*/  IMAD.WIDE R112, R2, 0x4, R112 ;  /* 0x0000000402707825 */ /* 0x000fe200078e0270 */
[----:B------:R1:W-:Y:S04]  /*211e0*/  LDGSTS.E [R5+-0x64400], desc[UR16][R126.64], !P5 ;  /* 0x9bc000007e057fae */ /* 0x0003e8000e9a1010 */
[----:B------:R-:W-:Y:S01]  /*211f0*/  LDGSTS.E [R4+-0x64200], desc[UR16][R112.64], !P5 ;  /* 0x9be0000070047fae */ /* 0x000fe2000e9a1010 */
[----:B------:R-:W-:Y:S01]  /*21200*/  ISETP.GE.U32.AND P5, PT, R6, 0x7ffffd0f, PT ;  /* 0x7ffffd0f0600780c */ /* 0x000fe20003fa6070 */
[----:B------:R-:W-:-:S02]  /*21210*/  VIADD R6, R9, 0xfffffd8c ;  /* 0xfffffd8c09067836 */ /* 0x000fc40000000000 */
[----:B------:R-:W5:Y:S01]  /*21220*/  LDC R9, c[0x0][0x3a0] ;  /* 0x0000e800ff097b82 */ /* 0x000f620000000800 */
[----:B-1----:R-:W-:Y:S01]  /*21230*/  IADD3 R5, PT, PT, R8, -0x273, RZ ;  /* 0xfffffd8d08057810 */ /* 0x002fe20007ffe0ff */
[----:B------:R-:W-:Y:S01]  /*21240*/  IMAD.WIDE R116, R2, 0x4, R116 ;  /* 0x0000000402747825 */ /* 0x000fe200078e0274 */
[----:B------:R-:W-:Y:S02]  /*21250*/  ISETP.GE.U32.AND P6, PT, R6, 0x7ffffd0d, PT ;  /* 0x7ffffd0d0600780c */ /* 0x000fe40003fc6070 */
[----:B------:R-:W-:Y:S01]  /*21260*/  ISETP.GE.U32.AND P1, PT, R5, 0x7ffffd0e, PT ;  /* 0x7ffffd0e0500780c */ /* 0x000fe20003f26070 */
[----:B------:R-:W-:Y:S02]  /*21270*/  VIADD R5, R82, 0x100000 ;  /* 0x0010000052057836 */ /* 0x000fe40000000000 */
[C---:B------:R-:W-:Y:S01]  /*21280*/  IMAD.WIDE R130, R2.reuse, 0x4, R130 ;  /* 0x0000000402827825 */ /* 0x040fe200078e0282 */
[----:B----4-:R-:W-:Y:S01]  /*21290*/  IADD3 R6, PT, PT, R7, -0x275, RZ ;  /* 0xfffffd8b07067810 */ /* 0x010fe20007ffe0ff */
[----:B------:R-:W-:Y:S01]  /*212a0*/  LDGSTS.E [R0+-0x64000], desc[UR16][R116.64], !P4 ;  /* 0x9c00000074007fae */ /* 0x000fe2000e1a1010 */
[----:B------:R-:W1:Y:S01]  /*212b0*/  LDC R7, c[0x0][0x3a0] ;  /* 0x0000e800ff077b82 */ /* 0x000e620000000800 */
[----:B------:R-:W-:-:S02]  /*212c0*/  IMAD.WIDE R122, R2, 0x4, R122 ;  /* 0x00000004027a7825 */ /* 0x000fc400078e027a */
[----:B------:R-:W-:Y:S01]  /*212d0*/  LDGSTS.E [R5+-0x63e00], desc[UR16][R130.64], !P4 ;  /* 0x9c20000082057fae */ /* 0x000fe2000e1a1010 */
[----:B------:R-:W-:Y:S01]  /*212e0*/  ISETP.GE.U32.AND P4, PT, R6, 0x7ffffd0c, PT ;  /* 0x7ffffd0c0600780c */ /* 0x000fe20003f86070 */
[C---:B------:R-:W-:Y:S02]  /*212f0*/  IMAD.WIDE R162, R2.reuse, 0x4, R162 ;  /* 0x0000000402a27825 */ /* 0x040fe400078e02a2 */
[----:B------:R-:W-:Y:S01]  /*21300*/  LDGSTS.E [R4+-0x63c00], desc[UR16][R122.64], !P5 ;  /* 0x9c4000007a047fae */ /* 0x000fe2000e9a1010 */
[----:B------:R-:W4:Y:S01]  /*21310*/  LDC R8, c[0x0][0x3a0] ;  /* 0x0000e800ff087b82 */ /* 0x000f220000000800 */
[----:B------:R-:W-:Y:S02]  /*21320*/  IMAD.WIDE R136, R2, 0x4, R136 ;  /* 0x0000000402887825 */ /* 0x000fe400078e0288 */
[----:B------:R-:W-:Y:S02]  /*21330*/  LDGSTS.E [R0+-0x63a00], desc[UR16][R162.64], !P5 ;  /* 0x9c600000a2007fae */ /* 0x000fe4000e9a1010 */
[----:B-----5:R-:W-:-:S02]  /*21340*/  VIADD R6, R11, 0xfffffd8a ;  /* 0xfffffd8a0b067836 */ /* 0x020fc40000000000 */
[C---:B------:R-:W-:Y:S01]  /*21350*/  IMAD.WIDE R128, R2.reuse, 0x4, R128 ;  /* 0x0000000402807825 */ /* 0x040fe200078e0280 */
[----:B------:R5:W-:Y:S01]  /*21360*/  LDGSTS.E [R5+-0x63800], desc[UR16][R136.64], !P1 ;  /* 0x9c80000088057fae */ /* 0x000be2000c9a1010 */
[----:B------:R-:W4:Y:S02]  /*21370*/  LDC R11, c[0x0][0x3a0] ;  /* 0x0000e800ff0b7b82 */ /* 0x000f240000000800 */
[----:B------:R-:W-:Y:S01]  /*21380*/  IMAD.WIDE R142, R2, 0x4, R142 ;  /* 0x00000004028e7825 */ /* 0x000fe200078e028e */
[----:B------:R-:W-:Y:S01]  /*21390*/  ISETP.GE.U32.AND P5, PT, R6, 0x7ffffd0b, PT ;  /* 0x7ffffd0b0600780c */ /* 0x000fe20003fa6070 */
[----:B------:R-:W-:Y:S02]  /*213a0*/  LDGSTS.E [R4+-0x63600], desc[UR16][R128.64], !P1 ;  /* 0x9ca0000080047fae */ /* 0x000fe4000c9a1010 */
[----:B------:R-:W-:Y:S01]  /*213b0*/  IMAD.WIDE R144, R2, 0x4, R144 ;  /* 0x0000000402907825 */ /* 0x000fe200078e0290 */
[----:B------:R-:W-:Y:S01]  /*213c0*/  IADD3 R6, PT, PT, R82, 0x100000, RZ ;  /* 0x0010000052067810 */ /* 0x000fe20007ffe0ff */
[----:B------:R-:W-:Y:S02]  /*213d0*/  LDGSTS.E [R0+-0x63400], desc[UR16][R142.64], !P6 ;  /* 0x9cc000008e007fae */ /* 0x000fe4000f1a1010 */
[----:B------:R-:W-:-:S02]  /*213e0*/  IMAD.WIDE R134, R2, 0x4, R134 ;  /* 0x0000000402867825 */ /* 0x000fc400078e0286 */
[----:B------:R-:W-:Y:S02]  /*213f0*/  LDGSTS.E [R4+-0x63200], desc[UR16][R144.64], !P6 ;  /* 0x9ce0000090047fae */ /* 0x000fe4000f1a1010 */
[----:B-----5:R-:W-:Y:S02]  /*21400*/  VIADD R5, R10, 0xfffffd89 ;  /* 0xfffffd890a057836 */ /* 0x020fe40000000000 */
[----:B------:R-:W-:Y:S01]  /*21410*/  IMAD.WIDE R152, R2, 0x4, R152 ;  /* 0x0000000402987825 */ /* 0x000fe200078e0298 */
[----:B------:R-:W5:Y:S01]  /*21420*/  LDC R10, c[0x0][0x3a0] ;  /* 0x0000e800ff0a7b82 */ /* 0x000f620000000800 */
[----:B------:R-:W-:Y:S04]  /*21430*/  LDGSTS.E [R0+-0x63000], desc[UR16][R134.64], !P4 ;  /* 0x9d00000086007fae */ /* 0x000fe8000e1a1010 */
[----:B------:R1:W-:Y:S01]  /*21440*/  LDGSTS.E [R6+-0x62e00], desc[UR16][R152.64], !P4 ;  /* 0x9d20000098067fae */ /* 0x0003e2000e1a1010 */
[----:B------:R-:W-:Y:S01]  /*21450*/  ISETP.GE.U32.AND P1, PT, R5, 0x7ffffd0a, PT ;  /* 0x7ffffd0a0500780c */ /* 0x000fe20003f26070 */
[----:B------:R-:W-:-:S02]  /*21460*/  VIADD R5, R82, 0x100000 ;  /* 0x0010000052057836 */ /* 0x000fc40000000000 */
[----:B------:R-:W-:-:S04]  /*21470*/  IMAD.WIDE R150, R2, 0x4, R150 ;  /* 0x0000000402967825 */ /* 0x000fc800078e0296 */
[----:B------:R-:W-:Y:S01]  /*21480*/  IMAD.WIDE R140, R2, 0x4, R140 ;  /* 0x00000004028c7825 */ /* 0x000fe200078e028c */
[----:B------:R-:W-:Y:S03]  /*21490*/  LDGSTS.E [R5+-0x62c00], desc[UR16][R150.64], !P5 ;  /* 0x9d40000096057fae */ /* 0x000fe6000e9a1010 */
[----:B-1----:R-:W-:Y:S01]  /*214a0*/  VIADD R6, R9, 0xfffffd88 ;  /* 0xfffffd8809067836 */ /* 0x002fe20000000000 */
[----:B------:R-:W-:Y:S01]  /*214b0*/  IADD3 R7, PT, PT, R7, -0x279, RZ ;  /* 0xfffffd8707077810 */ /* 0x000fe20007ffe0ff */
[----:B------:R-:W1:Y:S01]  /*214c0*/  LDC R9, c[0x0][0x3a0] ;  /* 0x0000e800ff097b82 */ /* 0x000e620000000800 */
[----:B------:R-:W-:Y:S02]  /*214d0*/  LDGSTS.E [R4+-0x62a00], desc[UR16][R140.64], !P5 ;  /* 0x9d6000008c047fae */ /* 0x000fe4000e9a1010 */
[----:B------:R-:W-:Y:S01]  /*214e0*/  ISETP.GE.U32.AND P5, PT, R6, 0x7ffffd09, PT ;  /* 0x7ffffd090600780c */ /* 0x000fe20003fa6070 */
[----:B----4-:R-:W-:Y:S01]  /*214f0*/  VIADD R6, R8, 0xfffffd86 ;  /* 0xfffffd8608067836 */ /* 0x010fe20000000000 */
[----:B------:R-:W-:Y:S01]  /*21500*/  ISETP.GE.U32.AND P4, PT, R7, 0x7ffffd08, PT ;  /* 0x7ffffd080700780c */ /* 0x000fe20003f86070 */
[----:B------:R-:W-:-:S02]  /*21510*/  IMAD.WIDE R156, R2, 0x4, R156 ;  /* 0x00000004029c7825 */ /* 0x000fc400078e029c */
[----:B------:R-:W4:Y:S01]  /*21520*/  LDC R8, c[0x0][0x3a0] ;  /* 0x0000e800ff087b82 */ /* 0x000f220000000800 */
[----:B------:R-:W-:Y:S01]  /*21530*/  ISETP.GE.U32.AND P6, PT, R6, 0x7ffffd07, PT ;  /* 0x7ffffd070600780c */ /* 0x000fe20003fc6070 */
[----:B------:R-:W-:Y:S01]  /*21540*/  IMAD.WIDE R148, R2, 0x4, R148 ;  /* 0x0000000402947825 */ /* 0x000fe200078e0294 */
[----:B------:R-:W-:Y:S03]  /*21550*/  LDGSTS.E [R0+-0x62800], desc[UR16][R156.64], !P1 ;  /* 0x9d8000009c007fae */ /* 0x000fe6000c9a1010 */
[----:B-----5:R-:W-:Y:S01]  /*21560*/  VIADD R6, R10, 0xfffffd85 ;  /* 0xfffffd850a067836 */ /* 0x020fe20000000000 */
[----:B------:R-:W-:Y:S01]  /*21570*/  LDGSTS.E [R5+-0x62600], desc[UR16][R148.64], !P1 ;  /* 0x9da0000094057fae */ /* 0x000fe2000c9a1010 */
[C---:B------:R-:W-:Y:S01]  /*21580*/  IMAD.WIDE R146, R2.reuse, 0x4, R146 ;  /* 0x0000000402927825 */ /* 0x040fe200078e0292 */
[----:B------:R-:W5:Y:S03]  /*21590*/  LDC R7, c[0x0][0x3a0] ;  /* 0x0000e800ff077b82 */ /* 0x000f660000000800 */
[----:B------:R-:W-:Y:S01]  /*215a0*/  IMAD.WIDE R178, R2, 0x4, R178 ;  /* 0x0000000402b27825 */ /* 0x000fe200078e02b2 */
[----:B------:R-:W-:Y:S01]  /*215b0*/  ISETP.GE.U32.AND P1, PT, R6, 0x7ffffd06, PT ;  /* 0x7ffffd060600780c */ /* 0x000fe20003f26070 */
[----:B------:R-:W-:Y:S02]  /*215c0*/  LDGSTS.E [R4+-0x62400], desc[UR16][R146.64], !P5 ;  /* 0x9dc0000092047fae */ /* 0x000fe4000e9a1010 */
[C---:B------:R-:W-:Y:S01]  /*215d0*/  IMAD.WIDE R168, R2.reuse, 0x4, R168 ;  /* 0x0000000402a87825 */ /* 0x040fe200078e02a8 */
[----:B-1----:R-:W-:Y:S01]  /*215e0*/  IADD3 R6, PT, PT, R9, -0x27c, RZ ;  /* 0xfffffd8409067810 */ /* 0x002fe20007ffe0ff */
[----:B------:R-:W-:Y:S01]  /*215f0*/  LDGSTS.E [R0+-0x62200], desc[UR16][R178.64], !P5 ;  /* 0x9de00000b2007fae */ /* 0x000fe2000e9a1010 */
[----:B------:R-:W1:Y:S01]  /*21600*/  LDC R9, c[0x0][0x3a0] ;  /* 0x0000e800ff097b82 */ /* 0x000e620000000800 */
[----:B------:R-:W-:-:S02]  /*21610*/  IMAD.WIDE R160, R2, 0x4, R160 ;  /* 0x0000000402a07825 */ /* 0x000fc400078e02a0 */
[----:B------:R4:W-:Y:S02]  /*21620*/  LDGSTS.E [R5+-0x62000], desc[UR16][R168.64], !P4 ;  /* 0x9e000000a8057fae */ /* 0x0009e4000e1a1010 */
[----:B------:R-:W-:Y:S02]  /*21630*/  IMAD.WIDE R154, R2, 0x4, R154 ;  /* 0x00000004029a7825 */ /* 0x000fe400078e029a */
[----:B------:R-:W-:Y:S01]  /*21640*/  LDGSTS.E [R4+-0x61e00], desc[UR16][R160.64], !P4 ;  /* 0x9e200000a0047fae */ /* 0x000fe2000e1a1010 */
[----:B------:R-:W-:Y:S01]  /*21650*/  ISETP.GE.U32.AND P4, PT, R6, 0x7ffffd05, PT ;  /* 0x7ffffd050600780c */ /* 0x000fe20003f86070 */
[C---:B------:R-:W-:Y:S01]  /*21660*/  IMAD.WIDE R158, R2.reuse, 0x4, R158 ;  /* 0x00000004029e7825 */ /* 0x040fe200078e029e */
[----:B------:R-:W2:Y:S01]  /*21670*/  LDC R10, c[0x0][0x3a0] ;  /* 0x0000e800ff0a7b82 */ /* 0x000ea20000000800 */
[----:B------:R-:W-:Y:S02]  /*21680*/  LDGSTS.E [R0+-0x61c00], desc[UR16][R154.64], !P6 ;  /* 0x9e4000009a007fae */ /* 0x000fe4000f1a1010 */
[----:B------:R-:W-:-:S02]  /*21690*/  IMAD.WIDE R64, R2, 0x4, R64 ;  /* 0x0000000402407825 */ /* 0x000fc400078e0240 */
[----:B------:R-:W-:Y:S02]  /*216a0*/  LDGSTS.E [R4+-0x61a00], desc[UR16][R158.64], !P6 ;  /* 0x9e6000009e047fae */ /* 0x000fe4000f1a1010 */
[----:B----4-:R-:W-:Y:S02]  /*216b0*/  VIADD R5, R11, 0xfffffd83 ;  /* 0xfffffd830b057836 */ /* 0x010fe40000000000 */
[----:B------:R-:W-:Y:S01]  /*216c0*/  VIADD R6, R82, 0x100000 ;  /* 0x0010000052067836 */ /* 0x000fe20000000000 */
[----:B------:R-:W-:Y:S01]  /*216d0*/  LDGSTS.E [R0+-0x61800], desc[UR16][R64.64], !P1 ;  /* 0x9e80000040007fae */ /* 0x000fe2000c9a1010 */
[----:B------:R-:W-:Y:S01]  /*216e0*/  IMAD.WIDE R172, R2, 0x4, R172 ;  /* 0x0000000402ac7825 */ /* 0x000fe200078e02ac */
[----:B------:R-:W-:Y:S02]  /*216f0*/  ISETP.GE.U32.AND P5, PT, R5, 0x7ffffd04, PT ;  /* 0x7ffffd040500780c */ /* 0x000fe40003fa6070 */
[----:B------:R-:W-:Y:S01]  /*21700*/  IADD3 R5, PT, PT, R82, 0x100000, RZ ;  /* 0x0010000052057810 */ /* 0x000fe20007ffe0ff */
[C---:B------:R-:W-:Y:S01]  /*21710*/  IMAD.WIDE R170, R2.reuse, 0x4, R170 ;  /* 0x0000000402aa7825 */ /* 0x040fe200078e02aa */
[----:B------:R4:W-:Y:S03]  /*21720*/  LDGSTS.E [R6+-0x61600], desc[UR16][R172.64], !P1 ;  /* 0x9ea00000ac067fae */ /* 0x0009e6000c9a1010 */
[----:B------:R-:W-:Y:S01]  /*21730*/  IMAD.WIDE R164, R2, 0x4, R164 ;  /* 0x0000000402a47825 */ /* 0x000fe200078e02a4 */
[----:B------:R-:W-:Y:S04]  /*21740*/  LDGSTS.E [R5+-0x61400], desc[UR16][R170.64], !P4 ;  /* 0x9ec00000aa057fae */ /* 0x000fe8000e1a1010 */
[----:B------:R-:W-:Y:S01]  /*21750*/  LDGSTS.E [R4+-0x61200], desc[UR16][R164.64], !P4 ;  /* 0x9ee00000a4047fae */ /* 0x000fe2000e1a1010 */
[----:B----4-:R-:W-:-:S02]  /*21760*/  VIADD R6, R8, 0xfffffd82 ;  /* 0xfffffd8208067836 */ /* 0x010fc40000000000 */
[----:B------:R-:W-:Y:S01]  /*21770*/  IMAD.WIDE R166, R2, 0x4, R166 ;  /* 0x0000000402a67825 */ /* 0x000fe200078e02a6 */
[----:B------:R-:W4:Y:S02]  /*21780*/  LDC R8, c[0x0][0x3a0] ;  /* 0x0000e800ff087b82 */ /* 0x000f240000000800 */
[----:B------:R-:W-:Y:S01]  /*21790*/  ISETP.GE.U32.AND P4, PT, R6, 0x7ffffd03, PT ;  /* 0x7ffffd030600780c */ /* 0x000fe20003f86070 */
[----:B-----5:R-:W-:Y:S01]  /*217a0*/  VIADD R6, R7, 0xfffffd81 ;  /* 0xfffffd8107067836 */ /* 0x020fe20000000000 */
[----:B------:R-:W-:Y:S01]  /*217b0*/  LDGSTS.E [R0+-0x61000], desc[UR16][R166.64], !P5 ;  /* 0x9f000000a6007fae */ /* 0x000fe2000e9a1010 */
[----:B------:R-:W-:-:S04]  /*217c0*/  IMAD.WIDE R174, R2, 0x4, R174 ;  /* 0x0000000402ae7825 */ /* 0x000fc800078e02ae */
[----:B------:R-:W-:Y:S01]  /*217d0*/  IMAD.WIDE R176, R2, 0x4, R176 ;  /* 0x0000000402b07825 */ /* 0x000fe200078e02b0 */
[----:B------:R-:W-:Y:S01]  /*217e0*/  ISETP.GE.U32.AND P1, PT, R6, 0x7ffffd02, PT ;  /* 0x7ffffd020600780c */ /* 0x000fe20003f26070 */
[----:B------:R-:W-:Y:S02]  /*217f0*/  LDGSTS.E [R5+-0x60e00], desc[UR16][R174.64], !P5 ;  /* 0x9f200000ae057fae */ /* 0x000fe4000e9a1010 */
[C---:B------:R-:W-:Y:S01]  /*21800*/  IMAD.WIDE R14, R2.reuse, 0x4, R246 ;  /* 0x00000004020e7825 */ /* 0x040fe200078e02f6 */
[----:B-1----:R-:W-:Y:S01]  /*21810*/  IADD3 R6, PT, PT, R9, -0x280, RZ ;  /* 0xfffffd8009067810 */ /* 0x002fe20007ffe0ff */
[----:B------:R-:W-:Y:S02]  /*21820*/  LDGSTS.E [R4+-0x60c00], desc[UR16][R176.64], !P4 ;  /* 0x9f400000b0047fae */ /* 0x000fe4000e1a1010 */
[----:B------:R-:W-:-:S04]  /*21830*/  IMAD.WIDE R18, R2, 0x4, R18 ;  /* 0x0000000402127825 */ /* 0x000fc800078e0212 */
[----:B--2---:R-:W-:Y:S01]  /*21840*/  IMAD.WIDE R108, R2, 0x4, R248 ;  /* 0x00000004026c7825 */ /* 0x004fe200078e02f8 */
[----:B------:R-:W-:Y:S01]  /*21850*/  LDGSTS.E [R0+-0x60a00], desc[UR16][R14.64], !P4 ;  /* 0x9f6000000e007fae */ /* 0x000fe2000e1a1010 */
[----:B------:R-:W-:Y:S01]  /*21860*/  ISETP.GE.U32.AND P4, PT, R6, 0x7ffffd01, PT ;  /* 0x7ffffd010600780c */ /* 0x000fe20003f86070 */
[----:B------:R-:W1:Y:S02]  /*21870*/  LDC R246, c[0x0][0x3a0] ;  /* 0x0000e800fff67b82 */ /* 0x000e640000000800 */
[----:B------:R-:W-:Y:S04]  /*21880*/  LDGSTS.E [R5+-0x60800], desc[UR16][R16.64], !P1 ;  /* 0x9f80000010057fae */ /* 0x000fe8000c9a1010 */
[----:B------:R-:W-:Y:S01]  /*21890*/  LDGSTS.E [R4+-0x60600], desc[UR16][R18.64], !P1 ;  /* 0x9fa0000012047fae */ /* 0x000fe2000c9a1010 */
[----:B------:R-:W-:Y:S01]  /*218a0*/  ISETP.GE.AND P6, PT, R83, R6, PT ;  /* 0x000000065300720c */ /* 0x000fe20003fc6270 */
[----:B---3--:R-:W-:-:S04]  /*218b0*/  IMAD.WIDE R104, R2, 0x4, R250 ;  /* 0x0000000402687825 */ /* 0x008fc800078e02fa */
[C---:B------:R-:W-:Y:S01]  /*218c0*/  IMAD.WIDE R40, R3.reuse, 0x4, R40 ;  /* 0x0000000403287825 */ /* 0x040fe200078e0228 */
[----:B------:R-:W-:Y:S03]  /*218d0*/  LDGSTS.E [R5+-0x60400], desc[UR16][R20.64], !P4 ;  /* 0x9fc0000014057fae */ /* 0x000fe6000e1a1010 */
[C---:B------:R-:W-:Y:S01]  /*218e0*/  IMAD.WIDE R56, R3.reuse, 0x4, R56 ;  /* 0x0000000403387825 */ /* 0x040fe200078e0238 */
[----:B------:R2:W-:Y:S03]  /*218f0*/  LDGSTS.E [R4+-0x60200], desc[UR16][R22.64], !P4 ;  /* 0x9fe0000016047fae */ /* 0x0005e6000e1a1010 */
[C---:B------:R-:W-:Y:S01]  /*21900*/  IMAD.WIDE R74, R3.reuse, 0x4, R74 ;  /* 0x00000004034a7825 */ /* 0x040fe200078e024a */
[----:B------:R-:W0:Y:S03]  /*21910*/  LDGDEPBAR ;  /* 0x00000000000079af */ /* 0x000e260000000000 */
[C---:B------:R-:W-:Y:S01]  /*21920*/  IMAD.WIDE R202, R3.reuse, 0x4, R202 ;  /* 0x0000000403ca7825 */ /* 0x040fe200078e02ca */
[----:B------:R-:W-:Y:S03]  /*21930*/  LDGSTS.E [R92+-0x20000], desc[UR16][R24.64], P2 ;  /* 0xe0000000185c7fae */ /* 0x000fe600091a1010 */
        /* <DEDUP_REMOVED lines=19> */
[----:B------:R-:W-:Y:S01]  /*21a70*/  LDGSTS.E [R91+-0x1f780], desc[UR16][R58.64], P2 ;  /* 0xe08800003a5b7fae */ /* 0x000fe200091a1010 */
[----:B------:R-:W-:Y:S01]  /*21a80*/  ISETP.GT.AND P5, PT, R252, 0x2ff, PT ;  /* 0x000002fffc00780c */ /* 0x000fe20003fa4270 */
[----:B------:R-:W3:Y:S01]  /*21a90*/  LDC R247, c[0x0][0x3a0] ;  /* 0x0000e800fff77b82 */ /* 0x000ee20000000800 */
[----:B--2---:R-:W-:Y:S01]  /*21aa0*/  IMAD.WIDE R4, R3, 0x4, R244 ;  /* 0x0000000403047825 */ /* 0x004fe200078e02f4 */
[----:B------:R-:W-:Y:S04]  /*21ab0*/  LDGSTS.E [R91+-0x1f380], desc[UR16][R76.64], P2 ;  /* 0xe0c800004c5b7fae */ /* 0x000fe800091a1010 */
[----:B------:R-:W2:Y:S01]  /*21ac0*/  LDL.LU.64 R244, [R1+0x8a0] ;  /* 0x0008a00001f47983 */ /* 0x000ea20000300a00 */
[----:B----4-:R-:W-:-:S02]  /*21ad0*/  VIADD R6, R8, 0xfffffd7f ;  /* 0xfffffd7f08067836 */ /* 0x010fc40000000000 */
[C---:B------:R-:W-:Y:S01]  /*21ae0*/  IMAD.WIDE R8, R3.reuse, 0x4, R240 ;  /* 0x0000000403087825 */ /* 0x040fe200078e02f0 */
[----:B------:R-:W-:Y:S04]  /*21af0*/  LDGSTS.E [R91+-0x1ef80], desc[UR16][R188.64], P2 ;  /* 0xe1080000bc5b7fae */ /* 0x000fe800091a1010 */
[----:B------:R-:W4:Y:S04]  /*21b00*/  LDL.LU.64 R240, [R1+0x898] ;  /* 0x0008980001f07983 */ /* 0x000f280000300a00 */
[----:B------:R-:W-:Y:S04]  /*21b10*/  STL.64 [R1+0x398], R108 ;  /* 0x0003986c01007387 */ /* 0x000fe80000100a00 */
[----:B------:R-:W5:Y:S01]  /*21b20*/  LDL.LU.64 R250, [R1+0x890] ;  /* 0x0008900001fa7983 */ /* 0x000f620000300a00 */
[----:B------:R-:W-:-:S03]  /*21b30*/  IMAD.WIDE R78, R3, 0x4, R78 ;  /* 0x00000004034e7825 */ /* 0x000fc600078e024e */
[----:B------:R-:W-:Y:S01]  /*21b40*/  LDGSTS.E [R91+-0x1eb80], desc[UR16][R204.64], P2 ;  /* 0xe1480000cc5b7fae */ /* 0x000fe200091a1010 */
[----:B------:R-:W-:Y:S01]  /*21b50*/  SEL R0, RZ, 0x4, P6 ;  /* 0x00000004ff007807 */ /* 0x000fe20003000000 */
[C---:B------:R-:W-:Y:S02]  /*21b60*/  IMAD.WIDE R206, R3.reuse, 0x4, R206 ;  /* 0x0000000403ce7825 */ /* 0x040fe400078e02ce */
[----:B------:R-:W-:Y:S02]  /*21b70*/  LDGSTS.E [R91+-0x1e780], desc[UR16][R220.64], P2 ;  /* 0xe1880000dc5b7fae */ /* 0x000fe400091a1010 */
[C---:B------:R-:W-:Y:S02]  /*21b80*/  IMAD.WIDE R222, R3.reuse, 0x4, R222 ;  /* 0x0000000403de7825 */ /* 0x040fe400078e02de */
[----:B------:R-:W-:Y:S02]  /*21b90*/  LDGSTS.E [R91+-0x1e380], desc[UR16][R236.64], P2 ;  /* 0xe1c80000ec5b7fae */ /* 0x000fe400091a1010 */
[----:B------:R-:W-:-:S02]  /*21ba0*/  IMAD.WIDE R12, R3, 0x4, R12 ;  /* 0x00000004030c7825 */ /* 0x000fc400078e020c */
[----:B------:R-:W-:Y:S01]  /*21bb0*/  LDGSTS.E [R90+-0x1ff00], desc[UR16][R28.64], P2 ;  /* 0xe01000001c5a7fae */ /* 0x000fe200091a1010 */
[----:B------:R-:W-:-:S03]  /*21bc0*/  SEL R0, R0, RZ, P5 ;  /* 0x000000ff00007207 */ /* 0x000fc60002800000 */
[----:B------:R-:W-:Y:S01]  /*21bd0*/  LDGSTS.E [R90+-0x1fb00], desc[UR16][R44.64], P2 ;  /* 0xe05000002c5a7fae */ /* 0x000fe200091a1010 */
[----:B------:R-:W-:-:S03]  /*21be0*/  IMAD.WIDE R46, R3, 0x4, R46 ;  /* 0x00000004032e7825 */ /* 0x000fc600078e022e */
[----:B------:R-:W-:Y:S01]  /*21bf0*/  LDGSTS.E [R90+-0x1f700], desc[UR16][R60.64], P2 ;  /* 0xe09000003c5a7fae */ /* 0x000fe200091a1010 */
[----:B------:R-:W-:-:S03]  /*21c00*/  IMAD.WIDE R62, R3, 0x4, R62 ;  /* 0x00000004033e7825 */ /* 0x000fc600078e023e */
[----:B------:R-:W-:Y:S01]  /*21c10*/  LDGSTS.E [R90+-0x1f300], desc[UR16][R78.64], P2 ;  /* 0xe0d000004e5a7fae */ /* 0x000fe200091a1010 */
[----:B------:R-:W-:-:S03]  /*21c20*/  IMAD.WIDE R80, R3, 0x4, R80 ;  /* 0x0000000403507825 */ /* 0x000fc600078e0250 */
[----:B------:R-:W-:Y:S01]  /*21c30*/  LDGSTS.E [R90+-0x1ef00], desc[UR16][R190.64], P2 ;  /* 0xe1100000be5a7fae */ /* 0x000fe200091a1010 */
[----:B------:R-:W-:-:S03]  /*21c40*/  IMAD.WIDE R192, R3, 0x4, R192 ;  /* 0x0000000403c07825 */ /* 0x000fc600078e02c0 */
[----:B------:R-:W-:Y:S01]  /*21c50*/  LDGSTS.E [R90+-0x1eb00], desc[UR16][R206.64], P2 ;  /* 0xe1500000ce5a7fae */ /* 0x000fe200091a1010 */
[----:B------:R-:W-:Y:S01]  /*21c60*/  ISETP.NE.U32.AND P1, PT, R0, RZ, PT ;  /* 0x000000ff0000720c */ /* 0x000fe20003f25070 */
[C---:B------:R-:W-:Y:S02]  /*21c70*/  IMAD.WIDE R208, R3.reuse, 0x4, R208 ;  /* 0x0000000403d07825 */ /* 0x040fe400078e02d0 */
[----:B------:R-:W-:Y:S02]  /*21c80*/  LDGSTS.E [R90+-0x1e700], desc[UR16][R222.64], P2 ;  /* 0xe1900000de5a7fae */ /* 0x000fe400091a1010 */
[----:B------:R-:W-:Y:S02]  /*21c90*/  VIADD R0, R10, 0xfffffd7e ;  /* 0xfffffd7e0a007836 */ /* 0x000fe40000000000 */
        /* <DEDUP_REMOVED lines=31> */
[----:B------:R-:W-:Y:S01]  /*21e90*/  ISETP.GE.U32.AND P4, PT, R6, 0x7ffffd00, PT ;  /* 0x7ffffd000600780c */ /* 0x000fe20003f86070 */
[C---:B------:R-:W-:Y:S02]  /*21ea0*/  IMAD.WIDE R228, R3.reuse, 0x4, R228 ;  /* 0x0000000403e47825 */ /* 0x040fe400078e02e4 */
[----:B------:R-:W-:Y:S02]  /*21eb0*/  LDGSTS.E [R88+-0x1e200], desc[UR16][R8.64], P2 ;  /* 0xe1e0000008587fae */ /* 0x000fe400091a1010 */
[C---:B------:R-:W-:Y:S02]  /*21ec0*/  IMAD.WIDE R6, R3.reuse, 0x4, R242 ;  /* 0x0000000403067825 */ /* 0x040fe400078e02f2 */
[----:B------:R-:W-:Y:S02]  /*21ed0*/  LDGSTS.E [R87+-0x1fd80], desc[UR16][R34.64], P2 ;  /* 0xe028000022577fae */ /* 0x000fe400091a1010 */
[----:B------:R-:W-:-:S02]  /*21ee0*/  IMAD.WIDE R36, R3, 0x4, R36 ;  /* 0x0000000403247825 */ /* 0x000fc400078e0224 */
[----:B------:R-:W-:Y:S02]  /*21ef0*/  LDGSTS.E [R87+-0x1f980], desc[UR16][R50.64], P2 ;  /* 0xe068000032577fae */ /* 0x000fe400091a1010 */
        /* <DEDUP_REMOVED lines=26> */
[----:B------:R-:W-:Y:S02]  /*220a0*/  IMAD.WIDE R232, R3, 0x4, R232 ;  /* 0x0000000403e87825 */ /* 0x000fe400078e02e8 */
        /* <DEDUP_REMOVED lines=9> */
[----:B------:R-:W0:Y:S01]  /*22140*/  LDGDEPBAR ;  /* 0x00000000000079af */ /* 0x000e220000000000 */
[----:B------:R-:W-:Y:S06]  /*22150*/  BAR.SYNC.DEFER_BLOCKING 0x0 ;  /* 0x0000000000007b1d */ /* 0x000fec0000010000 */
[----:B------:R5:W-:Y:S04]  /*22160*/  STL.64 [R1+0x3b0], R104 ;  /* 0x0003b06801007387 */ /* 0x000be80000100a00 */
[----:B------:R-:W3:Y:S04]  /*22170*/  LDL.LU.64 R98, [R1+0x888] ;  /* 0x0008880001627983 */ /* 0x000ee80000300a00 */
[----:B------:R-:W3:Y:S04]  /*22180*/  LDL.LU.64 R100, [R1+0x880] ;  /* 0x0008800001647983 */ /* 0x000ee80000300a00 */
[----:B------:R-:W3:Y:S01]  /*22190*/  LDL.LU.64 R242, [R1+0x878] ;  /* 0x0008780001f27983 */ /* 0x000ee20000300a00 */
[----:B------:R-:W-:-:S03]  /*221a0*/  ISETP.GE.U32.AND P5, PT, R0, 0x7ffffcff, PT ;  /* 0x7ffffcff0000780c */ /* 0x000fc60003fa6070 */
[----:B------:R-:W3:Y:S01]  /*221b0*/  LDL.LU.64 R248, [R1+0x870] ;  /* 0x0008700001f87983 */ /* 0x000ee20000300a00 */
[----:B------:R-:W-:-:S03]  /*221c0*/  VIADD R0, R82, 0x100000 ;  /* 0x0010000052007836 */ /* 0x000fc60000000000 */
[----:B------:R-:W-:Y:S01]  /*221d0*/  @!PT LDS RZ, [RZ] ;  /* 0x00000000fffff984 */ /* 0x000fe20000000800 */
[----:B------:R-:W-:Y:S01]  /*221e0*/  @!PT LDS RZ, [RZ] ;  /* 0x00000000fffff984 */ /* 0x000fe20000000800 */
[----:B------:R-:W-:Y:S01]  /*221f0*/  @!PT LDS RZ, [RZ] ;  /* 0x00000000fffff984 */ /* 0x000fe20000000800 */
[----:B------:R-:W-:Y:S04]  /*22200*/  LDGSTS.E [R93+-0x60000], desc[UR16][R108.64], !P4 ;  /* 0xa00000006c5d7fae */ /* 0x000fe8000e1a1010 */
[----:B------:R5:W-:Y:S01]  /*22210*/  LDGSTS.E [R0+-0x5fe00], desc[UR16][R104.64], !P4 ;  /* 0xa020000068007fae */ /* 0x000be2000e1a1010 */
[----:B--2---:R-:W-:-:S03]  /*22220*/  IMAD.WIDE R238, R2, 0x4, R244 ;  /* 0x0000000402ee7825 */ /* 0x004fc600078e02f4 */
[----:B------:R-:W2:Y:S04]  /*22230*/  LDL.LU.64 R244, [R1+0x868] ;  /* 0x0008680001f47983 */ /* 0x000ea80000300a00 */
[----:B------:R1:W-:Y:S01]  /*22240*/  STL.64 [R1+0x3c8], R238 ;  /* 0x0003c8ee01007387 */ /* 0x0003e20000100a00 */
[----:B-----5:R-:W-:-:S03]  /*22250*/  IMAD.WIDE R104, R2, 0x4, R250 ;  /* 0x0000000402687825 */ /* 0x020fc600078e02fa */
[----:B------:R-:W5:Y:S01]  /*22260*/  LDL.LU.64 R250, [R1+0x860] ;  /* 0x0008600001fa7983 */ /* 0x000f620000300a00 */
[----:B------:R-:W-:Y:S01]  /*22270*/  IADD3 R133, PT, PT, R133, -0x283, RZ ;  /* 0xfffffd7d85857810 */ /* 0x000fe20007ffe0ff */
[----:B----4-:R-:W-:-:S03]  /*22280*/  IMAD.WIDE R108, R2, 0x4, R240 ;  /* 0x00000004026c7825 */ /* 0x010fc600078e02f0 */
[----:B------:R-:W-:Y:S02]  /*22290*/  ISETP.GE.U32.AND P4, PT, R133, 0x7ffffcfe, PT ;  /* 0x7ffffcfe8500780c */ /* 0x000fe40003f86070 */
[----:B------:R-:W-:Y:S01]  /*222a0*/  IADD3 R133, PT, PT, R82, 0x100000, RZ ;  /* 0x0010000052857810 */ /* 0x000fe20007ffe0ff */
[----:B-1----:R-:W-:-:S04]  /*222b0*/  VIADD R246, R246, 0xfffffd7c ;  /* 0xfffffd7cf6f67836 */ /* 0x002fc80000000000 */
[----:B------:R1:W-:Y:S04]  /*222c0*/  LDGSTS.E [R133+-0x5fc00], desc[UR16][R238.64], !P5 ;  /* 0xa0400000ee857fae */ /* 0x0003e8000e9a1010 */
[----:B------:R4:W-:Y:S01]  /*222d0*/  LDGSTS.E [R93+-0x5fa00], desc[UR16][R108.64], !P5 ;  /* 0xa06000006c5d7fae */ /* 0x0009e2000e9a1010 */
[----:B------:R-:W-:Y:S01]  /*222e0*/  ISETP.GE.U32.AND P5, PT, R246, 0x7ffffcfd, PT ;  /* 0x7ffffcfdf600780c */ /* 0x000fe20003fa6070 */
[----:B------:R-:W-:Y:S02]  /*222f0*/  VIADD R246, R102, 0xfffffd7a ;  /* 0xfffffd7a66f67836 */ /* 0x000fe40000000000 */
[----:B------:R4:W-:Y:S01]  /*22300*/  STL.64 [R1+0xbb0], R108 ;  /* 0x000bb06c01007387 */ /* 0x0009e20000100a00 */
[----:B-1----:R-:W-:-:S03]  /*22310*/  VIADD R133, R103, 0xfffffd7b ;  /* 0xfffffd7b67857836 */ /* 0x002fc60000000000 */
[----:B------:R3:W-:Y:S04]  /*22320*/  STL.64 [R1+0x3d8], R104 ;  /* 0x0003d86801007387 */ /* 0x0007e80000100a00 */
[----:B------:R3:W-:Y:S01]  /*22330*/  LDGSTS.E [R0+-0x5f800], desc[UR16][R104.64], !P4 ;  /* 0xa080000068007fae */ /* 0x0007e2000e1a1010 */
[----:B------:R-:W-:Y:S02]  /*22340*/  ISETP.GE.U32.AND P2, PT, R133, 0x7ffffcfc, PT ;  /* 0x7ffffcfc8500780c */ /* 0x000fe40003f46070 */
[----:B------:R-:W-:Y:S01]  /*22350*/  IADD3 R133, PT, PT, R82, 0x100000, RZ ;  /* 0x0010000052857810 */ /* 0x000fe20007ffe0ff */
[----:B------:R-:W5:Y:S01]  /*22360*/  LDL.LU.64 R238, [R1+0x858] ;  /* 0x0008580001ee7983 */ /* 0x000f620000300a00 */
[----:B----4-:R-:W1:Y:S03]  /*22370*/  LDC R108, c[0x0][0x3a0] ;  /* 0x0000e800ff6c7b82 */ /* 0x010e660000000800 */
[----:B------:R-:W4:Y:S01]  /*22380*/  LDL.LU.64 R240, [R1+0x850] ;  /* 0x0008500001f07983 */ /* 0x000f220000300a00 */
[----:B---3--:R-:W-:Y:S01]  /*22390*/  IMAD.WIDE R104, R2, 0x4, R98 ;  /* 0x0000000402687825 */ /* 0x008fe200078e0262 */
[----:B------:R-:W-:-:S03]  /*223a0*/  ISETP.GE.U32.AND P6, PT, R246, 0x7ffffcfb, PT ;  /* 0x7ffffcfbf600780c */ /* 0x000fc60003fc6070 */
[----:B------:R-:W3:Y:S01]  /*223b0*/  LDC R98, c[0x0][0x3a0] ;  /* 0x0000e800ff627b82 */ /* 0x000ee20000000800 */
[C---:B------:R-:W-:Y:S01]  /*223c0*/  IMAD.WIDE R102, R2.reuse, 0x4, R100 ;  /* 0x0000000402667825 */ /* 0x040fe200078e0264 */
[----:B------:R-:W-:Y:S03]  /*223d0*/  STL.64 [R1+0xba0], R104 ;  /* 0x000ba06801007387 */ /* 0x000fe60000100a00 */
[C---:B------:R-:W-:Y:S01]  /*223e0*/  IMAD.WIDE R100, R2.reuse, 0x4, R242 ;  /* 0x0000000402647825 */ /* 0x040fe200078e02f2 */
[----:B------:R-:W-:Y:S02]  /*223f0*/  LDGSTS.E [R133+-0x5f600], desc[UR16][R104.64], !P4 ;  /* 0xa0a0000068857fae */ /* 0x000fe4000e1a1010 */
[----:B------:R-:W1:Y:S02]  /*22400*/  LDC R242, c[0x0][0x3a0] ;  /* 0x0000e800fff27b82 */ /* 0x000e640000000800 */
[----:B------:R3:W-:Y:S04]  /*22410*/  STL.64 [R1+0x3f8], R102 ;  /* 0x0003f86601007387 */ /* 0x0007e80000100a00 */
[----:B------:R3:W-:Y:S02]  /*22420*/  LDGSTS.E [R93+-0x5f400], desc[UR16][R102.64], !P5 ;  /* 0xa0c00000665d7fae */ /* 0x0007e4000e9a1010 */
[----:B------:R-:W1:Y:S02]  /*22430*/  LDC R99, c[0x0][0x3a0] ;  /* 0x0000e800ff637b82 */ /* 0x000e640000000800 */
[----:B------:R5:W-:Y:S04]  /*22440*/  STL.64 [R1+0xb98], R100 ;  /* 0x000b986401007387 */ /* 0x000be80000100a00 */
[----:B------:R5:W-:Y:S01]  /*22450*/  LDGSTS.E [R0+-0x5f200], desc[UR16][R100.64], !P5 ;  /* 0xa0e0000064007fae */ /* 0x000be2000e9a1010 */
[----:B---3--:R-:W-:-:S03]  /*22460*/  IMAD.WIDE R102, R2, 0x4, R248 ;  /* 0x0000000402667825 */ /* 0x008fc600078e02f8 */
[----:B------:R-:W3:Y:S04]  /*22470*/  LDL.LU.64 R248, [R1+0x848] ;  /* 0x0008480001f87983 */ /* 0x000ee80000300a00 */
[----:B------:R1:W-:Y:S01]  /*22480*/  STL.64 [R1+0x408], R102 ;  /* 0x0004086601007387 */ /* 0x0003e20000100a00 */
[----:B------:R-:W-:Y:S02]  /*22490*/  VIADD R246, R247, 0xfffffd79 ;  /* 0xfffffd79f7f67836 */ /* 0x000fe40000000000 */
[----:B------:R-:W1:Y:S01]  /*224a0*/  LDC R247, c[0x0][0x3a0] ;  /* 0x0000e800fff77b82 */ /* 0x000e620000000800 */
[----:B------:R-:W-:Y:S01]  /*224b0*/  LDGSTS.E [R133+-0x5f000], desc[UR16][R102.64], !P2 ;  /* 0xa100000066857fae */ /* 0x000fe2000d1a1010 */
[----:B--2---:R-:W-:-:S03]  /*224c0*/  IMAD.WIDE R104, R2, 0x4, R244 ;  /* 0x0000000402687825 */ /* 0x004fc600078e02f4 */
[----:B------:R-:W2:Y:S04]  /*224d0*/  LDL.LU.64 R244, [R1+0x840] ;  /* 0x0008400001f47983 */ /* 0x000ea80000300a00 */
[----:B------:R1:W-:Y:S01]  /*224e0*/  STL.64 [R1+0xb88], R104 ;  /* 0x000b886801007387 */ /* 0x0003e20000100a00 */
[----:B-----5:R-:W-:Y:S01]  /*224f0*/  IMAD.WIDE R100, R2, 0x4, R250 ;  /* 0x0000000402647825 */ /* 0x020fe200078e02fa */
[----:B------:R-:W-:Y:S02]  /*22500*/  ISETP.GE.U32.AND P4, PT, R246, 0x7ffffcfa, PT ;  /* 0x7ffffcfaf600780c */ /* 0x000fe40003f86070 */
[----:B------:R-:W5:Y:S04]  /*22510*/  LDL.LU.64 R250, [R1+0x838] ;  /* 0x0008380001fa7983 */ /* 0x000f680000300a00 */
[----:B-1----:R-:W5:Y:S04]  /*22520*/  LDL.LU.64 R102, [R1+0x830] ;  /* 0x0008300001667983 */ /* 0x002f680000300a00 */
[----:B------:R1:W-:Y:S04]  /*22530*/  LDGSTS.E [R93+-0x5ee00], desc[UR16][R104.64], !P2 ;  /* 0xa1200000685d7fae */ /* 0x0003e8000d1a1010 */
[----:B------:R4:W-:Y:S04]  /*22540*/  STL.64 [R1+0x420], R100 ;  /* 0x0004206401007387 */ /* 0x0009e80000100a00 */
[----:B------:R4:W-:Y:S01]  /*22550*/  LDGSTS.E [R0+-0x5ec00], desc[UR16][R100.64], !P6 ;  /* 0xa140000064007fae */ /* 0x0009e2000f1a1010 */
[----:B------:R-:W-:-:S02]  /*22560*/  VIADD R246, R108, 0xfffffd78 ;  /* 0xfffffd786cf67836 */ /* 0x000fc40000000000 */
[----:B-1----:R-:W-:-:S04]  /*22570*/  IMAD.WIDE R104, R2, 0x4, R238 ;  /* 0x0000000402687825 */ /* 0x002fc800078e02ee */
[C---:B----4-:R-:W-:Y:S01]  /*22580*/  IMAD.WIDE R100, R2.reuse, 0x4, R240 ;  /* 0x0000000402647825 */ /* 0x050fe200078e02f0 */
[----:B------:R-:W-:Y:S04]  /*22590*/  STL.64 [R1+0xb80], R104 ;  /* 0x000b806801007387 */ /* 0x000fe80000100a00 */
[----:B------:R1:W-:Y:S04]  /*225a0*/  STL.64 [R1+0x438], R100 ;  /* 0x0004386401007387 */ /* 0x0003e80000100a00 */
[----:B------:R5:W-:Y:S04]  /*225b0*/  LDGSTS.E [R93+-0x5ea00], desc[UR16][R104.64], !P6 ;  /* 0xa1600000685d7fae */ /* 0x000be8000f1a1010 */
[----:B------:R-:W-:Y:S04]  /*225c0*/  LDGSTS.E [R0+-0x5e800], desc[UR16][R100.64], !P4 ;  /* 0xa180000064007fae */ /* 0x000fe8000e1a1010 */
[----:B------:R-:W4:Y:S04]  /*225d0*/  LDL.LU.64 R108, [R1+0x828] ;  /* 0x00082800016c7983 */ /* 0x000f280000300a00 */
[----:B-1----:R-:W4:Y:S04]  /*225e0*/  LDL.LU.64 R100, [R1+0x820] ;  /* 0x0008200001647983 */ /* 0x002f280000300a00 */
[----:B------:R-:W4:Y:S01]  /*225f0*/  LDL.LU.64 R240, [R1+0x818] ;  /* 0x0008180001f07983 */ /* 0x000f220000300a00 */
[----:B---3--:R-:W-:-:S04]  /*22600*/  IMAD.WIDE R248, R2, 0x4, R248 ;  /* 0x0000000402f87825 */ /* 0x008fc800078e02f8 */
[C---:B--2---:R-:W-:Y:S02]  /*22610*/  IMAD.WIDE R238, R2.reuse, 0x4, R244 ;  /* 0x0000000402ee7825 */ /* 0x044fe400078e02f4 */
[----:B------:R-:W2:Y:S04]  /*22620*/  LDL.LU.64 R244, [R1+0x810] ;  /* 0x0008100001f47983 */ /* 0x000ea80000300a00 */
[----:B------:R-:W-:Y:S01]  /*22630*/  STL.64 [R1+0xb70], R248 ;  /* 0x000b70f801007387 */ /* 0x000fe20000100a00 */
[----:B-----5:R-:W-:-:S03]  /*22640*/  IMAD.WIDE R104, R2, 0x4, R250 ;  /* 0x0000000402687825 */ /* 0x020fc600078e02fa */
[----:B------:R-:W3:Y:S01]  /*22650*/  LDL.LU.64 R250, [R1+0x808] ;  /* 0x0008080001fa7983 */ /* 0x000ee20000300a00 */
[----:B------:R-:W-:Y:S02]  /*22660*/  ISETP.GE.U32.AND P5, PT, R246, 0x7ffffcf9, PT ;  /* 0x7ffffcf9f600780c */ /* 0x000fe40003fa6070 */
[----:B------:R-:W-:Y:S01]  /*22670*/  IADD3 R133, PT, PT, R98, -0x289, RZ ;  /* 0xfffffd7762857810 */ /* 0x000fe20007ffe0ff */
[----:B------:R-:W-:Y:S02]  /*22680*/  VIADD R246, R82, 0x100000 ;  /* 0x0010000052f67836 */ /* 0x000fe40000000000 */
[----:B------:R-:W-:Y:S01]  /*22690*/  IMAD.WIDE R102, R2, 0x4, R102 ;  /* 0x0000000402667825 */ /* 0x000fe200078e0266 */
[----:B------:R-:W-:Y:S01]  /*226a0*/  ISETP.GE.U32.AND P2, PT, R133, 0x7ffffcf8, PT ;  /* 0x7ffffcf88500780c */ /* 0x000fe20003f46070 */
[----:B------:R1:W-:Y:S01]  /*226b0*/  STL.64 [R1+0x450], R238 ;  /* 0x000450ee01007387 */ /* 0x0003e20000100a00 */
[----:B------:R-:W5:Y:S01]  /*226c0*/  LDC R98, c[0x0][0x3a0] ;  /* 0x0000e800ff627b82 */ /* 0x000f620000000800 */
[----:B------:R-:W-:-:S02]  /*226d0*/  VIADD R133, R82, 0x100000 ;  /* 0x0010000052857836 */ /* 0x000fc40000000000 */
[----:B------:R1:W-:Y:S04]  /*226e0*/  LDGSTS.E [R246+-0x5e600], desc[UR16][R248.64], !P4 ;  /* 0xa1a00000f8f67fae */ /* 0x0003e8000e1a1010 */
[----:B------:R1:W-:Y:S04]  /*226f0*/  STL.64 [R1+0xb68], R104 ;  /* 0x000b686801007387 */ /* 0x0003e80000100a00 */
[----:B------:R-:W-:Y:S04]  /*22700*/  LDGSTS.E [R133+-0x5e400], desc[UR16][R238.64], !P5 ;  /* 0xa1c00000ee857fae */ /* 0x000fe8000e9a1010 */
[----:B------:R4:W-:Y:S01]  /*22710*/  STL.64 [R1+0x468], R102 ;  /* 0x0004686601007387 */ /* 0x0009e20000100a00 */
[----:B-1----:R-:W-:-:S03]  /*22720*/  IADD3 R246, PT, PT, R242, -0x28a, RZ ;  /* 0xfffffd76f2f67810 */ /* 0x002fc60007ffe0ff */
[----:B------:R1:W-:Y:S04]  /*22730*/  LDGSTS.E [R93+-0x5e200], desc[UR16][R104.64], !P5 ;  /* 0xa1e00000685d7fae */ /* 0x0003e8000e9a1010 */
[----:B------:R-:W5:Y:S04]  /*22740*/  LDL.LU.64 R238, [R1+0x800] ;  /* 0x0008000001ee7983 */ /* 0x000f680000300a00 */
[----:B------:R-:W5:Y:S01]  /*22750*/  LDL.LU.64 R242, [R1+0x7f8] ;  /* 0x0007f80001f27983 */ /* 0x000f620000300a00 */
[----:B------:R-:W-:-:S03]  /*22760*/  ISETP.GE.U32.AND P5, PT, R246, 0x7ffffcf7, PT ;  /* 0x7ffffcf7f600780c */ /* 0x000fc60003fa6070 */
[----:B------:R-:W5:Y:S01]  /*22770*/  LDL.LU.64 R248, [R1+0x7f0] ;  /* 0x0007f00001f87983 */ /* 0x000f620000300a00 */
[----:B------:R-:W-:Y:S01]  /*22780*/  VIADD R247, R247, 0xfffffd75 ;  /* 0xfffffd75f7f77836 */ /* 0x000fe20000000000 */
[----:B-1----:R-:W1:Y:S02]  /*22790*/  LDC R105, c[0x0][0x3a0] ;  /* 0x0000e800ff697b82 */ /* 0x002e640000000800 */
[----:B------:R4:W-:Y:S02]  /*227a0*/  LDGSTS.E [R0+-0x5e000], desc[UR16][R102.64], !P2 ;  /* 0xa200000066007fae */ /* 0x0009e4000d1a1010 */
[----:B----4-:R-:W-:-:S04]  /*227b0*/  IMAD.WIDE R108, R2, 0x4, R108 ;  /* 0x00000004026c7825 */ /* 0x010fc800078e026c */
[----:B------:R-:W4:Y:S01]  /*227c0*/  LDC R104, c[0x0][0x3a0] ;  /* 0x0000e800ff687b82 */ /* 0x000f220000000800 */
[C---:B------:R-:W-:Y:S01]  /*227d0*/  IMAD.WIDE R102, R2.reuse, 0x4, R100 ;  /* 0x0000000402667825 */ /* 0x040fe200078e0264 */
[----:B------:R-:W-:Y:S03]  /*227e0*/  STL.64 [R1+0xb58], R108 ;  /* 0x000b586c01007387 */ /* 0x000fe60000100a00 */
[C---:B------:R-:W-:Y:S01]  /*227f0*/  IMAD.WIDE R100, R2.reuse, 0x4, R240 ;  /* 0x0000000402647825 */ /* 0x040fe200078e02f0 */
[----:B------:R2:W-:Y:S04]  /*22800*/  LDGSTS.E [R133+-0x5de00], desc[UR16][R108.64], !P2 ;  /* 0xa22000006c857fae */ /* 0x0005e8000d1a1010 */
[----:B------:R-:W-:Y:S04]  /*22810*/  STL.64 [R1+0x480], R102 ;  /* 0x0004806601007387 */ /* 0x000fe80000100a00 */
[----:B------:R1:W-:Y:S04]  /*22820*/  STL.64 [R1+0xb50], R100 ;  /* 0x000b506401007387 */ /* 0x0003e80000100a00 */
[----:B------:R3:W-:Y:S04]  /*22830*/  LDGSTS.E [R93+-0x5dc00], desc[UR16][R102.64], !P5 ;  /* 0xa2400000665d7fae */ /* 0x0007e8000e9a1010 */
[----:B------:R-:W4:Y:S04]  /*22840*/  LDL.LU.64 R240, [R1+0x7e8] ;  /* 0x0007e80001f07983 */ /* 0x000f280000300a00 */
[----:B------:R-:W-:Y:S04]  /*22850*/  LDGSTS.E [R0+-0x5da00], desc[UR16][R100.64], !P5 ;  /* 0xa260000064007fae */ /* 0x000fe8000e9a1010 */
[----:B-1----:R-:W4:Y:S01]  /*22860*/  LDL.LU.64 R100, [R1+0x7e0] ;  /* 0x0007e00001647983 */ /* 0x002f220000300a00 */
[----:B--2---:R-:W-:-:S05]  /*22870*/  IMAD.WIDE R108, R2, 0x4, R244 ;  /* 0x00000004026c7825 */ /* 0x004fca00078e02f4 */
[----:B------:R1:W-:Y:S04]  /*22880*/  STL.64 [R1+0x498], R108 ;  /* 0x0004986c01007387 */ /* 0x0003e80000100a00 */
[----:B------:R-:W2:Y:S01]  /*22890*/  LDL.LU.64 R244, [R1+0x7d8] ;  /* 0x0007d80001f47983 */ /* 0x000ea20000300a00 */
[----:B---3--:R-:W-:-:S03]  /*228a0*/  IMAD.WIDE R102, R2, 0x4, R250 ;  /* 0x0000000402667825 */ /* 0x008fc600078e02fa */
[----:B------:R-:W3:Y:S01]  /*228b0*/  LDL.LU.64 R250, [R1+0x7d0] ;  /* 0x0007d00001fa7983 */ /* 0x000ee20000300a00 */
[----:B------:R-:W-:Y:S01]  /*228c0*/  VIADD R246, R99, 0xfffffd74 ;  /* 0xfffffd7463f67836 */ /* 0x000fe20000000000 */
[----:B------:R-:W-:Y:S02]  /*228d0*/  ISETP.GE.U32.AND P4, PT, R247, 0x7ffffcf6, PT ;  /* 0x7ffffcf6f700780c */ /* 0x000fe40003f86070 */
[----:B------:R1:W-:Y:S01]  /*228e0*/  STL.64 [R1+0xb40], R102 ;  /* 0x000b406601007387 */ /* 0x0003e20000100a00 */
[----:B------:R-:W2:Y:S01]  /*228f0*/  LDC R247, c[0x0][0x3a0] ;  /* 0x0000e800fff77b82 */ /* 0x000ea20000000800 */
[----:B------:R-:W-:Y:S02]  /*22900*/  ISETP.GE.U32.AND P6, PT, R246, 0x7ffffcf5, PT ;  /* 0x7ffffcf5f600780c */ /* 0x000fe40003fc6070 */
[----:B-----5:R-:W-:-:S07]  /*22910*/  IADD3 R246, PT, PT, R98, -0x28d, RZ ;  /* 0xfffffd7362f67810 */ /* 0x020fce0007ffe0ff */
[----:B------:R1:W-:Y:S04]  /*22920*/  LDGSTS.E [R133+-0x5d800], desc[UR16][R108.64], !P4 ;  /* 0xa28000006c857fae */ /* 0x0003e8000e1a1010 */
[----:B------:R5:W-:Y:S01]  /*22930*/  LDGSTS.E [R93+-0x5d600], desc[UR16][R102.64], !P4 ;  /* 0xa2a00000665d7fae */ /* 0x000be2000e1a1010 */
[----:B------:R-:W-:Y:S01]  /*22940*/  IMAD.WIDE R98, R2, 0x4, R238 ;  /* 0x0000000402627825 */ /* 0x000fe200078e02ee */
[----:B------:R-:W-:Y:S01]  /*22950*/  ISETP.GE.U32.AND P2, PT, R246, 0x7ffffcf4, PT ;  /* 0x7ffffcf4f600780c */ /* 0x000fe20003f46070 */
[----:B-1----:R-:W1:Y:S02]  /*22960*/  LDC R108, c[0x0][0x3a0] ;  /* 0x0000e800ff6c7b82 */ /* 0x002e640000000800 */
[----:B-----5:R-:W-:Y:S01]  /*22970*/  IMAD.WIDE R102, R2, 0x4, R242 ;  /* 0x0000000402667825 */ /* 0x020fe200078e02f2 */
[----:B------:R5:W-:Y:S04]  /*22980*/  STL.64 [R1+0x4b0], R98 ;  /* 0x0004b06201007387 */ /* 0x000be80000100a00 */
[----:B------:R5:W-:Y:S04]  /*22990*/  LDGSTS.E [R0+-0x5d400], desc[UR16][R98.64], !P6 ;  /* 0xa2c0000062007fae */ /* 0x000be8000f1a1010 */
[----:B------:R1:W-:Y:S01]  /*229a0*/  STL.64 [R1+0xb38], R102 ;  /* 0x000b386601007387 */ /* 0x0003e20000100a00 */
[----:B------:R-:W-:-:S02]  /*229b0*/  VIADD R246, R105, 0xfffffd72 ;  /* 0xfffffd7269f67836 */ /* 0x000fc40000000000 */
[C---:B----4-:R-:W-:Y:S01]  /*229c0*/  IMAD.WIDE R240, R2.reuse, 0x4, R240 ;  /* 0x0000000402f07825 */ /* 0x050fe200078e02f0 */
[----:B------:R1:W-:Y:S03]  /*229d0*/  LDGSTS.E [R93+-0x5d200], desc[UR16][R102.64], !P6 ;  /* 0xa2e00000665d7fae */ /* 0x0003e6000f1a1010 */
[C---:B-----5:R-:W-:Y:S01]  /*229e0*/  IMAD.WIDE R98, R2.reuse, 0x4, R248 ;  /* 0x0000000402627825 */ /* 0x060fe200078e02f8 */
[----:B------:R-:W4:Y:S04]  /*229f0*/  LDC R105, c[0x0][0x3a0] ;  /* 0x0000e800ff697b82 */ /* 0x000f280000000800 */
[----:B------:R3:W-:Y:S04]  /*22a00*/  STL.64 [R1+0x4b8], R98 ;  /* 0x0004b86201007387 */ /* 0x0007e80000100a00 */
[----:B------:R-:W5:Y:S04]  /*22a10*/  LDL.LU.64 R248, [R1+0x7c8] ;  /* 0x0007c80001f87983 */ /* 0x000f680000300a00 */
[----:B------:R-:W5:Y:S04]  /*22a20*/  LDL.LU.64 R238, [R1+0x7c0] ;  /* 0x0007c00001ee7983 */ /* 0x000f680000300a00 */
[----:B------:R-:W5:Y:S01]  /*22a30*/  LDL.LU.64 R242, [R1+0x7b8] ;  /* 0x0007b80001f27983 */ /* 0x000f620000300a00 */
[----:B-1----:R-:W-:Y:S01]  /*22a40*/  IMAD.WIDE R102, R2, 0x4, R100 ;  /* 0x0000000402667825 */ /* 0x002fe200078e0264 */
[----:B------:R-:W-:-:S02]  /*22a50*/  ISETP.GE.U32.AND P5, PT, R246, 0x7ffffcf3, PT ;  /* 0x7ffffcf3f600780c */ /* 0x000fc40003fa6070 */
[----:B------:R3:W-:Y:S01]  /*22a60*/  LDGSTS.E [R0+-0x5d000], desc[UR16][R98.64], !P2 ;  /* 0xa300000062007fae */ /* 0x0007e2000d1a1010 */
[----:B------:R-:W-:-:S03]  /*22a70*/  IADD3 R246, PT, PT, R82, 0x100000, RZ ;  /* 0x0010000052f67810 */ /* 0x000fc60007ffe0ff */
[----:B------:R1:W-:Y:S04]  /*22a80*/  STL.64 [R1+0xb28], R240 ;  /* 0x000b28f001007387 */ /* 0x0003e80000100a00 */
[----:B------:R1:W-:Y:S01]  /*22a90*/  LDGSTS.E [R246+-0x5ce00], desc[UR16][R240.64], !P2 ;  /* 0xa3200000f0f67fae */ /* 0x0003e2000d1a1010 */
[----:B--2---:R-:W-:-:S03]  /*22aa0*/  IMAD.WIDE R100, R2, 0x4, R244 ;  /* 0x0000000402647825 */ /* 0x004fc600078e02f4 */
[----:B------:R-:W2:Y:S04]  /*22ab0*/  LDL.LU.64 R244, [R1+0x7b0] ;  /* 0x0007b00001f47983 */ /* 0x000ea80000300a00 */
[----:B------:R1:W-:Y:S01]  /*22ac0*/  STL.64 [R1+0x4c8], R102 ;  /* 0x0004c86601007387 */ /* 0x0003e20000100a00 */
[----:B---3--:R-:W-:-:S03]  /*22ad0*/  IMAD.WIDE R98, R2, 0x4, R250 ;  /* 0x0000000402627825 */ /* 0x008fc600078e02fa */
[----:B------:R-:W-:Y:S04]  /*22ae0*/  STL.64 [R1+0xb20], R100 ;  /* 0x000b206401007387 */ /* 0x000fe80000100a00 */
[----:B------:R3:W-:Y:S04]  /*22af0*/  STL.64 [R1+0x4d8], R98 ;  /* 0x0004d86201007387 */ /* 0x0007e80000100a00 */
[----:B-1----:R-:W2:Y:S04]  /*22b00*/  LDL.LU.64 R240, [R1+0x7a8] ;  /* 0x0007a80001f07983 */ /* 0x002ea80000300a00 */
[----:B------:R-:W2:Y:S01]  /*22b10*/  LDL.LU.64 R250, [R1+0x7a0] ;  /* 0x0007a00001fa7983 */ /* 0x000ea20000300a00 */
[----:B------:R-:W-:-:S02]  /*22b20*/  VIADD R133, R104, 0xfffffd71 ;  /* 0xfffffd7168857836 */ /* 0x000fc40000000000 */
[----:B------:R-:W1:Y:S03]  /*22b30*/  LDC R104, c[0x0][0x3a0] ;  /* 0x0000e800ff687b82 */ /* 0x000e660000000800 */
[----:B------:R-:W-:Y:S01]  /*22b40*/  ISETP.GE.U32.AND P4, PT, R133, 0x7ffffcf2, PT ;  /* 0x7ffffcf28500780c */ /* 0x000fe20003f86070 */
[----:B------:R-:W-:Y:S02]  /*22b50*/  VIADD R133, R82, 0x100000 ;  /* 0x0010000052857836 */ /* 0x000fe40000000000 */
[----:B------:R-:W-:-:S03]  /*22b60*/  VIADD R246, R108, 0xfffffd70 ;  /* 0xfffffd706cf67836 */ /* 0x000fc60000000000 */
[----:B------:R3:W-:Y:S02]  /*22b70*/  LDGSTS.E [R133+-0x5cc00], desc[UR16][R102.64], !P5 ;  /* 0xa340000066857fae */ /* 0x0007e4000e9a1010 */
[----:B------:R-:W-:Y:S02]  /*22b80*/  ISETP.GE.U32.AND P2, PT, R246, 0x7ffffcf1, PT ;  /* 0x7ffffcf1f600780c */ /* 0x000fe40003f46070 */
[----:B------:R-:W-:Y:S04]  /*22b90*/  LDGSTS.E [R93+-0x5ca00], desc[UR16][R100.64], !P5 ;  /* 0xa3600000645d7fae */ /* 0x000fe8000e9a1010 */
[----:B------:R-:W-:Y:S01]  /*22ba0*/  LDGSTS.E [R0+-0x5c800], desc[UR16][R98.64], !P4 ;  /* 0xa380000062007fae */ /* 0x000fe2000e1a1010 */
[----:B------:R-:W-:Y:S02]  /*22bb0*/  IADD3 R246, PT, PT, R247, -0x291, RZ ;  /* 0xfffffd6ff7f67810 */ /* 0x000fe40007ffe0ff */
[----:B------:R-:W1:Y:S08]  /*22bc0*/  LDC R247, c[0x0][0x3a0] ;  /* 0x0000e800fff77b82 */ /* 0x000e700000000800 */
[----:B---3--:R-:W3:Y:S01]  /*22bd0*/  LDC R103, c[0x0][0x3a0] ;  /* 0x0000e800ff677b82 */ /* 0x008ee20000000800 */
[----:B------:R-:W3:Y:S01]  /*22be0*/  LDL.LU.64 R98, [R1+0x798] ;  /* 0x0007980001627983 */ /* 0x000ee20000300a00 */
[----:B------:R-:W-:Y:S01]  /*22bf0*/  ISETP.GE.U32.AND P5, PT, R246, 0x7ffffcf0, PT ;  /* 0x7ffffcf0f600780c */ /* 0x000fe20003fa6070 */
[----:B----4-:R-:W-:-:S05]  /*22c00*/  VIADD R246, R105, 0xfffffd6e ;  /* 0xfffffd6e69f67836 */ /* 0x010fca0000000000 */
[----:B------:R-:W4:Y:S01]  /*22c10*/  LDC R102, c[0x0][0x3a0] ;  /* 0x0000e800ff667b82 */ /* 0x000f220000000800 */
[----:B-----5:R-:W-:-:S04]  /*22c20*/  IMAD.WIDE R248, R2, 0x4, R248 ;  /* 0x0000000402f87825 */ /* 0x020fc800078e02f8 */
[C---:B------:R-:W-:Y:S01]  /*22c30*/  IMAD.WIDE R238, R2.reuse, 0x4, R238 ;  /* 0x0000000402ee7825 */ /* 0x040fe200078e02ee */
[----:B------:R5:W-:Y:S03]  /*22c40*/  STL.64 [R1+0xb18], R248 ;  /* 0x000b18f801007387 */ /* 0x000be60000100a00 */
[----:B------:R-:W-:Y:S01]  /*22c50*/  IMAD.WIDE R108, R2, 0x4, R242 ;  /* 0x00000004026c7825 */ /* 0x000fe200078e02f2 */
[----:B------:R-:W3:Y:S04]  /*22c60*/  LDL.LU.64 R100, [R1+0x790] ;  /* 0x0007900001647983 */ /* 0x000ee80000300a00 */
[----:B------:R2:W-:Y:S04]  /*22c70*/  STL.64 [R1+0x4e0], R238 ;  /* 0x0004e0ee01007387 */ /* 0x0005e80000100a00 */
[----:B------:R1:W-:Y:S04]  /*22c80*/  STL.64 [R1+0xb08], R108 ;  /* 0x000b086c01007387 */ /* 0x0003e80000100a00 */
[----:B------:R-:W3:Y:S04]  /*22c90*/  LDL.LU.64 R242, [R1+0x788] ;  /* 0x0007880001f27983 */ /* 0x000ee80000300a00 */
[----:B------:R-:W-:Y:S04]  /*22ca0*/  LDGSTS.E [R133+-0x5c600], desc[UR16][R248.64], !P4 ;  /* 0xa3a00000f8857fae */ /* 0x000fe8000e1a1010 */
[----:B------:R2:W-:Y:S04]  /*22cb0*/  LDGSTS.E [R93+-0x5c400], desc[UR16][R238.64], !P2 ;  /* 0xa3c00000ee5d7fae */ /* 0x0005e8000d1a1010 */
[----:B-----5:R-:W5:Y:S01]  /*22cc0*/  LDL.LU.64 R248, [R1+0x780] ;  /* 0x0007800001f87983 */ /* 0x020f620000300a00 */
[----:B------:R-:W-:Y:S01]  /*22cd0*/  ISETP.GE.U32.AND P4, PT, R246, 0x7ffffcef, PT ;  /* 0x7ffffceff600780c */ /* 0x000fe20003f86070 */
[----:B-1----:R-:W-:-:S02]  /*22ce0*/  VIADD R246, R104, 0xfffffd6d ;  /* 0xfffffd6d68f67836 */ /* 0x002fc40000000000 */
[----:B------:R1:W-:Y:S01]  /*22cf0*/  LDGSTS.E [R0+-0x5c200], desc[UR16][R108.64], !P2 ;  /* 0xa3e000006c007fae */ /* 0x0003e2000d1a1010 */
[----:B--2---:R-:W-:-:S03]  /*22d00*/  IMAD.WIDE R238, R2, 0x4, R244 ;  /* 0x0000000402ee7825 */ /* 0x004fc600078e02f4 */
[----:B------:R-:W2:Y:S04]  /*22d10*/  LDL.LU.64 R244, [R1+0x778] ;  /* 0x0007780001f47983 */ /* 0x000ea80000300a00 */
[----:B------:R1:W-:Y:S04]  /*22d20*/  STL.64 [R1+0x4f0], R238 ;  /* 0x0004f0ee01007387 */ /* 0x0003e80000100a00 */
[----:B------:R3:W-:Y:S01]  /*22d30*/  LDGSTS.E [R133+-0x5c000], desc[UR16][R238.64], !P5 ;  /* 0xa4000000ee857fae */ /* 0x0007e2000e9a1010 */
[----:B------:R-:W-:-:S03]  /*22d40*/  IMAD.WIDE R104, R2, 0x4, R250 ;  /* 0x0000000402687825 */ /* 0x000fc600078e02fa */
[----:B------:R-:W2:Y:S01]  /*22d50*/  LDL.LU.64 R250, [R1+0x770] ;  /* 0x0007700001fa7983 */ /* 0x000ea20000300a00 */
[----:B-1----:R-:W-:Y:S01]  /*22d60*/  IMAD.WIDE R108, R2, 0x4, R240 ;  /* 0x00000004026c7825 */ /* 0x002fe200078e02f0 */
[----:B---3--:R-:W-:-:S04]  /*22d70*/  IADD3 R133, PT, PT, R103, -0x294, RZ ;  /* 0xfffffd6c67857810 */ /* 0x008fc80007ffe0ff */
[----:B------:R1:W-:Y:S01]  /*22d80*/  LDGSTS.E [R93+-0x5be00], desc[UR16][R108.64], !P5 ;  /* 0xa42000006c5d7fae */ /* 0x0003e2000e9a1010 */
[----:B------:R-:W-:Y:S01]  /*22d90*/  ISETP.GE.U32.AND P5, PT, R246, 0x7ffffcee, PT ;  /* 0x7ffffceef600780c */ /* 0x000fe20003fa6070 */
[----:B----4-:R-:W-:Y:S01]  /*22da0*/  VIADD R246, R102, 0xfffffd6b ;  /* 0xfffffd6b66f67836 */ /* 0x010fe20000000000 */
[----:B------:R-:W-:Y:S01]  /*22db0*/  ISETP.GE.U32.AND P2, PT, R133, 0x7ffffced, PT ;  /* 0x7ffffced8500780c */ /* 0x000fe20003f46070 */
[----:B------:R1:W-:Y:S01]  /*22dc0*/  STL.64 [R1+0xb00], R108 ;  /* 0x000b006c01007387 */ /* 0x0003e20000100a00 */
[----:B------:R-:W-:-:S03]  /*22dd0*/  VIADD R133, R82, 0x100000 ;  /* 0x0010000052857836 */ /* 0x000fc60000000000 */
[----:B------:R3:W-:Y:S04]  /*22de0*/  STL.64 [R1+0x500], R104 ;  /* 0x0005006801007387 */ /* 0x0007e80000100a00 */
[----:B------:R3:W-:Y:S04]  /*22df0*/  LDGSTS.E [R0+-0x5bc00], desc[UR16][R104.64], !P4 ;  /* 0xa440000068007fae */ /* 0x0007e8000e1a1010 */
[----:B------:R-:W4:Y:S01]  /*22e00*/  LDL.LU.64 R238, [R1+0x768] ;  /* 0x0007680001ee7983 */ /* 0x000f220000300a00 */
[----:B-1----:R-:W1:Y:S03]  /*22e10*/  LDC R108, c[0x0][0x3a0] ;  /* 0x0000e800ff6c7b82 */ /* 0x002e660000000800 */
[----:B------:R-:W4:Y:S01]  /*22e20*/  LDL.LU.64 R240, [R1+0x538] ;  /* 0x0005380001f07983 */ /* 0x000f220000300a00 */
[----:B---3--:R-:W-:-:S04]  /*22e30*/  IMAD.WIDE R104, R2, 0x4, R98 ;  /* 0x0000000402687825 */ /* 0x008fc800078e0262 */
[----:B------:R-:W-:Y:S01]  /*22e40*/  IMAD.WIDE R102, R2, 0x4, R100 ;  /* 0x0000000402667825 */ /* 0x000fe200078e0264 */
[----:B------:R-:W-:Y:S01]  /*22e50*/  STL.64 [R1+0xaf8], R104 ;  /* 0x000af86801007387 */ /* 0x000fe20000100a00 */
[----:B------:R-:W-:Y:S01]  /*22e60*/  ISETP.GE.U32.AND P6, PT, R246, 0x7ffffcec, PT ;  /* 0x7ffffcecf600780c */ /* 0x000fe20003fc6070 */
[----:B------:R-:W3:Y:S02]  /*22e70*/  LDC R98, c[0x0][0x3a0] ;  /* 0x0000e800ff627b82 */ /* 0x000ee40000000800 */
[----:B------:R-:W-:Y:S04]  /*22e80*/  LDGSTS.E [R133+-0x5ba00], desc[UR16][R104.64], !P4 ;  /* 0xa460000068857fae */ /* 0x000fe8000e1a1010 */
[----:B------:R5:W-:Y:S02]  /*22e90*/  STL.64 [R1+0x508], R102 ;  /* 0x0005086601007387 */ /* 0x000be40000100a00 */
[----:B------:R-:W1:Y:S01]  /*22ea0*/  LDC R99, c[0x0][0x3a0] ;  /* 0x0000e800ff637b82 */ /* 0x000e620000000800 */
[C---:B------:R-:W-:Y:S01]  /*22eb0*/  IMAD.WIDE R100, R2.reuse, 0x4, R242 ;  /* 0x0000000402647825 */ /* 0x040fe200078e02f2 */
[----:B------:R5:W-:Y:S04]  /*22ec0*/  LDGSTS.E [R93+-0x5b800], desc[UR16][R102.64], !P5 ;  /* 0xa4800000665d7fae */ /* 0x000be8000e9a1010 */
[----:B------:R1:W-:Y:S01]  /*22ed0*/  STL.64 [R1+0xaf0], R100 ;  /* 0x000af06401007387 */ /* 0x0003e20000100a00 */
[----:B------:R-:W-:Y:S01]  /*22ee0*/  IADD3 R246, PT, PT, R247, -0x296, RZ ;  /* 0xfffffd6af7f67810 */ /* 0x000fe20007ffe0ff */
[----:B------:R-:W1:Y:S02]  /*22ef0*/  LDC R242, c[0x0][0x3a0] ;  /* 0x0000e800fff27b82 */ /* 0x000e640000000800 */
[----:B------:R1:W-:Y:S06]  /*22f00*/  LDGSTS.E [R0+-0x5b600], desc[UR16][R100.64], !P5 ;  /* 0xa4a0000064007fae */ /* 0x0003ec000e9a1010 */
[----:B------:R-:W1:Y:S01]  /*22f10*/  LDC R247, c[0x0][0x3a0] ;  /* 0x0000e800fff77b82 */ /* 0x000e620000000800 */
[----:B-----5:R-:W-:-:S02]  /*22f20*/  IMAD.WIDE R102, R2, 0x4, R248 ;  /* 0x0000000402667825 */ /* 0x020fc400078e02f8 */
[----:B------:R-:W5:Y:S04]  /*22f30*/  LDL.LU.64 R248, [R1+0x760] ;  /* 0x0007600001f87983 */ /* 0x000f680000300a00 */
[----:B------:R1:W-:Y:S04]  /*22f40*/  STL.64 [R1+0x518], R102 ;  /* 0x0005186601007387 */ /* 0x0003e80000100a00 */
[----:B------:R-:W-:Y:S01]  /*22f50*/  LDGSTS.E [R133+-0x5b400], desc[UR16][R102.64], !P2 ;  /* 0xa4c0000066857fae */ /* 0x000fe2000d1a1010 */
[----:B--2---:R-:W-:-:S03]  /*22f60*/  IMAD.WIDE R104, R2, 0x4, R244 ;  /* 0x0000000402687825 */ /* 0x004fc600078e02f4 */
[----:B------:R-:W2:Y:S04]  /*22f70*/  LDL.LU.64 R244, [R1+0x540] ;  /* 0x0005400001f47983 */ /* 0x000ea80000300a00 */
[----:B------:R4:W-:Y:S01]  /*22f80*/  STL.64 [R1+0xae0], R104 ;  /* 0x000ae06801007387 */ /* 0x0009e20000100a00 */
[----:B------:R-:W-:-:S03]  /*22f90*/  ISETP.GE.U32.AND P4, PT, R246, 0x7ffffceb, PT ;  /* 0x7ffffcebf600780c */ /* 0x000fc60003f86070 */
[----:B------:R4:W-:Y:S01]  /*22fa0*/  LDGSTS.E [R93+-0x5b200], desc[UR16][R104.64], !P2 ;  /* 0xa4e00000685d7fae */ /* 0x0009e2000d1a1010 */
[----:B-1----:R-:W-:-:S03]  /*22fb0*/  IMAD.WIDE R100, R2, 0x4, R250 ;  /* 0x0000000402647825 */ /* 0x002fc600078e02fa */
[----:B------:R-:W3:Y:S04]  /*22fc0*/  LDL.LU.64 R250, [R1+0x758] ;  /* 0x0007580001fa7983 */ /* 0x000ee80000300a00 */
[----:B------:R-:W3:Y:S04]  /*22fd0*/  LDL.LU.64 R102, [R1+0x550] ;  /* 0x0005500001667983 */ /* 0x000ee80000300a00 */
[----:B------:R1:W-:Y:S04]  /*22fe0*/  STL.64 [R1+0x528], R100 ;  /* 0x0005286401007387 */ /* 0x0003e80000100a00 */
[----:B------:R1:W-:Y:S01]  /*22ff0*/  LDGSTS.E [R0+-0x5b000], desc[UR16][R100.64], !P6 ;  /* 0xa500000064007fae */ /* 0x0003e2000f1a1010 */
[----:B------:R-:W-:-:S02]  /*23000*/  VIADD R246, R108, 0xfffffd69 ;  /* 0xfffffd696cf67836 */ /* 0x000fc40000000000 */
[----:B----4-:R-:W-:-:S04]  /*23010*/  IMAD.WIDE R104, R2, 0x4, R238 ;  /* 0x0000000402687825 */ /* 0x010fc800078e02ee */
[C---:B-1----:R-:W-:Y:S01]  /*23020*/  IMAD.WIDE R100, R2.reuse, 0x4, R240 ;  /* 0x0000000402647825 */ /* 0x042fe200078e02f0 */
[----:B------:R-:W-:Y:S04]  /*23030*/  STL.64 [R1+0xad8], R104 ;  /* 0x000ad86801007387 */ /* 0x000fe80000100a00 */
[----:B------:R1:W-:Y:S04]  /*23040*/  STL.64 [R1+0x538], R100 ;  /* 0x0005386401007387 */ /* 0x0003e80000100a00 */
[----:B------:R3:W-:Y:S04]  /*23050*/  LDGSTS.E [R93+-0x5ae00], desc[UR16][R104.64], !P6 ;  /* 0xa5200000685d7fae */ /* 0x0007e8000f1a1010 */
[----:B------:R-:W-:Y:S04]  /*23060*/  LDGSTS.E [R0+-0x5ac00], desc[UR16][R100.64], !P4 ;  /* 0xa540000064007fae */ /* 0x000fe8000e1a1010 */
[----:B------:R-:W4:Y:S04]  /*23070*/  LDL.LU.64 R108, [R1+0x750] ;  /* 0x00075000016c7983 */ /* 0x000f280000300a00 */
[----:B-1----:R-:W4:Y:S04]  /*23080*/  LDL.LU.64 R100, [R1+0x558] ;  /* 0x0005580001647983 */ /* 0x002f280000300a00 */
[----:B------:R-:W4:Y:S01]  /*23090*/  LDL.LU.64 R240, [R1+0x748] ;  /* 0x0007480001f07983 */ /* 0x000f220000300a00 */
[----:B-----5:R-:W-:-:S04]  /*230a0*/  IMAD.WIDE R248, R2, 0x4, R248 ;  /* 0x0000000402f87825 */ /* 0x020fc800078e02f8 */
[C---:B--2---:R-:W-:Y:S02]  /*230b0*/  IMAD.WIDE R238, R2.reuse, 0x4, R244 ;  /* 0x0000000402ee7825 */ /* 0x044fe400078e02f4 */
[----:B------:R-:W2:Y:S04]  /*230c0*/  LDL.LU.64 R244, [R1+0x568] ;  /* 0x0005680001f47983 */ /* 0x000ea80000300a00 */
[----:B------:R-:W-:Y:S01]  /*230d0*/  STL.64 [R1+0xad0], R248 ;  /* 0x000ad0f801007387 */ /* 0x000fe20000100a00 */
[----:B---3--:R-:W-:-:S03]  /*230e0*/  IMAD.WIDE R104, R2, 0x4, R250 ;  /* 0x0000000402687825 */ /* 0x008fc600078e02fa */
[----:B------:R-:W3:Y:S01]  /*230f0*/  LDL.LU.64 R250, [R1+0x740] ;  /* 0x0007400001fa7983 */ /* 0x000ee20000300a00 */
[----:B------:R-:W-:Y:S01]  /*23100*/  ISETP.GE.U32.AND P5, PT, R246, 0x7ffffcea, PT ;  /* 0x7ffffceaf600780c */ /* 0x000fe20003fa6070 */
[----:B------:R-:W-:Y:S01]  /*23110*/  VIADD R133, R98, 0xfffffd68 ;  /* 0xfffffd6862857836 */ /* 0x000fe20000000000 */
[----:B------:R-:W-:Y:S01]  /*23120*/  IADD3 R246, PT, PT, R82, 0x100000, RZ ;  /* 0x0010000052f67810 */ /* 0x000fe20007ffe0ff */
[----:B------:R-:W-:Y:S01]  /*23130*/  IMAD.WIDE R102, R2, 0x4, R102 ;  /* 0x0000000402667825 */ /* 0x000fe200078e0266 */
[----:B------:R1:W-:Y:S01]  /*23140*/  STL.64 [R1+0x540], R238 ;  /* 0x000540ee01007387 */ /* 0x0003e20000100a00 */
[----:B------:R-:W5:Y:S01]  /*23150*/  LDC R98, c[0x0][0x3a0] ;  /* 0x0000e800ff627b82 */ /* 0x000f620000000800 */
[----:B------:R-:W-:Y:S01]  /*23160*/  ISETP.GE.U32.AND P2, PT, R133, 0x7ffffce9, PT ;  /* 0x7ffffce98500780c */ /* 0x000fe20003f46070 */
[----:B------:R-:W-:Y:S01]  /*23170*/  VIADD R133, R82, 0x100000 ;  /* 0x0010000052857836 */ /* 0x000fe20000000000 */
[----:B------:R1:W-:Y:S04]  /*23180*/  LDGSTS.E [R246+-0x5aa00], desc[UR16][R248.64], !P4 ;  /* 0xa5600000f8f67fae */ /* 0x0003e8000e1a1010 */
[----:B------:R4:W-:Y:S04]  /*23190*/  STL.64 [R1+0xac8], R104 ;  /* 0x000ac86801007387 */ /* 0x0009e80000100a00 */
[----:B------:R-:W-:Y:S04]  /*231a0*/  LDGSTS.E [R133+-0x5a800], desc[UR16][R238.64], !P5 ;  /* 0xa5800000ee857fae */ /* 0x000fe8000e9a1010 */
[----:B------:R4:W-:Y:S01]  /*231b0*/  STL.64 [R1+0x550], R102 ;  /* 0x0005506601007387 */ /* 0x0009e20000100a00 */
[----:B-1----:R-:W-:-:S03]  /*231c0*/  VIADD R246, R242, 0xfffffd67 ;  /* 0xfffffd67f2f67836 */ /* 0x002fc60000000000 */
[----:B------:R4:W-:Y:S04]  /*231d0*/  LDGSTS.E [R93+-0x5a600], desc[UR16][R104.64], !P5 ;  /* 0xa5a00000685d7fae */ /* 0x0009e8000e9a1010 */
[----:B------:R-:W5:Y:S04]  /*231e0*/  LDL.LU.64 R238, [R1+0x570] ;  /* 0x0005700001ee7983 */ /* 0x000f680000300a00 */
[----:B------:R-:W5:Y:S01]  /*231f0*/  LDL.LU.64 R242, [R1+0x738] ;  /* 0x0007380001f27983 */ /* 0x000f620000300a00 */
[----:B------:R-:W-:-:S03]  /*23200*/  ISETP.GE.U32.AND P5, PT, R246, 0x7ffffce8, PT ;  /* 0x7ffffce8f600780c */ /* 0x000fc60003fa6070 */
[----:B------:R-:W5:Y:S01]  /*23210*/  LDL.LU.64 R248, [R1+0x578] ;  /* 0x0005780001f87983 */ /* 0x000f620000300a00 */
[----:B------:R-:W-:Y:S01]  /*23220*/  IADD3 R247, PT, PT, R247, -0x29a, RZ ;  /* 0xfffffd66f7f77810 */ /* 0x000fe20007ffe0ff */
[----:B----4-:R-:W1:Y:S01]  /*23230*/  LDC R105, c[0x0][0x3a0] ;  /* 0x0000e800ff697b82 */ /* 0x010e620000000800 */
[C---:B------:R-:W-:Y:S01]  /*23240*/  IMAD.WIDE R108, R2.reuse, 0x4, R108 ;  /* 0x00000004026c7825 */ /* 0x040fe200078e026c */
[----:B------:R4:W-:Y:S04]  /*23250*/  LDGSTS.E [R0+-0x5a400], desc[UR16][R102.64], !P2 ;  /* 0xa5c0000066007fae */ /* 0x0009e8000d1a1010 */
[----:B------:R-:W-:Y:S02]  /*23260*/  STL.64 [R1+0xac0], R108 ;  /* 0x000ac06c01007387 */ /* 0x000fe40000100a00 */
[----:B------:R-:W1:Y:S02]  /*23270*/  LDC R104, c[0x0][0x3a0] ;  /* 0x0000e800ff687b82 */ /* 0x000e640000000800 */
[----:B------:R2:W-:Y:S01]  /*23280*/  LDGSTS.E [R133+-0x5a200], desc[UR16][R108.64], !P2 ;  /* 0xa5e000006c857fae */ /* 0x0005e2000d1a1010 */
[----:B----4-:R-:W-:-:S04]  /*23290*/  IMAD.WIDE R102, R2, 0x4, R100 ;  /* 0x0000000402667825 */ /* 0x010fc800078e0264 */
[C---:B------:R-:W-:Y:S01]  /*232a0*/  IMAD.WIDE R100, R2.reuse, 0x4, R240 ;  /* 0x0000000402647825 */ /* 0x040fe200078e02f0 */
[----:B------:R-:W-:Y:S04]  /*232b0*/  STL.64 [R1+0x558], R102 ;  /* 0x0005586601007387 */ /* 0x000fe80000100a00 */
[----:B------:R4:W-:Y:S04]  /*232c0*/  STL.64 [R1+0xab8], R100 ;  /* 0x000ab86401007387 */ /* 0x0009e80000100a00 */
[----:B------:R3:W-:Y:S04]  /*232d0*/  LDGSTS.E [R93+-0x5a000], desc[UR16][R102.64], !P5 ;  /* 0xa6000000665d7fae */ /* 0x0007e8000e9a1010 */
[----:B------:R-:W5:Y:S04]  /*232e0*/  LDL.LU.64 R240, [R1+0x730] ;  /* 0x0007300001f07983 */ /* 0x000f680000300a00 */
[----:B------:R-:W-:Y:S04]  /*232f0*/  LDGSTS.E [R0+-0x59e00], desc[UR16][R100.64], !P5 ;  /* 0xa620000064007fae */ /* 0x000fe8000e9a1010 */
[----:B----4-:R-:W4:Y:S01]  /*23300*/  LDL.LU.64 R100, [R1+0x580] ;  /* 0x0005800001647983 */ /* 0x010f220000300a00 */
[----:B--2---:R-:W-:-:S05]  /*23310*/  IMAD.WIDE R108, R2, 0x4, R244 ;  /* 0x00000004026c7825 */ /* 0x004fca00078e02f4 */
[----:B------:R2:W-:Y:S04]  /*23320*/  STL.64 [R1+0x568], R108 ;  /* 0x0005686c01007387 */ /* 0x0005e80000100a00 */
[----:B------:R-:W4:Y:S01]  /*23330*/  LDL.LU.64 R244, [R1+0x728] ;  /* 0x0007280001f47983 */ /* 0x000f220000300a00 */
[----:B---3--:R-:W-:-:S03]  /*23340*/  IMAD.WIDE R102, R2, 0x4, R250 ;  /* 0x0000000402667825 */ /* 0x008fc600078e02fa */
[----:B------:R-:W3:Y:S01]  /*23350*/  LDL.LU.64 R250, [R1+0x5b0] ;  /* 0x0005b00001fa7983 */ /* 0x000ee20000300a00 */
[----:B------:R-:W-:Y:S01]  /*23360*/  VIADD R246, R99, 0xfffffd65 ;  /* 0xfffffd6563f67836 */ /* 0x000fe20000000000 */
[----:B------:R-:W-:Y:S02]  /*23370*/  ISETP.GE.U32.AND P4, PT, R247, 0x7ffffce7, PT ;  /* 0x7ffffce7f700780c */ /* 0x000fe40003f86070 */
[----:B------:R1:W-:Y:S01]  /*23380*/  STL.64 [R1+0xab0], R102 ;  /* 0x000ab06601007387 */ /* 0x0003e20000100a00 */
[----:B------:R-:W3:Y:S01]  /*23390*/  LDC R247, c[0x0][0x3a0] ;  /* 0x0000e800fff77b82 */ /* 0x000ee20000000800 */
[----:B------:R-:W-:Y:S01]  /*233a0*/  ISETP.GE.U32.AND P6, PT, R246, 0x7ffffce6, PT ;  /* 0x7ffffce6f600780c */ /* 0x000fe20003fc6070 */
[----:B-----5:R-:W-:-:S08]  /*233b0*/  VIADD R246, R98, 0xfffffd64 ;  /* 0xfffffd6462f67836 */ /* 0x020fd00000000000 */
[----:B------:R2:W-:Y:S04]  /*233c0*/  LDGSTS.E [R133+-0x59c00], desc[UR16][R108.64], !P4 ;  /* 0xa64000006c857fae */ /* 0x0005e8000e1a1010 */
[----:B------:R1:W-:Y:S01]  /*233d0*/  LDGSTS.E [R93+-0x59a00], desc[UR16][R102.64], !P4 ;  /* 0xa6600000665d7fae */ /* 0x0003e2000e1a1010 */
[----:B------:R-:W-:Y:S01]  /*233e0*/  IMAD.WIDE R98, R2, 0x4, R238 ;  /* 0x0000000402627825 */ /* 0x000fe200078e02ee */
[----:B------:R-:W-:Y:S01]  /*233f0*/  ISETP.GE.U32.AND P2, PT, R246, 0x7ffffce5, PT ;  /* 0x7ffffce5f600780c */ /* 0x000fe20003f46070 */
[----:B--2---:R-:W2:Y:S03]  /*23400*/  LDC R108, c[0x0][0x3a0] ;  /* 0x0000e800ff6c7b82 */ /* 0x004ea60000000800 */
[----:B------:R5:W-:Y:S01]  /*23410*/  STL.64 [R1+0x570], R98 ;  /* 0x0005706201007387 */ /* 0x000be20000100a00 */
[----:B-1----:R-:W-:-:S03]  /*23420*/  IMAD.WIDE R102, R2, 0x4, R242 ;  /* 0x0000000402667825 */ /* 0x002fc600078e02f2 */
[----:B------:R5:W-:Y:S04]  /*23430*/  LDGSTS.E [R0+-0x59800], desc[UR16][R98.64], !P6 ;  /* 0xa680000062007fae */ /* 0x000be8000f1a1010 */
[----:B------:R4:W-:Y:S01]  /*23440*/  STL.64 [R1+0xaa8], R102 ;  /* 0x000aa86601007387 */ /* 0x0009e20000100a00 */
[----:B------:R-:W-:Y:S01]  /*23450*/  IADD3 R246, PT, PT, R105, -0x29d, RZ ;  /* 0xfffffd6369f67810 */ /* 0x000fe20007ffe0ff */
[C---:B------:R-:W-:Y:S02]  /*23460*/  IMAD.WIDE R240, R2.reuse, 0x4, R240 ;  /* 0x0000000402f07825 */ /* 0x040fe400078e02f0 */
[----:B------:R4:W-:Y:S02]  /*23470*/  LDGSTS.E [R93+-0x59600], desc[UR16][R102.64], !P6 ;  /* 0xa6a00000665d7fae */ /* 0x0009e4000f1a1010 */
[C---:B-----5:R-:W-:Y:S01]  /*23480*/  IMAD.WIDE R98, R2.reuse, 0x4, R248 ;  /* 0x0000000402627825 */ /* 0x060fe200078e02f8 */
[----:B------:R-:W1:Y:S04]  /*23490*/  LDC R105, c[0x0][0x3a0] ;  /* 0x0000e800ff697b82 */ /* 0x000e680000000800 */
[----:B------:R3:W-:Y:S04]  /*234a0*/  STL.64 [R1+0x578], R98 ;  /* 0x0005786201007387 */ /* 0x0007e80000100a00 */
[----:B------:R-:W5:Y:S04]  /*234b0*/  LDL.LU.64 R248, [R1+0x720] ;  /* 0x0007200001f87983 */ /* 0x000f680000300a00 */
[----:B------:R-:W5:Y:S04]  /*234c0*/  LDL.LU.64 R238, [R1+0x5c0] ;  /* 0x0005c00001ee7983 */ /* 0x000f680000300a00 */
[----:B------:R-:W5:Y:S01]  /*234d0*/  LDL.LU.64 R242, [R1+0x718] ;  /* 0x0007180001f27983 */ /* 0x000f620000300a00 */
[----:B----4-:R-:W-:Y:S01]  /*234e0*/  IMAD.WIDE R102, R2, 0x4, R100 ;  /* 0x0000000402667825 */ /* 0x010fe200078e0264 */
[----:B------:R-:W-:-:S02]  /*234f0*/  ISETP.GE.U32.AND P5, PT, R246, 0x7ffffce4, PT ;  /* 0x7ffffce4f600780c */ /* 0x000fc40003fa6070 */
[----:B------:R3:W-:Y:S01]  /*23500*/  LDGSTS.E [R0+-0x59400], desc[UR16][R98.64], !P2 ;  /* 0xa6c0000062007fae */ /* 0x0007e2000d1a1010 */
[----:B------:R-:W-:-:S03]  /*23510*/  VIADD R246, R82, 0x100000 ;  /* 0x0010000052f67836 */ /* 0x000fc60000000000 */
[----:B------:R4:W-:Y:S04]  /*23520*/  STL.64 [R1+0xaa0], R240 ;  /* 0x000aa0f001007387 */ /* 0x0009e80000100a00 */
[----:B------:R2:W-:Y:S01]  /*23530*/  LDGSTS.E [R246+-0x59200], desc[UR16][R240.64], !P2 ;  /* 0xa6e00000f0f67fae */ /* 0x0005e2000d1a1010 */
[----:B------:R-:W-:-:S03]  /*23540*/  IMAD.WIDE R100, R2, 0x4, R244 ;  /* 0x0000000402647825 */ /* 0x000fc600078e02f4 */
[----:B------:R-:W5:Y:S04]  /*23550*/  LDL.LU.64 R244, [R1+0x5d0] ;  /* 0x0005d00001f47983 */ /* 0x000f680000300a00 */
[----:B------:R1:W-:Y:S01]  /*23560*/  STL.64 [R1+0x580], R102 ;  /* 0x0005806601007387 */ /* 0x0003e20000100a00 */
[----:B---3--:R-:W-:-:S03]  /*23570*/  IMAD.WIDE R98, R2, 0x4, R250 ;  /* 0x0000000402627825 */ /* 0x008fc600078e02fa */
[----:B------:R-:W-:Y:S04]  /*23580*/  STL.64 [R1+0xa98], R100 ;  /* 0x000a986401007387 */ /* 0x000fe80000100a00 */
[----:B------:R3:W-:Y:S04]  /*23590*/  STL.64 [R1+0x5b0], R98 ;  /* 0x0005b06201007387 */ /* 0x0007e80000100a00 */
[----:B----4-:R-:W4:Y:S04]  /*235a0*/  LDL.LU.64 R240, [R1+0x710] ;  /* 0x0007100001f07983 */ /* 0x010f280000300a00 */
[----:B------:R-:W4:Y:S01]  /*235b0*/  LDL.LU.64 R250, [R1+0x5e0] ;  /* 0x0005e00001fa7983 */ /* 0x000f220000300a00 */
[----:B------:R-:W-:-:S02]  /*235c0*/  VIADD R133, R104, 0xfffffd62 ;  /* 0xfffffd6268857836 */ /* 0x000fc40000000000 */
[----:B------:R-:W5:Y:S03]  /*235d0*/  LDC R104, c[0x0][0x3a0] ;  /* 0x0000e800ff687b82 */ /* 0x000f660000000800 */
[----:B------:R-:W-:Y:S01]  /*235e0*/  ISETP.GE.U32.AND P4, PT, R133, 0x7ffffce3, PT ;  /* 0x7ffffce38500780c */ /* 0x000fe20003f86070 */
[----:B--2---:R-:W-:Y:S01]  /*235f0*/  VIADD R246, R108, 0xfffffd61 ;  /* 0xfffffd616cf67836 */ /* 0x004fe20000000000 */
[----:B------:R-:W-:-:S04]  /*23600*/  IADD3 R133, PT, PT, R82, 0x100000, RZ ;  /* 0x0010000052857810 */ /* 0x000fc80007ffe0ff */
[----:B------:R-:W-:Y:S01]  /*23610*/  ISETP.GE.U32.AND P2, PT, R246, 0x7ffffce2, PT ;  /* 0x7ffffce2f600780c */ /* 0x000fe20003f46070 */
[----:B------:R1:W-:Y:S04]  /*23620*/  LDGSTS.E [R133+-0x59000], desc[UR16][R102.64], !P5 ;  /* 0xa700000066857fae */ /* 0x0003e8000e9a1010 */
[----:B------:R-:W-:Y:S04]  /*23630*/  LDGSTS.E [R93+-0x58e00], desc[UR16][R100.64], !P5 ;  /* 0xa7200000645d7fae */ /* 0x000fe8000e9a1010 */
[----:B------:R-:W-:Y:S01]  /*23640*/  LDGSTS.E [R0+-0x58c00], desc[UR16][R98.64], !P4 ;  /* 0xa740000062007fae */ /* 0x000fe2000e1a1010 */
[----:B------:R-:W-:-:S02]  /*23650*/  VIADD R246, R247, 0xfffffd60 ;  /* 0xfffffd60f7f67836 */ /* 0x000fc40000000000 */
[----:B------:R-:W2:Y:S08]  /*23660*/  LDC R247, c[0x0][0x3a0] ;  /* 0x0000e800fff77b82 */ /* 0x000eb00000000800 */
[----:B-1----:R-:W1:Y:S01]  /*23670*/  LDC R103, c[0x0][0x3a0] ;  /* 0x0000e800ff677b82 */ /* 0x002e620000000800 */
[----:B---3--:R-:W3:Y:S01]  /*23680*/  LDL.LU.64 R98, [R1+0x708] ;  /* 0x0007080001627983 */ /* 0x008ee20000300a00 */
[----:B------:R-:W-:-:S02]  /*23690*/  ISETP.GE.U32.AND P5, PT, R246, 0x7ffffce1, PT ;  /* 0x7ffffce1f600780c */ /* 0x000fc40003fa6070 */
[----:B------:R-:W-:-:S04]  /*236a0*/  IADD3 R246, PT, PT, R105, -0x2a1, RZ ;  /* 0xfffffd5f69f67810 */ /* 0x000fc80007ffe0ff */
[----:B------:R-:W1:Y:S01]  /*236b0*/  LDC R102, c[0x0][0x3a0] ;  /* 0x0000e800ff667b82 */ /* 0x000e620000000800 */
[----:B-----5:R-:W-:-:S04]  /*236c0*/  IMAD.WIDE R248, R2, 0x4, R248 ;  /* 0x0000000402f87825 */ /* 0x020fc800078e02f8 */
[C---:B------:R-:W-:Y:S01]  /*236d0*/  IMAD.WIDE R238, R2.reuse, 0x4, R238 ;  /* 0x0000000402ee7825 */ /* 0x040fe200078e02ee */
[----:B------:R5:W-:Y:S03]  /*236e0*/  STL.64 [R1+0xa90], R248 ;  /* 0x000a90f801007387 */ /* 0x000be60000100a00 */
[----:B------:R-:W-:Y:S01]  /*236f0*/  IMAD.WIDE R108, R2, 0x4, R242 ;  /* 0x00000004026c7825 */ /* 0x000fe200078e02f2 */
[----:B------:R-:W2:Y:S04]  /*23700*/  LDL.LU.64 R100, [R1+0x5f0] ;  /* 0x0005f00001647983 */ /* 0x000ea80000300a00 */
[----:B------:R1:W-:Y:S04]  /*23710*/  STL.64 [R1+0x5c0], R238 ;  /* 0x0005c0ee01007387 */ /* 0x0003e80000100a00 */
[----:B------:R1:W-:Y:S04]  /*23720*/  STL.64 [R1+0xa88], R108 ;  /* 0x000a886c01007387 */ /* 0x0003e80000100a00 */
[----:B------:R-:W2:Y:S04]  /*23730*/  LDL.LU.64 R242, [R1+0x700] ;  /* 0x0007000001f27983 */ /* 0x000ea80000300a00 */
[----:B------:R-:W-:Y:S04]  /*23740*/  LDGSTS.E [R133+-0x58a00], desc[UR16][R248.64], !P4 ;  /* 0xa7600000f8857fae */ /* 0x000fe8000e1a1010 */
[----:B------:R1:W-:Y:S04]  /*23750*/  LDGSTS.E [R93+-0x58800], desc[UR16][R238.64], !P2 ;  /* 0xa7800000ee5d7fae */ /* 0x0003e8000d1a1010 */
[----:B-----5:R-:W5:Y:S01]  /*23760*/  LDL.LU.64 R248, [R1+0x600] ;  /* 0x0006000001f87983 */ /* 0x020f620000300a00 */
[----:B------:R-:W-:Y:S01]  /*23770*/  ISETP.GE.U32.AND P4, PT, R246, 0x7ffffce0, PT ;  /* 0x7ffffce0f600780c */ /* 0x000fe20003f86070 */
[----:B------:R-:W-:-:S02]  /*23780*/  VIADD R246, R104, 0xfffffd5e ;  /* 0xfffffd5e68f67836 */ /* 0x000fc40000000000 */
[----:B------:R1:W-:Y:S02]  /*23790*/  LDGSTS.E [R0+-0x58600], desc[UR16][R108.64], !P2 ;  /* 0xa7a000006c007fae */ /* 0x0003e4000d1a1010 */
[C---:B-1----:R-:W-:Y:S02]  /*237a0*/  IMAD.WIDE R238, R2.reuse, 0x4, R244 ;  /* 0x0000000402ee7825 */ /* 0x042fe400078e02f4 */
[----:B------:R-:W5:Y:S04]  /*237b0*/  LDL.LU.64 R244, [R1+0x6f8] ;  /* 0x0006f80001f47983 */ /* 0x000f680000300a00 */
[----:B------:R1:W-:Y:S04]  /*237c0*/  STL.64 [R1+0x5d0], R238 ;  /* 0x0005d0ee01007387 */ /* 0x0003e80000100a00 */
[----:B------:R1:W-:Y:S01]  /*237d0*/  LDGSTS.E [R133+-0x58400], desc[UR16][R238.64], !P5 ;  /* 0xa7c00000ee857fae */ /* 0x0003e2000e9a1010 */
[----:B----4-:R-:W-:-:S03]  /*237e0*/  IMAD.WIDE R104, R2, 0x4, R250 ;  /* 0x0000000402687825 */ /* 0x010fc600078e02fa */
[----:B------:R-:W4:Y:S01]  /*237f0*/  LDL.LU.64 R250, [R1+0x610] ;  /* 0x0006100001fa7983 */ /* 0x000f220000300a00 */
[----:B------:R-:W-:-:S05]  /*23800*/  IMAD.WIDE R108, R2, 0x4, R240 ;  /* 0x00000004026c7825 */ /* 0x000fca00078e02f0 */
[----:B------:R3:W-:Y:S01]  /*23810*/  LDGSTS.E [R93+-0x58200], desc[UR16][R108.64], !P5 ;  /* 0xa7e000006c5d7fae */ /* 0x0007e2000e9a1010 */
[----:B------:R-:W-:Y:S01]  /*23820*/  ISETP.GE.U32.AND P5, PT, R246, 0x7ffffcdf, PT ;  /* 0x7ffffcdff600780c */ /* 0x000fe20003fa6070 */
[----:B-1----:R-:W-:Y:S02]  /*23830*/  VIADD R133, R103, 0xfffffd5d ;  /* 0xfffffd5d67857836 */ /* 0x002fe40000000000 */
[----:B------:R3:W-:Y:S01]  /*23840*/  STL.64 [R1+0xa80], R108 ;  /* 0x000a806c01007387 */ /* 0x0007e20000100a00 */
[----:B------:R-:W-:Y:S02]  /*23850*/  IADD3 R246, PT, PT, R102, -0x2a4, RZ ;  /* 0xfffffd5c66f67810 */ /* 0x000fe40007ffe0ff */
[----:B------:R-:W-:Y:S01]  /*23860*/  ISETP.GE.U32.AND P2, PT, R133, 0x7ffffcde, PT ;  /* 0x7ffffcde8500780c */ /* 0x000fe20003f46070 */
[----:B------:R1:W-:Y:S01]  /*23870*/  STL.64 [R1+0x5e0], R104 ;  /* 0x0005e06801007387 */ /* 0x0003e20000100a00 */
[----:B------:R-:W-:-:S03]  /*23880*/  VIADD R133, R82, 0x100000 ;  /* 0x0010000052857836 */ /* 0x000fc60000000000 */
[----:B------:R1:W-:Y:S04]  /*23890*/  LDGSTS.E [R0+-0x58000], desc[UR16][R104.64], !P4 ;  /* 0xa800000068007fae */ /* 0x0003e8000e1a1010 */
[----:B------:R-:W4:Y:S01]  /*238a0*/  LDL.LU.64 R238, [R1+0x6f0] ;  /* 0x0006f00001ee7983 */ /* 0x000f220000300a00 */
[----:B---3--:R-:W3:Y:S03]  /*238b0*/  LDC R108, c[0x0][0x3a0] ;  /* 0x0000e800ff6c7b82 */ /* 0x008ee60000000800 */
[----:B------:R-:W4:Y:S01]  /*238c0*/  LDL.LU.64 R240, [R1+0x620] ;  /* 0x0006200001f07983 */ /* 0x000f220000300a00 */
[----:B-1----:R-:W-:-:S04]  /*238d0*/  IMAD.WIDE R104, R2, 0x4, R98 ;  /* 0x0000000402687825 */ /* 0x002fc800078e0262 */
[----:B--2---:R-:W-:Y:S01]  /*238e0*/  IMAD.WIDE R102, R2, 0x4, R100 ;  /* 0x0000000402667825 */ /* 0x004fe200078e0264 */
[----:B------:R-:W-:Y:S01]  /*238f0*/  STL.64 [R1+0xa78], R104 ;  /* 0x000a786801007387 */ /* 0x000fe20000100a00 */
[----:B------:R-:W-:Y:S01]  /*23900*/  ISETP.GE.U32.AND P6, PT, R246, 0x7ffffcdd, PT ;  /* 0x7ffffcddf600780c */ /* 0x000fe20003fc6070 */
[----:B------:R-:W1:Y:S02]  /*23910*/  LDC R98, c[0x0][0x3a0] ;  /* 0x0000e800ff627b82 */ /* 0x000e640000000800 */
[----:B------:R-:W-:Y:S04]  /*23920*/  LDGSTS.E [R133+-0x57e00], desc[UR16][R104.64], !P4 ;  /* 0xa820000068857fae */ /* 0x000fe8000e1a1010 */
[----:B------:R5:W-:Y:S02]  /*23930*/  STL.64 [R1+0x5f0], R102 ;  /* 0x0005f06601007387 */ /* 0x000be40000100a00 */
[----:B------:R-:W2:Y:S01]  /*23940*/  LDC R99, c[0x0][0x3a0] ;  /* 0x0000e800ff637b82 */ /* 0x000ea20000000800 */
[C---:B------:R-:W-:Y:S01]  /*23950*/  IMAD.WIDE R100, R2.reuse, 0x4, R242 ;  /* 0x0000000402647825 */ /* 0x040fe200078e02f2 */
[----:B------:R5:W-:Y:S04]  /*23960*/  LDGSTS.E [R93+-0x57c00], desc[UR16][R102.64], !P5 ;  /* 0xa8400000665d7fae */ /* 0x000be8000e9a1010 */
[----:B------:R4:W-:Y:S01]  /*23970*/  STL.64 [R1+0xa70], R100 ;  /* 0x000a706401007387 */ /* 0x0009e20000100a00 */
[----:B------:R-:W-:Y:S01]  /*23980*/  VIADD R246, R247, 0xfffffd5b ;  /* 0xfffffd5bf7f67836 */ /* 0x000fe20000000000 */
[----:B------:R-:W1:Y:S02]  /*23990*/  LDC R242, c[0x0][0x3a0] ;  /* 0x0000e800fff27b82 */ /* 0x000e640000000800 */
[----:B------:R4:W-:Y:S06]  /*239a0*/  LDGSTS.E [R0+-0x57a00], desc[UR16][R100.64], !P5 ;  /* 0xa860000064007fae */ /* 0x0009ec000e9a1010 */
[----:B------:R-:W1:Y:S01]  /*239b0*/  LDC R247, c[0x0][0x3a0] ;  /* 0x0000e800fff77b82 */ /* 0x000e620000000800 */
[----:B-----5:R-:W-:-:S02]  /*239c0*/  IMAD.WIDE R102, R2, 0x4, R248 ;  /* 0x0000000402667825 */ /* 0x020fc400078e02f8 */
[----:B------:R-:W5:Y:S04]  /*239d0*/  LDL.LU.64 R248, [R1+0x6e8] ;  /* 0x0006e80001f87983 */ /* 0x000f680000300a00 */
[----:B------:R1:W-:Y:S04]  /*239e0*/  STL.64 [R1+0x600], R102 ;  /* 0x0006006601007387 */ /* 0x0003e80000100a00 */
[----:B------:R-:W-:Y:S01]  /*239f0*/  LDGSTS.E [R133+-0x57800], desc[UR16][R102.64], !P2 ;  /* 0xa880000066857fae */ /* 0x000fe2000d1a1010 */
[----:B------:R-:W-:-:S03]  /*23a00*/  IMAD.WIDE R104, R2, 0x4, R244 ;  /* 0x0000000402687825 */ /* 0x000fc600078e02f4 */
[----:B------:R-:W2:Y:S04]  /*23a10*/  LDL.LU.64 R244, [R1+0x630] ;  /* 0x0006300001f47983 */ /* 0x000ea80000300a00 */
[----:B------:R1:W-:Y:S01]  /*23a20*/  STL.64 [R1+0xa68], R104 ;  /* 0x000a686801007387 */ /* 0x0003e20000100a00 */
[----:B------:R-:W-:-:S03]  /*23a30*/  ISETP.GE.U32.AND P4, PT, R246, 0x7ffffcdc, PT ;  /* 0x7ffffcdcf600780c */ /* 0x000fc60003f86070 */
[----:B------:R1:W-:Y:S01]  /*23a40*/  LDGSTS.E [R93+-0x57600], desc[UR16][R104.64], !P2 ;  /* 0xa8a00000685d7fae */ /* 0x0003e2000d1a1010 */
[----:B----4-:R-:W-:-:S03]  /*23a50*/  IMAD.WIDE R100, R2, 0x4, R250 ;  /* 0x0000000402647825 */ /* 0x010fc600078e02fa */
[----:B------:R-:W4:Y:S04]  /*23a60*/  LDL.LU.64 R250, [R1+0x6e0] ;  /* 0x0006e00001fa7983 */ /* 0x000f280000300a00 */
[----:B-1----:R-:W4:Y:S04]  /*23a70*/  LDL.LU.64 R102, [R1+0x640] ;  /* 0x0006400001667983 */ /* 0x002f280000300a00 */
[----:B------:R1:W-:Y:S04]  /*23a80*/  STL.64 [R1+0x610], R100 ;  /* 0x0006106401007387 */ /* 0x0003e80000100a00 */
[----:B------:R1:W-:Y:S01]  /*23a90*/  LDGSTS.E [R0+-0x57400], desc[UR16][R100.64], !P6 ;  /* 0xa8c0000064007fae */ /* 0x0003e2000f1a1010 */
[----:B---3--:R-:W-:Y:S01]  /*23aa0*/  IADD3 R246, PT, PT, R108, -0x2a6, RZ ;  /* 0xfffffd5a6cf67810 */ /* 0x008fe20007ffe0ff */
[----:B------:R-:W-:-:S04]  /*23ab0*/  IMAD.WIDE R104, R2, 0x4, R238 ;  /* 0x0000000402687825 */ /* 0x000fc800078e02ee */
[C---:B-1----:R-:W-:Y:S01]  /*23ac0*/  IMAD.WIDE R100, R2.reuse, 0x4, R240 ;  /* 0x0000000402647825 */ /* 0x042fe200078e02f0 */
[----:B------:R-:W-:Y:S04]  /*23ad0*/  STL.64 [R1+0xa60], R104 ;  /* 0x000a606801007387 */ /* 0x000fe80000100a00 */
[----:B------:R1:W-:Y:S04]  /*23ae0*/  STL.64 [R1+0x620], R100 ;  /* 0x0006206401007387 */ /* 0x0003e80000100a00 */
[----:B------:R4:W-:Y:S04]  /*23af0*/  LDGSTS.E [R93+-0x57200], desc[UR16][R104.64], !P6 ;  /* 0xa8e00000685d7fae */ /* 0x0009e8000f1a1010 */
[----:B------:R-:W-:Y:S04]  /*23b00*/  LDGSTS.E [R0+-0x57000], desc[UR16][R100.64], !P4 ;  /* 0xa900000064007fae */ /* 0x000fe8000e1a1010 */
[----:B------:R-:W3:Y:S04]  /*23b10*/  LDL.LU.64 R108, [R1+0x6d8] ;  /* 0x0006d800016c7983 */ /* 0x000ee80000300a00 */
[----:B-1----:R-:W3:Y:S04]  /*23b20*/  LDL.LU.64 R100, [R1+0x650] ;  /* 0x0006500001647983 */ /* 0x002ee80000300a00 */
[----:B------:R-:W3:Y:S01]  /*23b30*/  LDL.LU.64 R240, [R1+0x6d0] ;  /* 0x0006d00001f07983 */ /* 0x000ee20000300a00 */
[----:B-----5:R-:W-:-:S04]  /*23b40*/  IMAD.WIDE R248, R2, 0x4, R248 ;  /* 0x0000000402f87825 */ /* 0x020fc800078e02f8 */
[C---:B--2---:R-:W-:Y:S02]  /*23b50*/  IMAD.WIDE R238, R2.reuse, 0x4, R244 ;  /* 0x0000000402ee7825 */ /* 0x044fe400078e02f4 */
[----:B------:R-:W2:Y:S04]  /*23b60*/  LDL.LU.64 R244, [R1+0x660] ;  /* 0x0006600001f47983 */ /* 0x000ea80000300a00 */
[----:B------:R-:W-:Y:S01]  /*23b70*/  STL.64 [R1+0xa58], R248 ;  /* 0x000a58f801007387 */ /* 0x000fe20000100a00 */
[----:B----4-:R-:W-:-:S03]  /*23b80*/  IMAD.WIDE R104, R2, 0x4, R250 ;  /* 0x0000000402687825 */ /* 0x010fc600078e02fa */
[----:B------:R-:W4:Y:S01]  /*23b90*/  LDL.LU.64 R250, [R1+0x6c8] ;  /* 0x0006c80001fa7983 */ /* 0x000f220000300a00 */
[----:B------:R-:W-:Y:S01]  /*23ba0*/  ISETP.GE.U32.AND P5, PT, R246, 0x7ffffcdb, PT ;  /* 0x7ffffcdbf600780c */ /* 0x000fe20003fa6070 */
[----:B------:R-:W-:Y:S02]  /*23bb0*/  VIADD R133, R98, 0xfffffd59 ;  /* 0xfffffd5962857836 */ /* 0x000fe40000000000 */
[----:B------:R-:W-:Y:S02]  /*23bc0*/  VIADD R246, R82, 0x100000 ;  /* 0x0010000052f67836 */ /* 0x000fe40000000000 */
[----:B------:R-:W-:Y:S01]  /*23bd0*/  IMAD.WIDE R102, R2, 0x4, R102 ;  /* 0x0000000402667825 */ /* 0x000fe200078e0266 */
[----:B------:R-:W-:Y:S01]  /*23be0*/  ISETP.GE.U32.AND P2, PT, R133, 0x7ffffcda, PT ;  /* 0x7ffffcda8500780c */ /* 0x000fe20003f46070 */
[----:B------:R1:W-:Y:S01]  /*23bf0*/  STL.64 [R1+0x630], R238 ;  /* 0x000630ee01007387 */ /* 0x0003e20000100a00 */
[----:B------:R-:W-:Y:S01]  /*23c00*/  IADD3 R133, PT, PT, R82, 0x100000, RZ ;  /* 0x0010000052857810 */ /* 0x000fe20007ffe0ff */
[----:B------:R-:W5:Y:S02]  /*23c10*/  LDC R98, c[0x0][0x3a0] ;  /* 0x0000e800ff627b82 */ /* 0x000f640000000800 */
        /* <DEDUP_REMOVED lines=10> */
[C---:B---3--:R-:W-:Y:S01]  /*23cc0*/  IMAD.WIDE R108, R2.reuse, 0x4, R108 ;  /* 0x00000004026c7825 */ /* 0x048fe200078e026c */
[----:B-1----:R-:W1:Y:S02]  /*23cd0*/  LDC R105, c[0x0][0x3a0] ;  /* 0x0000e800ff697b82 */ /* 0x002e640000000800 */
[----:B------:R3:W-:Y:S04]  /*23ce0*/  LDGSTS.E [R0+-0x56800], desc[UR16][R102.64], !P2 ;  /* 0xa980000066007fae */ /* 0x0007e8000d1a1010 */
[----:B------:R-:W-:Y:S01]  /*23cf0*/  STL.64 [R1+0xa48], R108 ;  /* 0x000a486c01007387 */ /* 0x000fe20000100a00 */
[----:B------:R-:W-:Y:S01]  /*23d00*/  VIADD R247, R247, 0xfffffd57 ;  /* 0xfffffd57f7f77836 */ /* 0x000fe20000000000 */
[----:B------:R-:W1:Y:S02]  /*23d10*/  LDC R104, c[0x0][0x3a0] ;  /* 0x0000e800ff687b82 */ /* 0x000e640000000800 */
[----:B------:R2:W-:Y:S01]  /*23d20*/  LDGSTS.E [R133+-0x56600], desc[UR16][R108.64], !P2 ;  /* 0xa9a000006c857fae */ /* 0x0005e2000d1a1010 */
[----:B---3--:R-:W-:-:S04]  /*23d30*/  IMAD.WIDE R102, R2, 0x4, R100 ;  /* 0x0000000402667825 */ /* 0x008fc800078e0264 */
[C---:B------:R-:W-:Y:S01]  /*23d40*/  IMAD.WIDE R100, R2.reuse, 0x4, R240 ;  /* 0x0000000402647825 */ /* 0x040fe200078e02f0 */
[----:B------:R-:W-:Y:S04]  /*23d50*/  STL.64 [R1+0x650], R102 ;  /* 0x0006506601007387 */ /* 0x000fe80000100a00 */
[----:B------:R3:W-:Y:S04]  /*23d60*/  STL.64 [R1+0xa40], R100 ;  /* 0x000a406401007387 */ /* 0x0007e80000100a00 */
[----:B------:R4:W-:Y:S04]  /*23d70*/  LDGSTS.E [R93+-0x56400], desc[UR16][R102.64], !P5 ;  /* 0xa9c00000665d7fae */ /* 0x0009e8000e9a1010 */
[----:B------:R-:W5:Y:S04]  /*23d80*/  LDL.LU.64 R240, [R1+0x6b8] ;  /* 0x0006b80001f07983 */ /* 0x000f680000300a00 */
[----:B------:R-:W-:Y:S04]  /*23d90*/  LDGSTS.E [R0+-0x56200], desc[UR16][R100.64], !P5 ;  /* 0xa9e0000064007fae */ /* 0x000fe8000e9a1010 */
[----:B---3--:R-:W3:Y:S01]  /*23da0*/  LDL.LU.64 R100, [R1+0x690] ;  /* 0x0006900001647983 */ /* 0x008ee20000300a00 */
[----:B--2---:R-:W-:-:S05]  /*23db0*/  IMAD.WIDE R108, R2, 0x4, R244 ;  /* 0x00000004026c7825 */ /* 0x004fca00078e02f4 */
[----:B------:R2:W-:Y:S04]  /*23dc0*/  STL.64 [R1+0x660], R108 ;  /* 0x0006606c01007387 */ /* 0x0005e80000100a00 */
[----:B------:R-:W3:Y:S01]  /*23dd0*/  LDL.LU.64 R244, [R1+0x6b0] ;  /* 0x0006b00001f47983 */ /* 0x000ee20000300a00 */
[----:B----4-:R-:W-:-:S03]  /*23de0*/  IMAD.WIDE R102, R2, 0x4, R250 ;  /* 0x0000000402667825 */ /* 0x010fc600078e02fa */
[----:B------:R-:W4:Y:S01]  /*23df0*/  LDL.LU.64 R250, [R1+0x6a0] ;  /* 0x0006a00001fa7983 */ /* 0x000f220000300a00 */
[----:B------:R-:W-:Y:S02]  /*23e00*/  IADD3 R246, PT, PT, R99, -0x2aa, RZ ;  /* 0xfffffd5663f67810 */ /* 0x000fe40007ffe0ff */
[----:B------:R-:W-:Y:S02]  /*23e10*/  ISETP.GE.U32.AND P4, PT, R247, 0x7ffffcd8, PT ;  /* 0x7ffffcd8f700780c */ /* 0x000fe40003f86070 */
[----:B------:R-:W-:Y:S01]  /*23e20*/  ISETP.GE.U32.AND P6, PT, R246, 0x7ffffcd7, PT ;  /* 0x7ffffcd7f600780c */ /* 0x000fe20003fc6070 */
[----:B-----5:R-:W-:Y:S01]  /*23e30*/  VIADD R246, R98, 0xfffffd55 ;  /* 0xfffffd5562f67836 */ /* 0x020fe20000000000 */
[----:B------:R5:W-:Y:S01]  /*23e40*/  STL.64 [R1+0xa38], R102 ;  /* 0x000a386601007387 */ /* 0x000be20000100a00 */
[----:B------:R-:W3:Y:S08]  /*23e50*/  LDC R247, c[0x0][0x3a0] ;  /* 0x0000e800fff77b82 */ /* 0x000ef00000000800 */
[----:B------:R2:W-:Y:S04]  /*23e60*/  LDGSTS.E [R133+-0x56000], desc[UR16][R108.64], !P4 ;  /* 0xaa0000006c857fae */ /* 0x0005e8000e1a1010 */
[----:B------:R5:W-:Y:S01]  /*23e70*/  LDGSTS.E [R93+-0x55e00], desc[UR16][R102.64], !P4 ;  /* 0xaa200000665d7fae */ /* 0x000be2000e1a1010 */
[----:B------:R-:W-:Y:S01]  /*23e80*/  IMAD.WIDE R98, R2, 0x4, R238 ;  /* 0x0000000402627825 */ /* 0x000fe200078e02ee */
[----:B------:R-:W-:Y:S01]  /*23e90*/  ISETP.GE.U32.AND P2, PT, R246, 0x7ffffcd6, PT ;  /* 0x7ffffcd6f600780c */ /* 0x000fe20003f46070 */
[----:B--2---:R-:W2:Y:S02]  /*23ea0*/  LDC R108, c[0x0][0x3a0] ;  /* 0x0000e800ff6c7b82 */ /* 0x004ea40000000800 */
[----:B-----5:R-:W-:Y:S01]  /*23eb0*/  IMAD.WIDE R102, R2, 0x4, R242 ;  /* 0x0000000402667825 */ /* 0x020fe200078e02f2 */
[----:B------:R5:W-:Y:S04]  /*23ec0*/  STL.64 [R1+0x670], R98 ;  /* 0x0006706201007387 */ /* 0x000be80000100a00 */
[----:B------:R5:W-:Y:S04]  /*23ed0*/  LDGSTS.E [R0+-0x55c00], desc[UR16][R98.64], !P6 ;  /* 0xaa40000062007fae */ /* 0x000be8000f1a1010 */
[----:B------:R3:W-:Y:S01]  /*23ee0*/  STL.64 [R1+0xa30], R102 ;  /* 0x000a306601007387 */ /* 0x0007e20000100a00 */
[----:B-1----:R-:W-:-:S02]  /*23ef0*/  VIADD R246, R105, 0xfffffd54 ;  /* 0xfffffd5469f67836 */ /* 0x002fc40000000000 */
[C---:B------:R-:W-:Y:S01]  /*23f00*/  IMAD.WIDE R240, R2.reuse, 0x4, R240 ;  /* 0x0000000402f07825 */ /* 0x040fe200078e02f0 */
[----:B------:R3:W-:Y:S03]  /*23f10*/  LDGSTS.E [R93+-0x55a00], desc[UR16][R102.64], !P6 ;  /* 0xaa600000665d7fae */ /* 0x0007e6000f1a1010 */
[----:B-----5:R-:W-:Y:S01]  /*23f20*/  IMAD.WIDE R98, R2, 0x4, R248 ;  /* 0x0000000402627825 */ /* 0x020fe200078e02f8 */
[----:B------:R-:W-:Y:S01]  /*23f30*/  IADD3 R133, PT, PT, R104, -0x2ad, RZ ;  /* 0xfffffd5368857810 */ /* 0x000fe20007ffe0ff */
[----:B------:R-:W1:Y:S03]  /*23f40*/  LDC R105, c[0x0][0x3a0] ;  /* 0x0000e800ff697b82 */ /* 0x000e660000000800 */
[----:B------:R4:W-:Y:S04]  /*23f50*/  STL.64 [R1+0x680], R98 ;  /* 0x0006806201007387 */ /* 0x0009e80000100a00 */
[----:B------:R-:W5:Y:S01]  /*23f60*/  LDL.LU.64 R248, [R1+0x6a8] ;  /* 0x0006a80001f87983 */ /* 0x000f620000300a00 */
[----:B------:R-:W-:Y:S01]  /*23f70*/  ISETP.GE.U32.AND P5, PT, R246, 0x7ffffcd5, PT ;  /* 0x7ffffcd5f600780c */ /* 0x000fe20003fa6070 */
[----:B------:R-:W1:Y:S02]  /*23f80*/  LDC R104, c[0x0][0x3a0] ;  /* 0x0000e800ff687b82 */ /* 0x000e640000000800 */
[----:B------:R-:W5:Y:S04]  /*23f90*/  LDL.LU.64 R238, [R1+0x698] ;  /* 0x0006980001ee7983 */ /* 0x000f680000300a00 */
[----:B------:R-:W5:Y:S01]  /*23fa0*/  LDL.LU.64 R242, [R1+0x688] ;  /* 0x0006880001f27983 */ /* 0x000f620000300a00 */
[----:B---3--:R-:W-:-:S03]  /*23fb0*/  IMAD.WIDE R102, R2, 0x4, R100 ;  /* 0x0000000402667825 */ /* 0x008fc600078e0264 */
[----:B------:R4:W-:Y:S01]  /*23fc0*/  LDGSTS.E [R0+-0x55800], desc[UR16][R98.64], !P2 ;  /* 0xaa80000062007fae */ /* 0x0009e2000d1a1010 */
[----:B------:R-:W-:-:S03]  /*23fd0*/  VIADD R246, R82, 0x100000 ;  /* 0x0010000052f67836 */ /* 0x000fc60000000000 */
[----:B------:R3:W-:Y:S04]  /*23fe0*/  STL.64 [R1+0xa28], R240 ;  /* 0x000a28f001007387 */ /* 0x0007e80000100a00 */
[----:B------:R2:W-:Y:S01]  /*23ff0*/  LDGSTS.E [R246+-0x55600], desc[UR16][R240.64], !P2 ;  /* 0xaaa00000f0f67fae */ /* 0x0005e2000d1a1010 */
[----:B------:R-:W-:-:S03]  /*24000*/  IMAD.WIDE R100, R2, 0x4, R244 ;  /* 0x0000000402647825 */ /* 0x000fc600078e02f4 */
[----:B------:R-:W5:Y:S04]  /*24010*/  LDL.LU.64 R244, [R1+0x678] ;  /* 0x0006780001f47983 */ /* 0x000f680000300a00 */
[----:B------:R1:W-:Y:S04]  /*24020*/  STL.64 [R1+0x690], R102 ;  /* 0x0006906601007387 */ /* 0x0003e80000100a00 */
[----:B------:R-:W-:Y:S01]  /*24030*/  STL.64 [R1+0xa20], R100 ;  /* 0x000a206401007387 */ /* 0x000fe20000100a00 */
[----:B----4-:R-:W-:-:S05]  /*24040*/  IMAD.WIDE R98, R2, 0x4, R250 ;  /* 0x0000000402627825 */ /* 0x010fca00078e02fa */
[----:B------:R4:W-:Y:S04]  /*24050*/  STL.64 [R1+0x6a0], R98 ;  /* 0x0006a06201007387 */ /* 0x0009e80000100a00 */
[----:B---3--:R-:W3:Y:S04]  /*24060*/  LDL.LU.64 R240, [R1+0x668] ;  /* 0x0006680001f07983 */ /* 0x008ee80000300a00 */
[----:B------:R-:W3:Y:S01]  /*24070*/  LDL.LU.64 R250, [R1+0x658] ;  /* 0x0006580001fa7983 */ /* 0x000ee20000300a00 */
[----:B------:R-:W-:Y:S01]  /*24080*/  ISETP.GE.U32.AND P4, PT, R133, 0x7ffffcd4, PT ;  /* 0x7ffffcd48500780c */ /* 0x000fe20003f86070 */
[----:B------:R-:W-:Y:S01]  /*24090*/  VIADD R133, R82, 0x100000 ;  /* 0x0010000052857836 */ /* 0x000fe20000000000 */
[----:B--2---:R-:W-:-:S04]  /*240a0*/  IADD3 R246, PT, PT, R108, -0x2ae, RZ ;  /* 0xfffffd526cf67810 */ /* 0x004fc80007ffe0ff */
[----:B------:R1:W-:Y:S01]  /*240b0*/  LDGSTS.E [R133+-0x55400], desc[UR16][R102.64], !P5 ;  /* 0xaac0000066857fae */ /* 0x0003e2000e9a1010 */
[----:B------:R-:W-:-:S03]  /*240c0*/  ISETP.GE.U32.AND P2, PT, R246, 0x7ffffcd3, PT ;  /* 0x7ffffcd3f600780c */ /* 0x000fc60003f46070 */
[----:B------:R-:W-:Y:S04]  /*240d0*/  LDGSTS.E [R93+-0x55200], desc[UR16][R100.64], !P5 ;  /* 0xaae00000645d7fae */ /* 0x000fe8000e9a1010 */
[----:B------:R-:W-:Y:S01]  /*240e0*/  LDGSTS.E [R0+-0x55000], desc[UR16][R98.64], !P4 ;  /* 0xab00000062007fae */ /* 0x000fe2000e1a1010 */
[----:B------:R-:W-:Y:S02]  /*240f0*/  VIADD R246, R247, 0xfffffd51 ;  /* 0xfffffd51f7f67836 */ /* 0x000fe40000000000 */
[----:B------:R-:W2:Y:S08]  /*24100*/  LDC R247, c[0x0][0x3a0] ;  /* 0x0000e800fff77b82 */ /* 0x000eb00000000800 */
[----:B-1----:R-:W1:Y:S01]  /*24110*/  LDC R103, c[0x0][0x3a0] ;  /* 0x0000e800ff677b82 */ /* 0x002e620000000800 */
[----:B----4-:R-:W4:Y:S01]  /*24120*/  LDL.LU.64 R98, [R1+0x648] ;  /* 0x0006480001627983 */ /* 0x010f220000300a00 */
[----:B------:R-:W-:Y:S01]  /*24130*/  ISETP.GE.U32.AND P5, PT, R246, 0x7ffffcd2, PT ;  /* 0x7ffffcd2f600780c */ /* 0x000fe20003fa6070 */
[----:B------:R-:W-:-:S05]  /*24140*/  VIADD R246, R105, 0xfffffd50 ;  /* 0xfffffd5069f67836 */ /* 0x000fca0000000000 */
        /* <DEDUP_REMOVED lines=12> */
[----:B------:R-:W-:-:S02]  /*24210*/  ISETP.GE.U32.AND P4, PT, R246, 0x7ffffcd1, PT ;  /* 0x7ffffcd1f600780c */ /* 0x000fc40003f86070 */
[----:B------:R-:W-:Y:S01]  /*24220*/  IADD3 R246, PT, PT, R104, -0x2b1, RZ ;  /* 0xfffffd4f68f67810 */ /* 0x000fe20007ffe0ff */
[----:B------:R1:W-:Y:S02]  /*24230*/  LDGSTS.E [R0+-0x54a00], desc[UR16][R108.64], !P2 ;  /* 0xab6000006c007fae */ /* 0x0003e4000d1a1010 */
[C---:B-1----:R-:W-:Y:S02]  /*24240*/  IMAD.WIDE R238, R2.reuse, 0x4, R244 ;  /* 0x0000000402ee7825 */ /* 0x042fe400078e02f4 */
[----:B------:R-:W5:Y:S04]  /*24250*/  LDL.LU.64 R244, [R1+0x608] ;  /* 0x0006080001f47983 */ /* 0x000f680000300a00 */
[----:B------:R1:W-:Y:S04]  /*24260*/  STL.64 [R1+0x6e0], R238 ;  /* 0x0006e0ee01007387 */ /* 0x0003e80000100a00 */
[----:B------:R1:W-:Y:S01]  /*24270*/  LDGSTS.E [R133+-0x54800], desc[UR16][R238.64], !P5 ;  /* 0xab800000ee857fae */ /* 0x0003e2000e9a1010 */
[----:B---3--:R-:W-:-:S03]  /*24280*/  IMAD.WIDE R104, R2, 0x4, R250 ;  /* 0x0000000402687825 */ /* 0x008fc600078e02fa */
[----:B------:R-:W3:Y:S01]  /*24290*/  LDL.LU.64 R250, [R1+0x5f8] ;  /* 0x0005f80001fa7983 */ /* 0x000ee20000300a00 */
[----:B------:R-:W-:-:S05]  /*242a0*/  IMAD.WIDE R108, R2, 0x4, R240 ;  /* 0x00000004026c7825 */ /* 0x000fca00078e02f0 */
[----:B------:R4:W-:Y:S01]  /*242b0*/  LDGSTS.E [R93+-0x54600], desc[UR16][R108.64], !P5 ;  /* 0xaba000006c5d7fae */ /* 0x0009e2000e9a1010 */
[----:B------:R-:W-:Y:S01]  /*242c0*/  ISETP.GE.U32.AND P5, PT, R246, 0x7ffffcd0, PT ;  /* 0x7ffffcd0f600780c */ /* 0x000fe20003fa6070 */
[----:B-1----:R-:W-:Y:S02]  /*242d0*/  VIADD R133, R103, 0xfffffd4e ;  /* 0xfffffd4e67857836 */ /* 0x002fe40000000000 */
[----:B------:R4:W-:Y:S01]  /*242e0*/  STL.64 [R1+0xa08], R108 ;  /* 0x000a086c01007387 */ /* 0x0009e20000100a00 */
[----:B------:R-:W-:Y:S02]  /*242f0*/  VIADD R246, R102, 0xfffffd4d ;  /* 0xfffffd4d66f67836 */ /* 0x000fe40000000000 */
[----:B------:R-:W-:Y:S01]  /*24300*/  ISETP.GE.U32.AND P2, PT, R133, 0x7ffffccf, PT ;  /* 0x7ffffccf8500780c */ /* 0x000fe20003f46070 */
[----:B------:R1:W-:Y:S01]  /*24310*/  STL.64 [R1+0x700], R104 ;  /* 0x0007006801007387 */ /* 0x0003e20000100a00 */
[----:B------:R-:W-:-:S03]  /*24320*/  IADD3 R133, PT, PT, R82, 0x100000, RZ ;  /* 0x0010000052857810 */ /* 0x000fc60007ffe0ff */
[----:B------:R1:W-:Y:S04]  /*24330*/  LDGSTS.E [R0+-0x54400], desc[UR16][R104.64], !P4 ;  /* 0xabc0000068007fae */ /* 0x0003e8000e1a1010 */
[----:B------:R-:W3:Y:S01]  /*24340*/  LDL.LU.64 R238, [R1+0x5e8] ;  /* 0x0005e80001ee7983 */ /* 0x000ee20000300a00 */
[----:B----4-:R-:W4:Y:S03]  /*24350*/  LDC R108, c[0x0][0x3a0] ;  /* 0x0000e800ff6c7b82 */ /* 0x010f260000000800 */
[----:B------:R-:W3:Y:S01]  /*24360*/  LDL.LU.64 R240, [R1+0x5d8] ;  /* 0x0005d80001f07983 */ /* 0x000ee20000300a00 */
        /* <DEDUP_REMOVED lines=24> */
[----:B---3--:R-:W-:-:S03]  /*244f0*/  IMAD.WIDE R100, R2, 0x4, R250 ;  /* 0x0000000402647825 */ /* 0x008fc600078e02fa */
[----:B------:R-:W3:Y:S04]  /*24500*/  LDL.LU.64 R250, [R1+0x5a8] ;  /* 0x0005a80001fa7983 */ /* 0x000ee80000300a00 */
[----:B-1----:R-:W3:Y:S04]  /*24510*/  LDL.LU.64 R102, [R1+0x5a0] ;  /* 0x0005a00001667983 */ /* 0x002ee80000300a00 */
[----:B------:R1:W-:Y:S04]  /*24520*/  STL.64 [R1+0x760], R100 ;  /* 0x0007606401007387 */ /* 0x0003e80000100a00 */
[----:B------:R1:W-:Y:S01]  /*24530*/  LDGSTS.E [R0+-0x53800], desc[UR16][R100.64], !P6 ;  /* 0xac80000064007fae */ /* 0x0003e2000f1a1010 */
[----:B----4-:R-:W-:-:S02]  /*24540*/  VIADD R246, R108, 0xfffffd4b ;  /* 0xfffffd4b6cf67836 */ /* 0x010fc40000000000 */
[----:B------:R-:W-:-:S04]  /*24550*/  IMAD.WIDE R104, R2, 0x4, R238 ;  /* 0x0000000402687825 */ /* 0x000fc800078e02ee */
        /* <DEDUP_REMOVED lines=32> */
[C---:B----4-:R-:W-:Y:S01]  /*24760*/  IMAD.WIDE R108, R2.reuse, 0x4, R108 ;  /* 0x00000004026c7825 */ /* 0x050fe200078e026c */
[----:B-1----:R-:W1:Y:S02]  /*24770*/  LDC R105, c[0x0][0x3a0] ;  /* 0x0000e800ff697b82 */ /* 0x002e640000000800 */
[----:B------:R4:W-:Y:S04]  /*24780*/  LDGSTS.E [R0+-0x52c00], desc[UR16][R102.64], !P2 ;  /* 0xad40000066007fae */ /* 0x0009e8000d1a1010 */
[----:B------:R-:W-:Y:S01]  /*24790*/  STL.64 [R1+0x9d0], R108 ;  /* 0x0009d06c01007387 */ /* 0x000fe20000100a00 */
[----:B------:R-:W-:Y:S01]  /*247a0*/  VIADD R247, R247, 0xfffffd48 ;  /* 0xfffffd48f7f77836 */ /* 0x000fe20000000000 */
        /* <DEDUP_REMOVED lines=19> */
[----:B------:R-:W-:Y:S02]  /*248e0*/  ISETP.GE.U32.AND P6, PT, R246, 0x7ffffcc8, PT ;  /* 0x7ffffcc8f600780c */ /* 0x000fe40003fc6070 */
[----:B-----5:R-:W-:-:S07]  /*248f0*/  IADD3 R246, PT, PT, R98, -0x2ba, RZ ;  /* 0xfffffd4662f67810 */ /* 0x020fce0007ffe0ff */
[----:B------:R2:W-:Y:S04]  /*24900*/  LDGSTS.E [R133+-0x52400], desc[UR16][R108.64], !P4 ;  /* 0xadc000006c857fae */ /* 0x0005e8000e1a1010 */
[----:B------:R1:W-:Y:S01]  /*24910*/  LDGSTS.E [R93+-0x52200], desc[UR16][R102.64], !P4 ;  /* 0xade00000665d7fae */ /* 0x0003e2000e1a1010 */
[----:B------:R-:W-:Y:S01]  /*24920*/  IMAD.WIDE R98, R2, 0x4, R238 ;  /* 0x0000000402627825 */ /* 0x000fe200078e02ee */
[----:B------:R-:W-:Y:S01]  /*24930*/  ISETP.GE.U32.AND P2, PT, R246, 0x7ffffcc7, PT ;  /* 0x7ffffcc7f600780c */ /* 0x000fe20003f46070 */
[----:B--2---:R-:W2:Y:S02]  /*24940*/  LDC R108, c[0x0][0x3a0] ;  /* 0x0000e800ff6c7b82 */ /* 0x004ea40000000800 */
[----:B-1----:R-:W-:Y:S01]  /*24950*/  IMAD.WIDE R102, R2, 0x4, R242 ;  /* 0x0000000402667825 */ /* 0x002fe200078e02f2 */
[----:B------:R1:W-:Y:S04]  /*24960*/  STL.64 [R1+0x720], R98 ;  /* 0x0007206201007387 */ /* 0x0003e80000100a00 */
[----:B------:R1:W-:Y:S04]  /*24970*/  LDGSTS.E [R0+-0x52000], desc[UR16][R98.64], !P6 ;  /* 0xae00000062007fae */ /* 0x0003e8000f1a1010 */
[----:B------:R4:W-:Y:S01]  /*24980*/  STL.64 [R1+0x9b8], R102 ;  /* 0x0009b86601007387 */ /* 0x0009e20000100a00 */
[----:B------:R-:W-:-:S02]  /*24990*/  VIADD R246, R105, 0xfffffd45 ;  /* 0xfffffd4569f67836 */ /* 0x000fc40000000000 */
[C---:B------:R-:W-:Y:S01]  /*249a0*/  IMAD.WIDE R240, R2.reuse, 0x4, R240 ;  /* 0x0000000402f07825 */ /* 0x040fe200078e02f0 */
[----:B------:R4:W-:Y:S03]  /*249b0*/  LDGSTS.E [R93+-0x51e00], desc[UR16][R102.64], !P6 ;  /* 0xae200000665d7fae */ /* 0x0009e6000f1a1010 */
[C---:B-1----:R-:W-:Y:S01]  /*249c0*/  IMAD.WIDE R98, R2.reuse, 0x4, R248 ;  /* 0x0000000402627825 */ /* 0x042fe200078e02f8 */
        /* <DEDUP_REMOVED lines=8> */
[----:B------:R-:W-:-:S03]  /*24a50*/  IADD3 R246, PT, PT, R82, 0x100000, RZ ;  /* 0x0010000052f67810 */ /* 0x000fc60007ffe0ff */
[----:B------:R4:W-:Y:S04]  /*24a60*/  STL.64 [R1+0x9b0], R240 ;  /* 0x0009b0f001007387 */ /* 0x0009e80000100a00 */
[----:B------:R2:W-:Y:S01]  /*24a70*/  LDGSTS.E [R246+-0x51a00], desc[UR16][R240.64], !P2 ;  /* 0xae600000f0f67fae */ /* 0x0005e2000d1a1010 */
[----:B------:R-:W-:-:S03]  /*24a80*/  IMAD.WIDE R100, R2, 0x4, R244 ;  /* 0x0000000402647825 */ /* 0x000fc600078e02f4 */
[----:B------:R-:W5:Y:S04]  /*24a90*/  LDL.LU.64 R244, [R1+0x360] ;  /* 0x0003600001f47983 */ /* 0x000f680000300a00 */
[----:B------:R1:W-:Y:S04]  /*24aa0*/  STL.64 [R1+0x710], R102 ;  /* 0x0007106601007387 */ /* 0x0003e80000100a00 */
[----:B------:R-:W-:Y:S01]  /*24ab0*/  STL.64 [R1+0x9a8], R100 ;  /* 0x0009a86401007387 */ /* 0x000fe20000100a00 */
[----:B---3--:R-:W-:-:S05]  /*24ac0*/  IMAD.WIDE R98, R2, 0x4, R250 ;  /* 0x0000000402627825 */ /* 0x008fca00078e02fa */
[----:B------:R3:W-:Y:S04]  /*24ad0*/  STL.64 [R1+0x708], R98 ;  /* 0x0007086201007387 */ /* 0x0007e80000100a00 */
[----:B----4-:R-:W4:Y:S04]  /*24ae0*/  LDL.LU.64 R240, [R1+0x358] ;  /* 0x0003580001f07983 */ /* 0x010f280000300a00 */
[----:B------:R-:W4:Y:S01]  /*24af0*/  LDL.LU.64 R250, [R1+0x350] ;  /* 0x0003500001fa7983 */ /* 0x000f220000300a00 */
[----:B------:R-:W-:Y:S02]  /*24b00*/  VIADD R133, R104, 0xfffffd44 ;  /* 0xfffffd4468857836 */ /* 0x000fe40000000000 */
[----:B------:R-:W5:Y:S03]  /*24b10*/  LDC R104, c[0x0][0x3a0] ;  /* 0x0000e800ff687b82 */ /* 0x000f660000000800 */
[----:B------:R-:W-:Y:S01]  /*24b20*/  ISETP.GE.U32.AND P4, PT, R133, 0x7ffffcc5, PT ;  /* 0x7ffffcc58500780c */ /* 0x000fe20003f86070 */
[----:B------:R-:W-:-:S02]  /*24b30*/  VIADD R133, R82, 0x100000 ;  /* 0x0010000052857836 */ /* 0x000fc40000000000 */
[----:B--2---:R-:W-:-:S03]  /*24b40*/  VIADD R246, R108, 0xfffffd43 ;  /* 0xfffffd436cf67836 */ /* 0x004fc60000000000 */
[----:B------:R1:W-:Y:S02]  /*24b50*/  LDGSTS.E [R133+-0x51800], desc[UR16][R102.64], !P5 ;  /* 0xae80000066857fae */ /* 0x0003e4000e9a1010 */
[----:B------:R-:W-:Y:S02]  /*24b60*/  ISETP.GE.U32.AND P2, PT, R246, 0x7ffffcc4, PT ;  /* 0x7ffffcc4f600780c */ /* 0x000fe40003f46070 */
[----:B------:R-:W-:Y:S04]  /*24b70*/  LDGSTS.E [R93+-0x51600], desc[UR16][R100.64], !P5 ;  /* 0xaea00000645d7fae */ /* 0x000fe8000e9a1010 */
[----:B------:R-:W-:Y:S01]  /*24b80*/  LDGSTS.E [R0+-0x51400], desc[UR16][R98.64], !P4 ;  /* 0xaec0000062007fae */ /* 0x000fe2000e1a1010 */
[----:B------:R-:W-:Y:S02]  /*24b90*/  IADD3 R246, PT, PT, R247, -0x2be, RZ ;  /* 0xfffffd42f7f67810 */ /* 0x000fe40007ffe0ff */
[----:B------:R-:W2:Y:S08]  /*24ba0*/  LDC R247, c[0x0][0x3a0] ;  /* 0x0000e800fff77b82 */ /* 0x000eb00000000800 */
[----:B-1----:R-:W1:Y:S01]  /*24bb0*/  LDC R103, c[0x0][0x3a0] ;  /* 0x0000e800ff677b82 */ /* 0x002e620000000800 */
[----:B---3--:R-:W3:Y:S01]  /*24bc0*/  LDL.LU.64 R98, [R1+0x340] ;  /* 0x0003400001627983 */ /* 0x008ee20000300a00 */
        /* <DEDUP_REMOVED lines=23> */
[----:B------:R-:W-:Y:S01]  /*24d40*/  IMAD.WIDE R108, R2, 0x4, R240 ;  /* 0x00000004026c7825 */ /* 0x000fe200078e02f0 */
[----:B-1----:R-:W-:-:S04]  /*24d50*/  IADD3 R133, PT, PT, R103, -0x2c1, RZ ;  /* 0xfffffd3f67857810 */ /* 0x002fc80007ffe0ff */
[----:B------:R1:W-:Y:S01]  /*24d60*/  LDGSTS.E [R93+-0x50a00], desc[UR16][R108.64], !P5 ;  /* 0xaf6000006c5d7fae */ /* 0x0003e2000e9a1010 */
[----:B------:R-:W-:Y:S01]  /*24d70*/  ISETP.GE.U32.AND P5, PT, R246, 0x7ffffcc1, PT ;  /* 0x7ffffcc1f600780c */ /* 0x000fe20003fa6070 */
[----:B------:R-:W-:Y:S01]  /*24d80*/  VIADD R246, R102, 0xfffffd3e ;  /* 0xfffffd3e66f67836 */ /* 0x000fe20000000000 */
        /* <DEDUP_REMOVED lines=9> */
[----:B--2---:R-:W-:Y:S01]  /*24e20*/  IMAD.WIDE R102, R2, 0x4, R100 ;  /* 0x0000000402667825 */ /* 0x004fe200078e0264 */
[----:B------:R-:W-:Y:S01]  /*24e30*/  STL.64 [R1+0x988], R104 ;  /* 0x0009886801007387 */ /* 0x000fe20000100a00 */
[----:B------:R-:W-:Y:S01]  /*24e40*/  ISETP.GE.U32.AND P6, PT, R246, 0x7ffffcbf, PT ;  /* 0x7ffffcbff600780c */ /* 0x000fe20003fc6070 */
[----:B------:R-:W2:Y:S02]  /*24e50*/  LDC R98, c[0x0][0x3a0] ;  /* 0x0000e800ff627b82 */ /* 0x000ea40000000800 */
[----:B------:R-:W-:Y:S04]  /*24e60*/  LDGSTS.E [R133+-0x50600], desc[UR16][R104.64], !P4 ;  /* 0xafa0000068857fae */ /* 0x000fe8000e1a1010 */
[----:B------:R5:W-:Y:S02]  /*24e70*/  STL.64 [R1+0x6d8], R102 ;  /* 0x0006d86601007387 */ /* 0x000be40000100a00 */
[----:B------:R-:W3:Y:S01]  /*24e80*/  LDC R99, c[0x0][0x3a0] ;  /* 0x0000e800ff637b82 */ /* 0x000ee20000000800 */
        /* <DEDUP_REMOVED lines=18> */
[----:B-1----:R-:W3:Y:S04]  /*24fb0*/  LDL.LU.64 R102, [R1+0x2d0] ;  /* 0x0002d00001667983 */ /* 0x002ee80000300a00 */
[----:B------:R1:W-:Y:S04]  /*24fc0*/  STL.64 [R1+0x6c8], R100 ;  /* 0x0006c86401007387 */ /* 0x0003e80000100a00 */
[----:B------:R1:W-:Y:S01]  /*24fd0*/  LDGSTS.E [R0+-0x4fc00], desc[UR16][R100.64], !P6 ;  /* 0xb040000064007fae */ /* 0x0003e2000f1a1010 */
[----:B------:R-:W-:-:S02]  /*24fe0*/  VIADD R246, R108, 0xfffffd3c ;  /* 0xfffffd3c6cf67836 */ /* 0x000fc40000000000 */
[----:B------:R-:W-:-:S04]  /*24ff0*/  IMAD.WIDE R104, R2, 0x4, R238 ;  /* 0x0000000402687825 */ /* 0x000fc800078e02ee */
[C---:B-1----:R-:W-:Y:S01]  /*25000*/  IMAD.WIDE R100, R2.reuse, 0x4, R240 ;  /* 0x0000000402647825 */ /* 0x042fe200078e02f0 */
[----:B------:R-:W-:Y:S04]  /*25010*/  STL.64 [R1+0x970], R104 ;  /* 0x0009706801007387 */ /* 0x000fe80000100a00 */
[----:B------:R1:W-:Y:S04]  /*25020*/  STL.64 [R1+0x6c0], R100 ;  /* 0x0006c06401007387 */ /* 0x0003e80000100a00 */
[----:B------:R4:W-:Y:S04]  /*25030*/  LDGSTS.E [R93+-0x4fa00], desc[UR16][R104.64], !P6 ;  /* 0xb0600000685d7fae */ /* 0x0009e8000f1a1010 */
[----:B------:R-:W3:Y:S04]  /*25040*/  LDL.LU.64 R108, [R1+0x2c0] ;  /* 0x0002c000016c7983 */ /* 0x000ee80000300a00 */
[----:B------:R-:W-:Y:S04]  /*25050*/  LDGSTS.E [R0+-0x4f800], desc[UR16][R100.64], !P4 ;  /* 0xb080000064007fae */ /* 0x000fe8000e1a1010 */
        /* <DEDUP_REMOVED lines=9> */
[----:B------:R-:W-:Y:S01]  /*250f0*/  VIADD R133, R98, 0xfffffd3b ;  /* 0xfffffd3b62857836 */ /* 0x000fe20000000000 */
[----:B------:R-:W-:Y:S01]  /*25100*/  IADD3 R246, PT, PT, R82, 0x100000, RZ ;  /* 0x0010000052f67810 */ /* 0x000fe20007ffe0ff */
[----:B---3--:R-:W-:Y:S01]  /*25110*/  IMAD.WIDE R102, R2, 0x4, R102 ;  /* 0x0000000402667825 */ /* 0x008fe200078e0266 */
[----:B------:R1:W-:Y:S01]  /*25120*/  STL.64 [R1+0x6b0], R238 ;  /* 0x0006b0ee01007387 */ /* 0x0003e20000100a00 */
[----:B------:R-:W3:Y:S01]  /*25130*/  LDC R98, c[0x0][0x3a0] ;  /* 0x0000e800ff627b82 */ /* 0x000ee20000000800 */
[----:B------:R-:W-:Y:S01]  /*25140*/  ISETP.GE.U32.AND P2, PT, R133, 0x7ffffcbc, PT ;  /* 0x7ffffcbc8500780c */ /* 0x000fe20003f46070 */
[----:B------:R-:W-:Y:S01]  /*25150*/  VIADD R133, R82, 0x100000 ;  /* 0x0010000052857836 */ /* 0x000fe20000000000 */
[----:B------:R5:W-:Y:S04]  /*25160*/  LDGSTS.E [R246+-0x4f600], desc[UR16][R248.64], !P4 ;  /* 0xb0a00000f8f67fae */ /* 0x000be8000e1a1010 */
[----:B------:R1:W-:Y:S04]  /*25170*/  STL.64 [R1+0x950], R104 ;  /* 0x0009506801007387 */ /* 0x0003e80000100a00 */
[----:B------:R-:W-:Y:S04]  /*25180*/  LDGSTS.E [R133+-0x4f400], desc[UR16][R238.64], !P5 ;  /* 0xb0c00000ee857fae */ /* 0x000fe8000e9a1010 */
[----:B------:R3:W-:Y:S01]  /*25190*/  STL.64 [R1+0x6a8], R102 ;  /* 0x0006a86601007387 */ /* 0x0007e20000100a00 */
[----:B-----5:R-:W-:-:S03]  /*251a0*/  VIADD R246, R242, 0xfffffd3a ;  /* 0xfffffd3af2f67836 */ /* 0x020fc60000000000 */
[----:B------:R5:W-:Y:S04]  /*251b0*/  LDGSTS.E [R93+-0x4f200], desc[UR16][R104.64], !P5 ;  /* 0xb0e00000685d7fae */ /* 0x000be8000e9a1010 */
[----:B-1----:R-:W4:Y:S01]  /*251c0*/  LDL.LU.64 R238, [R1+0x290] ;  /* 0x0002900001ee7983 */ /* 0x002f220000300a00 */
[----:B------:R-:W-:-:S03]  /*251d0*/  ISETP.GE.U32.AND P5, PT, R246, 0x7ffffcbb, PT ;  /* 0x7ffffcbbf600780c */ /* 0x000fc60003fa6070 */
[----:B------:R-:W4:Y:S04]  /*251e0*/  LDL.LU.64 R242, [R1+0x280] ;  /* 0x0002800001f27983 */ /* 0x000f280000300a00 */
[----:B------:R-:W4:Y:S01]  /*251f0*/  LDL.LU.64 R248, [R1+0x278] ;  /* 0x0002780001f87983 */ /* 0x000f220000300a00 */
[C---:B------:R-:W-:Y:S01]  /*25200*/  IMAD.WIDE R108, R2.reuse, 0x4, R108 ;  /* 0x00000004026c7825 */ /* 0x040fe200078e026c */
[----:B------:R-:W-:Y:S01]  /*25210*/  IADD3 R247, PT, PT, R247, -0x2c7, RZ ;  /* 0xfffffd39f7f77810 */ /* 0x000fe20007ffe0ff */
[----:B-----5:R-:W1:Y:S01]  /*25220*/  LDC R105, c[0x0][0x3a0] ;  /* 0x0000e800ff697b82 */ /* 0x020e620000000800 */
[----:B------:R3:W-:Y:S04]  /*25230*/  LDGSTS.E [R0+-0x4f000], desc[UR16][R102.64], !P2 ;  /* 0xb100000066007fae */ /* 0x0007e8000d1a1010 */
[----:B------:R-:W-:Y:S03]  /*25240*/  STL.64 [R1+0x948], R108 ;  /* 0x0009486c01007387 */ /* 0x000fe60000100a00 */
[----:B------:R-:W5:Y:S01]  /*25250*/  LDC R104, c[0x0][0x3a0] ;  /* 0x0000e800ff687b82 */ /* 0x000f620000000800 */
[----:B------:R2:W-:Y:S01]  /*25260*/  LDGSTS.E [R133+-0x4ee00], desc[UR16][R108.64], !P2 ;  /* 0xb12000006c857fae */ /* 0x0005e2000d1a1010 */
[----:B---3--:R-:W-:-:S04]  /*25270*/  IMAD.WIDE R102, R2, 0x4, R100 ;  /* 0x0000000402667825 */ /* 0x008fc800078e0264 */
[C---:B------:R-:W-:Y:S01]  /*25280*/  IMAD.WIDE R100, R2.reuse, 0x4, R240 ;  /* 0x0000000402647825 */ /* 0x040fe200078e02f0 */
[----:B------:R-:W-:Y:S04]  /*25290*/  STL.64 [R1+0x698], R102 ;  /* 0x0006986601007387 */ /* 0x000fe80000100a00 */
[----:B------:R4:W-:Y:S04]  /*252a0*/  LDGSTS.E [R93+-0x4ec00], desc[UR16][R102.64], !P5 ;  /* 0xb1400000665d7fae */ /* 0x0009e8000e9a1010 */
[----:B------:R3:W-:Y:S04]  /*252b0*/  STL.64 [R1+0x940], R100 ;  /* 0x0009406401007387 */ /* 0x0007e80000100a00 */
[----:B------:R-:W-:Y:S04]  /*252c0*/  LDGSTS.E [R0+-0x4ea00], desc[UR16][R100.64], !P5 ;  /* 0xb160000064007fae */ /* 0x000fe8000e9a1010 */
[----:B------:R-:W5:Y:S04]  /*252d0*/  LDL.LU.64 R240, [R1+0x270] ;  /* 0x0002700001f07983 */ /* 0x000f680000300a00 */
[----:B---3--:R-:W3:Y:S01]  /*252e0*/  LDL.LU.64 R100, [R1+0x260] ;  /* 0x0002600001647983 */ /* 0x008ee20000300a00 */
[----:B--2---:R-:W-:-:S05]  /*252f0*/  IMAD.WIDE R108, R2, 0x4, R244 ;  /* 0x00000004026c7825 */ /* 0x004fca00078e02f4 */
[----:B------:R2:W-:Y:S04]  /*25300*/  STL.64 [R1+0x688], R108 ;  /* 0x0006886c01007387 */ /* 0x0005e80000100a00 */
[----:B------:R-:W3:Y:S01]  /*25310*/  LDL.LU.64 R244, [R1+0x258] ;  /* 0x0002580001f47983 */ /* 0x000ee20000300a00 */
[----:B----4-:R-:W-:-:S03]  /*25320*/  IMAD.WIDE R102, R2, 0x4, R250 ;  /* 0x0000000402667825 */ /* 0x010fc600078e02fa */
[----:B------:R-:W4:Y:S01]  /*25330*/  LDL.LU.64 R250, [R1+0x250] ;  /* 0x0002500001fa7983 */ /* 0x000f220000300a00 */
[----:B------:R-:W-:Y:S01]  /*25340*/  VIADD R246, R99, 0xfffffd38 ;  /* 0xfffffd3863f67836 */ /* 0x000fe20000000000 */
[----:B------:R-:W-:Y:S02]  /*25350*/  ISETP.GE.U32.AND P4, PT, R247, 0x7ffffcba, PT ;  /* 0x7ffffcbaf700780c */ /* 0x000fe40003f86070 */
[----:B------:R1:W-:Y:S01]  /*25360*/  STL.64 [R1+0x938], R102 ;  /* 0x0009386601007387 */ /* 0x0003e20000100a00 */
[----:B------:R-:W3:Y:S01]  /*25370*/  LDC R247, c[0x0][0x3a0] ;  /* 0x0000e800fff77b82 */ /* 0x000ee20000000800 */
[----:B------:R-:W-:Y:S01]  /*25380*/  ISETP.GE.U32.AND P6, PT, R246, 0x7ffffcb9, PT ;  /* 0x7ffffcb9f600780c */ /* 0x000fe20003fc6070 */
[----:B------:R-:W-:-:S08]  /*25390*/  VIADD R246, R98, 0xfffffd37 ;  /* 0xfffffd3762f67836 */ /* 0x000fd00000000000 */
        /* <DEDUP_REMOVED lines=10> */
[C---:B-----5:R-:W-:Y:S02]  /*25440*/  IMAD.WIDE R240, R2.reuse, 0x4, R240 ;  /* 0x0000000402f07825 */ /* 0x060fe400078e02f0 */
[----:B------:R3:W-:Y:S02]  /*25450*/  LDGSTS.E [R93+-0x4e200], desc[UR16][R102.64], !P6 ;  /* 0xb1e00000665d7fae */ /* 0x0007e4000f1a1010 */
[C---:B-1----:R-:W-:Y:S01]  /*25460*/  IMAD.WIDE R98, R2.reuse, 0x4, R248 ;  /* 0x0000000402627825 */ /* 0x042fe200078e02f8 */
[----:B------:R-:W1:Y:S04]  /*25470*/  LDC R105, c[0x0][0x3a0] ;  /* 0x0000e800ff697b82 */ /* 0x000e680000000800 */
[----:B------:R4:W-:Y:S04]  /*25480*/  STL.64 [R1+0x668], R98 ;  /* 0x0006686201007387 */ /* 0x0009e80000100a00 */
[----:B------:R-:W5:Y:S04]  /*25490*/  LDL.LU.64 R248, [R1+0x240] ;  /* 0x0002400001f87983 */ /* 0x000f680000300a00 */
[----:B------:R-:W5:Y:S04]  /*254a0*/  LDL.LU.64 R238, [R1+0x238] ;  /* 0x0002380001ee7983 */ /* 0x000f680000300a00 */
[----:B------:R-:W5:Y:S01]  /*254b0*/  LDL.LU.64 R242, [R1+0x230] ;  /* 0x0002300001f27983 */ /* 0x000f620000300a00 */
[----:B---3--:R-:W-:Y:S01]  /*254c0*/  IMAD.WIDE R102, R2, 0x4, R100 ;  /* 0x0000000402667825 */ /* 0x008fe200078e0264 */
[----:B------:R-:W-:-:S02]  /*254d0*/  ISETP.GE.U32.AND P5, PT, R246, 0x7ffffcb7, PT ;  /* 0x7ffffcb7f600780c */ /* 0x000fc40003fa6070 */
        /* <DEDUP_REMOVED lines=12> */
[----:B------:R-:W-:Y:S02]  /*255a0*/  VIADD R133, R104, 0xfffffd35 ;  /* 0xfffffd3568857836 */ /* 0x000fe40000000000 */
        /* <DEDUP_REMOVED lines=11> */
[----:B----4-:R-:W4:Y:S01]  /*25660*/  LDL.LU.64 R98, [R1+0x200] ;  /* 0x0002000001627983 */ /* 0x010f220000300a00 */
        /* <DEDUP_REMOVED lines=12> */
[----:B------:R1:W-:Y:S01]  /*25730*/  LDGSTS.E [R93+-0x4d400], desc[UR16][R238.64], !P2 ;  /* 0xb2c00000ee5d7fae */ /* 0x0003e2000d1a1010 */
[----:B------:R-:W-:Y:S01]  /*25740*/  ISETP.GE.U32.AND P4, PT, R246, 0x7ffffcb3, PT ;  /* 0x7ffffcb3f600780c */ /* 0x000fe20003f86070 */
[----:B------:R-:W-:-:S02]  /*25750*/  VIADD R246, R104, 0xfffffd31 ;  /* 0xfffffd3168f67836 */ /* 0x000fc40000000000 */
[----:B------:R1:W-:Y:S04]  /*25760*/  LDGSTS.E [R0+-0x4d200], desc[UR16][R108.64], !P2 ;  /* 0xb2e000006c007fae */ /* 0x0003e8000d1a1010 */
[----:B-----5:R-:W5:Y:S01]  /*25770*/  LDL.LU.64 R248, [R1+0x1e0] ;  /* 0x0001e00001f87983 */ /* 0x020f620000300a00 */
[----:B-1----:R-:W-:-:S03]  /*25780*/  IMAD.WIDE R238, R2, 0x4, R244 ;  /* 0x0000000402ee7825 */ /* 0x002fc600078e02f4 */
        /* <DEDUP_REMOVED lines=15> */
[----:B------:R-:W3:Y:S01]  /*25880*/  LDL.LU.64 R238, [R1+0x1c0] ;  /* 0x0001c00001ee7983 */ /* 0x000ee20000300a00 */
[----:B----4-:R-:W4:Y:S03]  /*25890*/  LDC R108, c[0x0][0x3a0] ;  /* 0x0000e800ff6c7b82 */ /* 0x010f260000000800 */
[----:B------:R-:W3:Y:S01]  /*258a0*/  LDL.LU.64 R240, [R1+0x1b8] ;  /* 0x0001b80001f07983 */ /* 0x000ee20000300a00 */
[----:B-1----:R-:W-:-:S04]  /*258b0*/  IMAD.WIDE R104, R2, 0x4, R98 ;  /* 0x0000000402687825 */ /* 0x002fc800078e0262 */
[----:B------:R-:W1:Y:S01]  /*258c0*/  LDC R98, c[0x0][0x3a0] ;  /* 0x0000e800ff627b82 */ /* 0x000e620000000800 */
[----:B------:R-:W-:Y:S04]  /*258d0*/  STL.64 [R1+0x900], R104 ;  /* 0x0009006801007387 */ /* 0x000fe80000100a00 */
[----:B------:R-:W-:Y:S01]  /*258e0*/  LDGSTS.E [R133+-0x4ca00], desc[UR16][R104.64], !P4 ;  /* 0xb360000068857fae */ /* 0x000fe2000e1a1010 */
[----:B--2---:R-:W-:Y:S01]  /*258f0*/  IMAD.WIDE R102, R2, 0x4, R100 ;  /* 0x0000000402667825 */ /* 0x004fe200078e0264 */
[----:B------:R-:W-:Y:S01]  /*25900*/  ISETP.GE.U32.AND P6, PT, R246, 0x7ffffcb0, PT ;  /* 0x7ffffcb0f600780c */ /* 0x000fe20003fc6070 */
[----:B------:R-:W2:Y:S03]  /*25910*/  LDC R99, c[0x0][0x3a0] ;  /* 0x0000e800ff637b82 */ /* 0x000ea60000000800 */
[----:B------:R-:W-:Y:S04]  /*25920*/  STL.64 [R1+0x608], R102 ;  /* 0x0006086601007387 */ /* 0x000fe80000100a00 */
[----:B------:R-:W-:Y:S01]  /*25930*/  LDGSTS.E [R93+-0x4c800], desc[UR16][R102.64], !P5 ;  /* 0xb3800000665d7fae */ /* 0x000fe2000e9a1010 */
[----:B------:R-:W-:-:S02]  /*25940*/  IMAD.WIDE R100, R2, 0x4, R242 ;  /* 0x0000000402647825 */ /* 0x000fc400078e02f2 */
[----:B------:R-:W1:Y:S03]  /*25950*/  LDC R242, c[0x0][0x3a0] ;  /* 0x0000e800fff27b82 */ /* 0x000e660000000800 */
[----:B------:R5:W-:Y:S04]  /*25960*/  STL.64 [R1+0x8f8], R100 ;  /* 0x0008f86401007387 */ /* 0x000be80000100a00 */
[----:B------:R5:W-:Y:S02]  /*25970*/  LDGSTS.E [R0+-0x4c600], desc[UR16][R100.64], !P5 ;  /* 0xb3a0000064007fae */ /* 0x000be4000e9a1010 */
[C---:B-----5:R-:W-:Y:S02]  /*25980*/  IMAD.WIDE R100, R2.reuse, 0x4, R248 ;  /* 0x0000000402647825 */ /* 0x060fe400078e02f8 */
[----:B------:R-:W5:Y:S04]  /*25990*/  LDL.LU.64 R248, [R1+0x1b0] ;  /* 0x0001b00001f87983 */ /* 0x000f680000300a00 */
[----:B------:R1:W-:Y:S04]  /*259a0*/  STL.64 [R1+0x5f8], R100 ;  /* 0x0005f86401007387 */ /* 0x0003e80000100a00 */
[----:B------:R1:W-:Y:S01]  /*259b0*/  LDGSTS.E [R133+-0x4c400], desc[UR16][R100.64], !P2 ;  /* 0xb3c0000064857fae */ /* 0x0003e2000d1a1010 */
[----:B------:R-:W-:-:S03]  /*259c0*/  IMAD.WIDE R104, R2, 0x4, R244 ;  /* 0x0000000402687825 */ /* 0x000fc600078e02f4 */
[----:B------:R-:W2:Y:S04]  /*259d0*/  LDL.LU.64 R244, [R1+0x1a0] ;  /* 0x0001a00001f47983 */ /* 0x000ea80000300a00 */
[----:B------:R1:W-:Y:S01]  /*259e0*/  STL.64 [R1+0x8f0], R104 ;  /* 0x0008f06801007387 */ /* 0x0003e20000100a00 */
[----:B---3--:R-:W-:-:S03]  /*259f0*/  IMAD.WIDE R102, R2, 0x4, R250 ;  /* 0x0000000402667825 */ /* 0x008fc600078e02fa */
[----:B------:R3:W-:Y:S04]  /*25a00*/  LDGSTS.E [R93+-0x4c200], desc[UR16][R104.64], !P2 ;  /* 0xb3e00000685d7fae */ /* 0x0007e8000d1a1010 */
[----:B------:R-:W2:Y:S04]  /*25a10*/  LDL.LU.64 R250, [R1+0x198] ;  /* 0x0001980001fa7983 */ /* 0x000ea80000300a00 */
[----:B-1----:R-:W2:Y:S01]  /*25a20*/  LDL.LU.64 R100, [R1+0x190] ;  /* 0x0001900001647983 */ /* 0x002ea20000300a00 */
[----:B------:R-:W-:Y:S02]  /*25a30*/  VIADD R246, R247, 0xfffffd2e ;  /* 0xfffffd2ef7f67836 */ /* 0x000fe40000000000 */
[----:B------:R-:W-:Y:S01]  /*25a40*/  VIADD R133, R98, 0xfffffd2c ;  /* 0xfffffd2c62857836 */ /* 0x000fe20000000000 */
[----:B------:R1:W-:Y:S01]  /*25a50*/  STL.64 [R1+0x5e8], R102 ;  /* 0x0005e86601007387 */ /* 0x0003e20000100a00 */
[----:B------:R-:W2:Y:S01]  /*25a60*/  LDC R247, c[0x0][0x3a0] ;  /* 0x0000e800fff77b82 */ /* 0x000ea20000000800 */
[----:B------:R-:W-:-:S02]  /*25a70*/  ISETP.GE.U32.AND P4, PT, R246, 0x7ffffcaf, PT ;  /* 0x7ffffcaff600780c */ /* 0x000fc40003f86070 */
[----:B----4-:R-:W-:Y:S01]  /*25a80*/  IADD3 R246, PT, PT, R108, -0x2d3, RZ ;  /* 0xfffffd2d6cf67810 */ /* 0x010fe20007ffe0ff */
[----:B------:R1:W-:Y:S01]  /*25a90*/  LDGSTS.E [R0+-0x4c000], desc[UR16][R102.64], !P6 ;  /* 0xb400000066007fae */ /* 0x0003e2000f1a1010 */
[----:B---3--:R-:W-:Y:S02]  /*25aa0*/  IMAD.WIDE R104, R2, 0x4, R238 ;  /* 0x0000000402687825 */ /* 0x008fe400078e02ee */
[----:B------:R-:W-:Y:S01]  /*25ab0*/  ISETP.GE.U32.AND P5, PT, R246, 0x7ffffcae, PT ;  /* 0x7ffffcaef600780c */ /* 0x000fe20003fa6070 */
[----:B------:R-:W3:Y:S01]  /*25ac0*/  LDC R98, c[0x0][0x3a0] ;  /* 0x0000e800ff627b82 */ /* 0x000ee20000000800 */
[----:B------:R-:W-:Y:S01]  /*25ad0*/  ISETP.GE.U32.AND P2, PT, R133, 0x7ffffcad, PT ;  /* 0x7ffffcad8500780c */ /* 0x000fe20003f46070 */
[----:B-1----:R-:W-:Y:S01]  /*25ae0*/  IMAD.WIDE R102, R2, 0x4, R240 ;  /* 0x0000000402667825 */ /* 0x002fe200078e02f0 */
[----:B------:R1:W-:Y:S04]  /*25af0*/  STL.64 [R1+0x8e8], R104 ;  /* 0x0008e86801007387 */ /* 0x0003e80000100a00 */
[----:B------:R4:W-:Y:S01]  /*25b00*/  STL.64 [R1+0x5d8], R102 ;  /* 0x0005d86601007387 */ /* 0x0009e20000100a00 */
[----:B------:R-:W-:-:S03]  /*25b10*/  VIADD R246, R82, 0x100000 ;  /* 0x0010000052f67836 */ /* 0x000fc60000000000 */
[----:B------:R-:W-:Y:S04]  /*25b20*/  LDGSTS.E [R93+-0x4be00], desc[UR16][R104.64], !P6 ;  /* 0xb4200000685d7fae */ /* 0x000fe8000f1a1010 */
[----:B------:R-:W3:Y:S01]  /*25b30*/  LDL.LU.64 R240, [R1+0x180] ;  /* 0x0001800001f07983 */ /* 0x000ee20000300a00 */
[----:B------:R-:W-:-:S03]  /*25b40*/  IADD3 R133, PT, PT, R82, 0x100000, RZ ;  /* 0x0010000052857810 */ /* 0x000fc60007ffe0ff */
[----:B------:R-:W-:Y:S04]  /*25b50*/  LDGSTS.E [R0+-0x4bc00], desc[UR16][R102.64], !P4 ;  /* 0xb440000066007fae */ /* 0x000fe8000e1a1010 */
[----:B-1----:R-:W3:Y:S04]  /*25b60*/  LDL.LU.64 R104, [R1+0x178] ;  /* 0x0001780001687983 */ /* 0x002ee80000300a00 */
[----:B----4-:R-:W4:Y:S01]  /*25b70*/  LDL.LU.64 R102, [R1+0x170] ;  /* 0x0001700001667983 */ /* 0x010f220000300a00 */
[----:B-----5:R-:W-:-:S05]  /*25b80*/  IMAD.WIDE R248, R2, 0x4, R248 ;  /* 0x0000000402f87825 */ /* 0x020fca00078e02f8 */
[----:B------:R1:W-:Y:S02]  /*25b90*/  LDGSTS.E [R246+-0x4ba00], desc[UR16][R248.64], !P4 ;  /* 0xb4600000f8f67fae */ /* 0x0003e4000e1a1010 */
[----:B-1----:R-:W-:Y:S02]  /*25ba0*/  VIADD R246, R242, 0xfffffd2b ;  /* 0xfffffd2bf2f67836 */ /* 0x002fe40000000000 */
[C---:B--2---:R-:W-:Y:S02]  /*25bb0*/  IMAD.WIDE R238, R2.reuse, 0x4, R244 ;  /* 0x0000000402ee7825 */ /* 0x044fe400078e02f4 */
[----:B------:R-:W2:Y:S04]  /*25bc0*/  LDL.LU.64 R244, [R1+0x160] ;  /* 0x0001600001f47983 */ /* 0x000ea80000300a00 */
[----:B------:R-:W-:Y:S04]  /*25bd0*/  STL.64 [R1+0x8e0], R248 ;  /* 0x0008e0f801007387 */ /* 0x000fe80000100a00 */
[----:B------:R1:W-:Y:S01]  /*25be0*/  LDGSTS.E [R133+-0x4b800], desc[UR16][R238.64], !P5 ;  /* 0xb4800000ee857fae */ /* 0x0003e2000e9a1010 */
[----:B------:R-:W-:-:S03]  /*25bf0*/  IMAD.WIDE R108, R2, 0x4, R250 ;  /* 0x00000004026c7825 */ /* 0x000fc600078e02fa */
[----:B------:R-:W5:Y:S01]  /*25c00*/  LDL.LU.64 R250, [R1+0x158] ;  /* 0x0001580001fa7983 */ /* 0x000f620000300a00 */
[----:B------:R-:W-:-:S03]  /*25c10*/  IMAD.WIDE R100, R2, 0x4, R100 ;  /* 0x0000000402647825 */ /* 0x000fc600078e0264 */
[----:B------:R1:W-:Y:S04]  /*25c20*/  STL.64 [R1+0x5c8], R238 ;  /* 0x0005c8ee01007387 */ /* 0x0003e80000100a00 */
[----:B------:R1:W-:Y:S04]  /*25c30*/  STL.64 [R1+0x8d8], R108 ;  /* 0x0008d86c01007387 */ /* 0x0003e80000100a00 */
[----:B------:R1:W-:Y:S04]  /*25c40*/  LDGSTS.E [R93+-0x4b600], desc[UR16][R108.64], !P5 ;  /* 0xb4a000006c5d7fae */ /* 0x0003e8000e9a1010 */
[----:B------:R1:W-:Y:S01]  /*25c50*/  STL.64 [R1+0x5b8], R100 ;  /* 0x0005b86401007387 */ /* 0x0003e20000100a00 */
[----:B------:R-:W-:Y:S01]  /*25c60*/  VIADD R247, R247, 0xfffffd2a ;  /* 0xfffffd2af7f77836 */ /* 0x000fe20000000000 */
[----:B-1----:R-:W1:Y:S02]  /*25c70*/  LDC R238, c[0x0][0x3a0] ;  /* 0x0000e800ffee7b82 */ /* 0x002e640000000800 */
[----:B------:R-:W-:Y:S06]  /*25c80*/  LDGSTS.E [R0+-0x4b400], desc[UR16][R100.64], !P2 ;  /* 0xb4c0000064007fae */ /* 0x000fec000d1a1010 */
[----:B------:R-:W1:Y:S01]  /*25c90*/  LDC R109, c[0x0][0x3a0] ;  /* 0x0000e800ff6d7b82 */ /* 0x000e620000000800 */
[----:B------:R-:W5:Y:S07]  /*25ca0*/  LDL.LU.64 R100, [R1+0x150] ;  /* 0x0001500001647983 */ /* 0x000f6e0000300a00 */
[----:B------:R-:W1:Y:S01]  /*25cb0*/  LDC R108, c[0x0][0x3a0] ;  /* 0x0000e800ff6c7b82 */ /* 0x000e620000000800 */
[----:B------:R-:W5:Y:S04]  /*25cc0*/  LDL.LU.64 R242, [R1+0x140] ;  /* 0x0001400001f27983 */ /* 0x000f680000300a00 */
[----:B------:R-:W5:Y:S01]  /*25cd0*/  LDL.LU.64 R248, [R1+0x138] ;  /* 0x0001380001f87983 */ /* 0x000f620000300a00 */
[----:B------:R-:W-:Y:S01]  /*25ce0*/  ISETP.GE.U32.AND P5, PT, R246, 0x7ffffcac, PT ;  /* 0x7ffffcacf600780c */ /* 0x000fe20003fa6070 */
[----:B---3--:R-:W-:Y:S01]  /*25cf0*/  IMAD.WIDE R240, R2, 0x4, R240 ;  /* 0x0000000402f07825 */ /* 0x008fe200078e02f0 */
[----:B------:R-:W-:-:S02]  /*25d00*/  IADD3 R246, PT, PT, R99, -0x2d7, RZ ;  /* 0xfffffd2963f67810 */ /* 0x000fc40007ffe0ff */
[----:B------:R-:W-:Y:S01]  /*25d10*/  ISETP.GE.U32.AND P4, PT, R247, 0x7ffffcab, PT ;  /* 0x7ffffcabf700780c */ /* 0x000fe20003f86070 */
[----:B------:R-:W-:Y:S01]  /*25d20*/  IMAD.WIDE R104, R2, 0x4, R104 ;  /* 0x0000000402687825 */ /* 0x000fe200078e0268 */
[----:B------:R-:W-:Y:S01]  /*25d30*/  ISETP.GE.U32.AND P6, PT, R246, 0x7ffffcaa, PT ;  /* 0x7ffffcaaf600780c */ /* 0x000fe20003fc6070 */
[----:B------:R2:W-:Y:S01]  /*25d40*/  STL.64 [R1+0x8d0], R240 ;  /* 0x0008d0f001007387 */ /* 0x0005e20000100a00 */
[----:B------:R-:W3:Y:S01]  /*25d50*/  LDC R247, c[0x0][0x3a0] ;  /* 0x0000e800fff77b82 */ /* 0x000ee20000000800 */
[----:B----4-:R-:W-:Y:S02]  /*25d60*/  IMAD.WIDE R102, R2, 0x4, R102 ;  /* 0x0000000402667825 */ /* 0x010fe400078e0266 */
[----:B------:R2:W-:Y:S04]  /*25d70*/  LDGSTS.E [R133+-0x4b200], desc[UR16][R240.64], !P2 ;  /* 0xb4e00000f0857fae */ /* 0x0005e8000d1a1010 */
[----:B------:R-:W-:Y:S04]  /*25d80*/  STL.64 [R1+0x5a8], R104 ;  /* 0x0005a86801007387 */ /* 0x000fe80000100a00 */
[----:B------:R4:W-:Y:S01]  /*25d90*/  STL.64 [R1+0x8c8], R102 ;  /* 0x0008c86601007387 */ /* 0x0009e20000100a00 */
[----:B------:R-:W-:-:S03]  /*25da0*/  VIADD R246, R98, 0xfffffd28 ;  /* 0xfffffd2862f67836 */ /* 0x000fc60000000000 */
[----:B------:R5:W-:Y:S04]  /*25db0*/  LDGSTS.E [R93+-0x4b000], desc[UR16][R104.64], !P5 ;  /* 0xb5000000685d7fae */ /* 0x000be8000e9a1010 */
[----:B------:R-:W-:Y:S01]  /*25dc0*/  LDGSTS.E [R0+-0x4ae00], desc[UR16][R102.64], !P5 ;  /* 0xb520000066007fae */ /* 0x000fe2000e9a1010 */
[----:B--2---:R-:W-:-:S03]  /*25dd0*/  IMAD.WIDE R240, R2, 0x4, R244 ;  /* 0x0000000402f07825 */ /* 0x004fc600078e02f4 */
[----:B------:R-:W2:Y:S04]  /*25de0*/  LDL.LU.64 R244, [R1+0x130] ;  /* 0x0001300001f47983 */ /* 0x000ea80000300a00 */
[----:B----4-:R-:W4:Y:S04]  /*25df0*/  LDL.LU.64 R102, [R1+0x120] ;  /* 0x0001200001667983 */ /* 0x010f280000300a00 */
[----:B------:R1:W-:Y:S04]  /*25e00*/  STL.64 [R1+0x5a0], R240 ;  /* 0x0005a0f001007387 */ /* 0x0003e80000100a00 */
[----:B------:R-:W3:Y:S04]  /*25e10*/  LDL.LU.64 R98, [R1+0x118] ;  /* 0x0001180001627983 */ /* 0x000ee80000300a00 */
[----:B------:R1:W-:Y:S01]  /*25e20*/  LDGSTS.E [R133+-0x4ac00], desc[UR16][R240.64], !P4 ;  /* 0xb5400000f0857fae */ /* 0x0003e2000e1a1010 */
[----:B-----5:R-:W-:-:S04]  /*25e30*/  IMAD.WIDE R104, R2, 0x4, R250 ;  /* 0x0000000402687825 */ /* 0x020fc800078e02fa */
[----:B------:R-:W-:Y:S01]  /*25e40*/  IMAD.WIDE R100, R2, 0x4, R100 ;  /* 0x0000000402647825 */ /* 0x000fe200078e0264 */
[----:B------:R-:W5:Y:S01]  /*25e50*/  LDL.LU.64 R250, [R1+0x110] ;  /* 0x0001100001fa7983 */ /* 0x000f620000300a00 */
[----:B------:R-:W-:Y:S01]  /*25e60*/  ISETP.GE.U32.AND P2, PT, R246, 0x7ffffca9, PT ;  /* 0x7ffffca9f600780c */ /* 0x000fe20003f46070 */
[----:B-1----:R-:W1:Y:S02]  /*25e70*/  LDC R240, c[0x0][0x3a0] ;  /* 0x0000e800fff07b82 */ /* 0x002e640000000800 */
[----:B------:R1:W-:Y:S04]  /*25e80*/  STL.64 [R1+0x8c0], R104 ;  /* 0x0008c06801007387 */ /* 0x0003e80000100a00 */
[----:B------:R1:W-:Y:S04]  /*25e90*/  LDGSTS.E [R93+-0x4aa00], desc[UR16][R104.64], !P4 ;  /* 0xb5600000685d7fae */ /* 0x0003e8000e1a1010 */
[----:B------:R1:W-:Y:S04]  /*25ea0*/  STL.64 [R1+0x598], R100 ;  /* 0x0005986401007387 */ /* 0x0003e80000100a00 */
[----:B------:R1:W-:Y:S02]  /*25eb0*/  LDGSTS.E [R0+-0x4a800], desc[UR16][R100.64], !P6 ;  /* 0xb580000064007fae */ /* 0x0003e4000f1a1010 */
[----:B-1----:R-:W-:-:S04]  /*25ec0*/  IMAD.WIDE R104, R2, 0x4, R248 ;  /* 0x0000000402687825 */ /* 0x002fc800078e02f8 */
[----:B------:R-:W-:-:S05]  /*25ed0*/  IMAD.WIDE R100, R2, 0x4, R242 ;  /* 0x0000000402647825 */ /* 0x000fca00078e02f2 */
[----:B------:R1:W-:Y:S04]  /*25ee0*/  STL.64 [R1+0x8b8], R100 ;  /* 0x0008b86401007387 */ /* 0x0003e80000100a00 */
[----:B------:R4:W-:Y:S04]  /*25ef0*/  STL.64 [R1+0x590], R104 ;  /* 0x0005906801007387 */ /* 0x0009e80000100a00 */
[----:B------:R-:W-:Y:S01]  /*25f00*/  LDGSTS.E [R93+-0x4a600], desc[UR16][R100.64], !P6 ;  /* 0xb5a00000645d7fae */ /* 0x000fe2000f1a1010 */
[----:B------:R-:W-:Y:S02]  /*25f10*/  VIADD R246, R238, 0xfffffd27 ;  /* 0xfffffd27eef67836 */ /* 0x000fe40000000000 */
[----:B------:R-:W2:Y:S01]  /*25f20*/  LDC R238, c[0x0][0x3a0] ;  /* 0x0000e800ffee7b82 */ /* 0x000ea20000000800 */
[----:B------:R4:W-:Y:S04]  /*25f30*/  LDGSTS.E [R0+-0x4a400], desc[UR16][R104.64], !P2 ;  /* 0xb5c0000068007fae */ /* 0x0009e8000d1a1010 */
[----:B-1----:R-:W5:Y:S04]  /*25f40*/  LDL.LU.64 R100, [R1+0x100] ;  /* 0x0001000001647983 */ /* 0x002f680000300a00 */
[----:B------:R-:W5:Y:S04]  /*25f50*/  LDL.LU.64 R248, [R1+0xf8] ;  /* 0x0000f80001f87983 */ /* 0x000f680000300a00 */
[----:B------:R-:W5:Y:S01]  /*25f60*/  LDL.LU.64 R242, [R1+0xf0] ;  /* 0x0000f00001f27983 */ /* 0x000f620000300a00 */
[----:B------:R-:W-:-:S02]  /*25f70*/  IADD3 R133, PT, PT, R109, -0x2da, RZ ;  /* 0xfffffd266d857810 */ /* 0x000fc40007ffe0ff */
[----:B------:R-:W-:Y:S01]  /*25f80*/  ISETP.GE.U32.AND P5, PT, R246, 0x7ffffca8, PT ;  /* 0x7ffffca8f600780c */ /* 0x000fe20003fa6070 */
[C---:B------:R-:W-:Y:S01]  /*25f90*/  VIADD R246, R82.reuse, 0x100000 ;  /* 0x0010000052f67836 */ /* 0x040fe20000000000 */
[----:B------:R-:W-:Y:S01]  /*25fa0*/  ISETP.GE.U32.AND P4, PT, R133, 0x7ffffca7, PT ;  /* 0x7ffffca78500780c */ /* 0x000fe20003f86070 */
[----:B------:R-:W-:Y:S02]  /*25fb0*/  VIADD R133, R82, 0x100000 ;  /* 0x0010000052857836 */ /* 0x000fe40000000000 */
[----:B--2---:R-:W-:-:S04]  /*25fc0*/  IMAD.WIDE R244, R2, 0x4, R244 ;  /* 0x0000000402f47825 */ /* 0x004fc800078e02f4 */
[C---:B----4-:R-:W-:Y:S01]  /*25fd0*/  IMAD.WIDE R104, R2.reuse, 0x4, R102 ;  /* 0x0000000402687825 */ /* 0x050fe200078e0266 */
[----:B------:R1:W-:Y:S04]  /*25fe0*/  STL.64 [R1+0x8b0], R244 ;  /* 0x0008b0f401007387 */ /* 0x0003e80000100a00 */
[----:B------:R2:W-:Y:S01]  /*25ff0*/  LDGSTS.E [R246+-0x4a200], desc[UR16][R244.64], !P2 ;  /* 0xb5e00000f4f67fae */ /* 0x0005e2000d1a1010 */
[----:B---3--:R-:W-:-:S03]  /*26000*/  IMAD.WIDE R102, R2, 0x4, R98 ;  /* 0x0000000402667825 */ /* 0x008fc600078e0262 */
[----:B------:R-:W-:Y:S04]  /*26010*/  LDGSTS.E [R133+-0x4a000], desc[UR16][R104.64], !P5 ;  /* 0xb600000068857fae */ /* 0x000fe8000e9a1010 */
[----:B------:R3:W-:Y:S01]  /*26020*/  LDGSTS.E [R93+-0x49e00], desc[UR16][R102.64], !P5 ;  /* 0xb6200000665d7fae */ /* 0x0007e2000e9a1010 */
[----:B--2---:R-:W-:-:S04]  /*26030*/  IADD3 R246, PT, PT, R108, -0x2db, RZ ;  /* 0xfffffd256cf67810 */ /* 0x004fc80007ffe0ff */
[----:B------:R-:W-:Y:S01]  /*26040*/  ISETP.GE.U32.AND P2, PT, R246, 0x7ffffca6, PT ;  /* 0x7ffffca6f600780c */ /* 0x000fe20003f46070 */
[----:B------:R-:W-:Y:S02]  /*26050*/  VIADD R246, R247, 0xfffffd24 ;  /* 0xfffffd24f7f67836 */ /* 0x000fe40000000000 */
[----:B------:R-:W2:Y:S03]  /*26060*/  LDC R247, c[0x0][0x3a0] ;  /* 0x0000e800fff77b82 */ /* 0x000ea60000000800 */
[----:B------:R-:W-:Y:S01]  /*26070*/  ISETP.GE.U32.AND P5, PT, R246, 0x7ffffca5, PT ;  /* 0x7ffffca5f600780c */ /* 0x000fe20003fa6070 */
[----:B------:R-:W-:Y:S02]  /*26080*/  VIADD R246, R238, 0xfffffd23 ;  /* 0xfffffd23eef67836 */ /* 0x000fe40000000000 */
[C---:B-----5:R-:W-:Y:S02]  /*26090*/  IMAD.WIDE R98, R2.reuse, 0x4, R250 ;  /* 0x0000000402627825 */ /* 0x060fe400078e02fa */
[----:B------:R-:W4:Y:S04]  /*260a0*/  LDL.LU.64 R250, [R1+0xe0] ;  /* 0x0000e00001fa7983 */ /* 0x000f280000300a00 */
[----:B------:R-:W-:Y:S04]  /*260b0*/  STL.64 [R1+0x588], R104 ;  /* 0x0005886801007387 */ /* 0x000fe80000100a00 */
[----:B------:R3:W-:Y:S04]  /*260c0*/  STL.64 [R1+0x8a8], R102 ;  /* 0x0008a86601007387 */ /* 0x0007e80000100a00 */
[----:B------:R5:W-:Y:S04]  /*260d0*/  STL.64 [R1+0x560], R98 ;  /* 0x0005606201007387 */ /* 0x000be80000100a00 */
[----:B-1----:R-:W2:Y:S04]  /*260e0*/  LDL.LU.64 R244, [R1+0xd8] ;  /* 0x0000d80001f47983 */ /* 0x002ea80000300a00 */
[----:B------:R-:W2:Y:S01]  /*260f0*/  LDL.LU.64 R108, [R1+0xd0] ;  /* 0x0000d000016c7983 */ /* 0x000ea20000300a00 */
[----:B---3--:R-:W1:Y:S03]  /*26100*/  LDC R103, c[0x0][0x3a0] ;  /* 0x0000e800ff677b82 */ /* 0x008e660000000800 */
[----:B------:R-:W-:Y:S05]  /*26110*/  LDGSTS.E [R0+-0x49c00], desc[UR16][R98.64], !P4 ;  /* 0xb640000062007fae */ /* 0x000fea000e1a1010 */
[----:B------:R-:W3:Y:S01]  /*26120*/  LDC R102, c[0x0][0x3a0] ;  /* 0x0000e800ff667b82 */ /* 0x000ee20000000800 */
[----:B-----5:R-:W5:Y:S01]  /*26130*/  LDL.LU.64 R98, [R1+0xc0] ;  /* 0x0000c00001627983 */ /* 0x020f620000300a00 */
[----:B------:R-:W-:-:S04]  /*26140*/  IMAD.WIDE R104, R2, 0x4, R100 ;  /* 0x0000000402687825 */ /* 0x000fc800078e0264 */
[C---:B------:R-:W-:Y:S01]  /*26150*/  IMAD.WIDE R248, R2.reuse, 0x4, R248 ;  /* 0x0000000402f87825 */ /* 0x040fe200078e02f8 */
[----:B------:R1:W-:Y:S03]  /*26160*/  STL.64 [R1+0x8a0], R104 ;  /* 0x0008a06801007387 */ /* 0x0003e60000100a00 */
[----:B------:R-:W-:Y:S01]  /*26170*/  IMAD.WIDE R242, R2, 0x4, R242 ;  /* 0x0000000402f27825 */ /* 0x000fe200078e02f2 */
[----:B------:R-:W5:Y:S04]  /*26180*/  LDL.LU.64 R100, [R1+0xb8] ;  /* 0x0000b80001647983 */ /* 0x000f680000300a00 */
[----:B------:R1:W-:Y:S04]  /*26190*/  STL.64 [R1+0x548], R248 ;  /* 0x000548f801007387 */ /* 0x0003e80000100a00 */
[----:B------:R2:W-:Y:S04]  /*261a0*/  STL.64 [R1+0x898], R242 ;  /* 0x000898f201007387 */ /* 0x0005e80000100a00 */
[----:B------:R-:W5:Y:S04]  /*261b0*/  LDL.LU.64 R238, [R1+0xb0] ;  /* 0x0000b00001ee7983 */ /* 0x000f680000300a00 */
[----:B------:R-:W-:Y:S04]  /*261c0*/  LDGSTS.E [R133+-0x49a00], desc[UR16][R104.64], !P4 ;  /* 0xb660000068857fae */ /* 0x000fe8000e1a1010 */
[----:B------:R-:W-:Y:S04]  /*261d0*/  LDGSTS.E [R93+-0x49800], desc[UR16][R248.64], !P2 ;  /* 0xb6800000f85d7fae */ /* 0x000fe8000d1a1010 */
[----:B-1----:R-:W5:Y:S04]  /*261e0*/  LDL.LU.64 R104, [R1+0xdb8] ;  /* 0x000db80001687983 */ /* 0x002f680000300a00 */
[----:B------:R-:W5:Y:S01]  /*261f0*/  LDL.LU.64 R248, [R1+0xa0] ;  /* 0x0000a00001f87983 */ /* 0x000f620000300a00 */
[----:B------:R-:W-:-:S02]  /*26200*/  ISETP.GE.U32.AND P4, PT, R246, 0x7ffffca4, PT ;  /* 0x7ffffca4f600780c */ /* 0x000fc40003f86070 */
[----:B------:R-:W-:Y:S01]  /*26210*/  IADD3 R246, PT, PT, R240, -0x2de, RZ ;  /* 0xfffffd22f0f67810 */ /* 0x000fe20007ffe0ff */
[----:B------:R2:W-:Y:S04]  /*26220*/  LDGSTS.E [R0+-0x49600], desc[UR16][R242.64], !P2 ;  /* 0xb6a00000f2007fae */ /* 0x0005e8000d1a1010 */
[----:B------:R-:W5:Y:S01]  /*26230*/  LDL.LU.64 R240, [R1+0x98] ;  /* 0x0000980001f07983 */ /* 0x000f620000300a00 */
[----:B----4-:R-:W-:-:S05]  /*26240*/  IMAD.WIDE R250, R2, 0x4, R250 ;  /* 0x0000000402fa7825 */ /* 0x010fca00078e02fa */
[----:B------:R-:W-:Y:S04]  /*26250*/  STL.64 [R1+0x530], R250 ;  /* 0x000530fa01007387 */ /* 0x000fe80000100a00 */
[----:B------:R1:W-:Y:S01]  /*26260*/  LDGSTS.E [R133+-0x49400], desc[UR16][R250.64], !P5 ;  /* 0xb6c00000fa857fae */ /* 0x0003e2000e9a1010 */
[----:B--2---:R-:W-:-:S03]  /*26270*/  IMAD.WIDE R242, R2, 0x4, R244 ;  /* 0x0000000402f27825 */ /* 0x004fc600078e02f4 */
[----:B------:R-:W2:Y:S01]  /*26280*/  LDL.LU.64 R244, [R1+0x90] ;  /* 0x0000900001f47983 */ /* 0x000ea20000300a00 */
[----:B------:R-:W-:-:S03]  /*26290*/  IMAD.WIDE R108, R2, 0x4, R108 ;  /* 0x00000004026c7825 */ /* 0x000fc600078e026c */
[----:B------:R4:W-:Y:S01]  /*262a0*/  STL.64 [R1+0x890], R242 ;  /* 0x000890f201007387 */ /* 0x0009e20000100a00 */
[----:B-1----:R-:W-:-:S03]  /*262b0*/  VIADD R133, R103, 0xfffffd21 ;  /* 0xfffffd2167857836 */ /* 0x002fc60000000000 */
[----:B------:R-:W-:Y:S01]  /*262c0*/  LDGSTS.E [R93+-0x49200], desc[UR16][R242.64], !P5 ;  /* 0xb6e00000f25d7fae */ /* 0x000fe2000e9a1010 */
[----:B------:R-:W-:-:S03]  /*262d0*/  ISETP.GE.U32.AND P5, PT, R246, 0x7ffffca3, PT ;  /* 0x7ffffca3f600780c */ /* 0x000fc60003fa6070 */
[----:B------:R1:W-:Y:S01]  /*262e0*/  STL.64 [R1+0x520], R108 ;  /* 0x0005206c01007387 */ /* 0x0003e20000100a00 */
[----:B------:R-:W-:Y:S01]  /*262f0*/  ISETP.GE.U32.AND P2, PT, R133, 0x7ffffca2, PT ;  /* 0x7ffffca28500780c */ /* 0x000fe20003f46070 */
[----:B---3--:R-:W-:Y:S02]  /*26300*/  VIADD R246, R102, 0xfffffd20 ;  /* 0xfffffd2066f67836 */ /* 0x008fe40000000000 */
[----:B------:R1:W-:Y:S04]  /*26310*/  LDGSTS.E [R0+-0x49000], desc[UR16][R108.64], !P4 ;  /* 0xb70000006c007fae */ /* 0x0003e8000e1a1010 */
[----:B----4-:R-:W3:Y:S04]  /*26320*/  LDL.LU.64 R242, [R1+0x80] ;  /* 0x0000800001f27983 */ /* 0x010ee80000300a00 */
[----:B------:R-:W4:Y:S01]  /*26330*/  LDL.LU.64 R250, [R1+0x78] ;  /* 0x0000780001fa7983 */ /* 0x000f220000300a00 */
[----:B------:R-:W-:Y:S01]  /*26340*/  IADD3 R133, PT, PT, R82, 0x100000, RZ ;  /* 0x0010000052857810 */ /* 0x000fe20007ffe0ff */
[----:B-----5:R-:W-:-:S04]  /*26350*/  IMAD.WIDE R102, R2, 0x4, R98 ;  /* 0x0000000402667825 */ /* 0x020fc800078e0262 */
[----:B------:R-:W-:Y:S01]  /*26360*/  IMAD.WIDE R100, R2, 0x4, R100 ;  /* 0x0000000402647825 */ /* 0x000fe200078e0264 */
[----:B------:R-:W-:Y:S01]  /*26370*/  STL.64 [R1+0x888], R102 ;  /* 0x0008886601007387 */ /* 0x000fe20000100a00 */
[----:B------:R-:W-:Y:S01]  /*26380*/  ISETP.GE.U32.AND P6, PT, R246, 0x7ffffca1, PT ;  /* 0x7ffffca1f600780c */ /* 0x000fe20003fc6070 */
[----:B-1----:R-:W1:Y:S02]  /*26390*/  LDC R109, c[0x0][0x3a0] ;  /* 0x0000e800ff6d7b82 */ /* 0x002e640000000800 */
[----:B------:R-:W-:Y:S06]  /*263a0*/  LDGSTS.E [R133+-0x48e00], desc[UR16][R102.64], !P4 ;  /* 0xb720000066857fae */ /* 0x000fec000e1a1010 */
[----:B------:R-:W5:Y:S01]  /*263b0*/  LDC R108, c[0x0][0x3a0] ;  /* 0x0000e800ff6c7b82 */ /* 0x000f620000000800 */
[C---:B------:R-:W-:Y:S01]  /*263c0*/  IMAD.WIDE R98, R2.reuse, 0x4, R238 ;  /* 0x0000000402627825 */ /* 0x040fe200078e02ee */
[----:B------:R-:W-:Y:S04]  /*263d0*/  STL.64 [R1+0x510], R100 ;  /* 0x0005106401007387 */ /* 0x000fe80000100a00 */
[----:B------:R-:W-:Y:S04]  /*263e0*/  LDGSTS.E [R93+-0x48c00], desc[UR16][R100.64], !P5 ;  /* 0xb7400000645d7fae */ /* 0x000fe8000e9a1010 */
[----:B------:R1:W-:Y:S04]  /*263f0*/  STL.64 [R1+0x880], R98 ;  /* 0x0008806201007387 */ /* 0x0003e80000100a00 */
[----:B------:R1:W-:Y:S02]  /*26400*/  LDGSTS.E [R0+-0x48a00], desc[UR16][R98.64], !P5 ;  /* 0xb760000062007fae */ /* 0x0003e4000e9a1010 */
[----:B-1----:R-:W-:-:S02]  /*26410*/  IMAD.WIDE R98, R2, 0x4, R248 ;  /* 0x0000000402627825 */ /* 0x002fc400078e02f8 */
[----:B------:R-:W5:Y:S02]  /*26420*/  LDL.LU.64 R248, [R1+0x70] ;  /* 0x0000700001f87983 */ /* 0x000f640000300a00 */
[----:B------:R-:W-:Y:S02]  /*26430*/  IMAD.WIDE R102, R2, 0x4, R240 ;  /* 0x0000000402667825 */ /* 0x000fe400078e02f0 */
[----:B------:R1:W-:Y:S04]  /*26440*/  STL.64 [R1+0x4f8], R98 ;  /* 0x0004f86201007387 */ /* 0x0003e80000100a00 */
[----:B------:R-:W-:Y:S04]  /*26450*/  STL.64 [R1+0x878], R102 ;  /* 0x0008786601007387 */ /* 0x000fe80000100a00 */
[----:B------:R-:W5:Y:S01]  /*26460*/  LDL.LU.64 R238, [R1+0x60] ;  /* 0x0000600001ee7983 */ /* 0x000f620000300a00 */
[----:B------:R-:W-:-:S02]  /*26470*/  VIADD R246, R247, 0xfffffd1f ;  /* 0xfffffd1ff7f67836 */ /* 0x000fc40000000000 */
[----:B------:R-:W2:Y:S01]  /*26480*/  LDC R247, c[0x0][0x3a0] ;  /* 0x0000e800fff77b82 */ /* 0x000ea20000000800 */
[----:B------:R-:W-:Y:S04]  /*26490*/  LDGSTS.E [R133+-0x48800], desc[UR16][R98.64], !P2 ;  /* 0xb780000062857fae */ /* 0x000fe8000d1a1010 */
[----:B------:R-:W-:Y:S01]  /*264a0*/  LDGSTS.E [R93+-0x48600], desc[UR16][R102.64], !P2 ;  /* 0xb7a00000665d7fae */ /* 0x000fe2000d1a1010 */
[----:B------:R-:W-:-:S03]  /*264b0*/  ISETP.GE.U32.AND P4, PT, R246, 0x7ffffca0, PT ;  /* 0x7ffffca0f600780c */ /* 0x000fc60003f86070 */
[----:B-1----:R-:W5:Y:S01]  /*264c0*/  LDL.LU.64 R98, [R1+0x58] ;  /* 0x0000580001627983 */ /* 0x002f620000300a00 */
[----:B--2---:R-:W-:-:S05]  /*264d0*/  IMAD.WIDE R100, R2, 0x4, R244 ;  /* 0x0000000402647825 */ /* 0x004fca00078e02f4 */
[----:B------:R3:W-:Y:S04]  /*264e0*/  STL.64 [R1+0x4e8], R100 ;  /* 0x0004e86401007387 */ /* 0x0007e80000100a00 */
[----:B------:R3:W-:Y:S04]  /*264f0*/  LDGSTS.E [R0+-0x48400], desc[UR16][R100.64], !P6 ;  /* 0xb7c0000064007fae */ /* 0x0007e8000f1a1010 */
[----:B------:R-:W2:Y:S01]  /*26500*/  LDL.LU.64 R244, [R1+0x50] ;  /* 0x0000500001f47983 */ /* 0x000ea20000300a00 */
[----:B---3--:R-:W-:-:S04]  /*26510*/  IMAD.WIDE R100, R2, 0x4, R242 ;  /* 0x0000000402647825 */ /* 0x008fc800078e02f2 */
[C---:B----4-:R-:W-:Y:S01]  /*26520*/  IMAD.WIDE R102, R2.reuse, 0x4, R250 ;  /* 0x0000000402667825 */ /* 0x050fe200078e02fa */
[----:B------:R1:W-:Y:S04]  /*26530*/  STL.64 [R1+0x870], R100 ;  /* 0x0008706401007387 */ /* 0x0003e80000100a00 */
[----:B------:R5:W-:Y:S04]  /*26540*/  STL.64 [R1+0x4d0], R102 ;  /* 0x0004d06601007387 */ /* 0x000be80000100a00 */
[----:B------:R-:W-:Y:S04]  /*26550*/  LDGSTS.E [R93+-0x48200], desc[UR16][R100.64], !P6 ;  /* 0xb7e00000645d7fae */ /* 0x000fe8000f1a1010 */
[----:B------:R5:W-:Y:S04]  /*26560*/  LDGSTS.E [R0+-0x48000], desc[UR16][R102.64], !P4 ;  /* 0xb800000066007fae */ /* 0x000be8000e1a1010 */
[----:B-1----:R-:W3:Y:S04]  /*26570*/  LDL.LU.64 R100, [R1+0x40] ;  /* 0x0000400001647983 */ /* 0x002ee80000300a00 */
[----:B------:R-:W4:Y:S04]  /*26580*/  LDL.LU.64 R240, [R1+0x38] ;  /* 0x0000380001f07983 */ /* 0x000f280000300a00 */
[----:B------:R-:W4:Y:S04]  /*26590*/  LDL.LU.64 R250, [R1+0x30] ;  /* 0x0000300001fa7983 */ /* 0x000f280000300a00 */
[----:B------:R-:W4:Y:S01]  /*265a0*/  LDL.LU.64 R242, [R1+0x20] ;  /* 0x0000200001f27983 */ /* 0x000f220000300a00 */
[----:B-----5:R-:W-:-:S03]  /*265b0*/  IMAD.WIDE R102, R2, 0x4, R248 ;  /* 0x0000000402667825 */ /* 0x020fc600078e02f8 */
[----:B------:R-:W5:Y:S01]  /*265c0*/  LDL.LU.64 R248, [R1+0x18] ;  /* 0x0000180001f87983 */ /* 0x000f620000300a00 */
[----:B------:R-:W-:-:S05]  /*265d0*/  VIADD R246, R109, 0xfffffd1e ;  /* 0xfffffd1e6df67836 */ /* 0x000fca0000000000 */
[----:B------:R-:W-:Y:S01]  /*265e0*/  ISETP.GE.U32.AND P5, PT, R246, 0x7ffffc9f, PT ;  /* 0x7ffffc9ff600780c */ /* 0x000fe20003fa6070 */
[----:B------:R-:W-:Y:S01]  /*265f0*/  VIADD R246, R82, 0x100000 ;  /* 0x0010000052f67836 */ /* 0x000fe20000000000 */
[----:B------:R-:W-:-:S04]  /*26600*/  IADD3 R133, PT, PT, R108, -0x2e3, RZ ;  /* 0xfffffd1d6c857810 */ /* 0x000fc80007ffe0ff */
[----:B------:R1:W-:Y:S01]  /*26610*/  LDGSTS.E [R246+-0x47e00], desc[UR16][R102.64], !P4 ;  /* 0xb820000066f67fae */ /* 0x0003e2000e1a1010 */
[----:B------:R-:W-:Y:S01]  /*26620*/  ISETP.GE.U32.AND P2, PT, R133, 0x7ffffc9e, PT ;  /* 0x7ffffc9e8500780c */ /* 0x000fe20003f46070 */
[----:B------:R-:W-:Y:S02]  /*26630*/  VIADD R133, R82, 0x100000 ;  /* 0x0010000052857836 */ /* 0x000fe40000000000 */
[----:B------:R-:W-:-:S05]  /*26640*/  IMAD.WIDE R108, R2, 0x4, R238 ;  /* 0x00000004026c7825 */ /* 0x000fca00078e02ee */
[----:B------:R1:W-:Y:S02]  /*26650*/  LDGSTS.E [R133+-0x47c00], desc[UR16][R108.64], !P5 ;  /* 0xb84000006c857fae */ /* 0x0003e4000e9a1010 */
[----:B-1----:R-:W1:Y:S08]  /*26660*/  LDC R246, c[0x0][0x3a0] ;  /* 0x0000e800fff67b82 */ /* 0x002e700000000800 */
[----:B------:R-:W1:Y:S01]  /*26670*/  LDC R133, c[0x0][0x3a0] ;  /* 0x0000e800ff857b82 */ /* 0x000e620000000800 */
[----:B------:R-:W-:Y:S01]  /*26680*/  IMAD.WIDE R98, R2, 0x4, R98 ;  /* 0x0000000402627825 */ /* 0x000fe200078e0262 */
[----:B------:R1:W-:Y:S04]  /*26690*/  STL.64 [R1+0x868], R102 ;  /* 0x0008686601007387 */ /* 0x0003e80000100a00 */
[----:B------:R-:W-:Y:S01]  /*266a0*/  LDGSTS.E [R93+-0x47a00], desc[UR16][R98.64], !P5 ;  /* 0xb8600000625d7fae */ /* 0x000fe2000e9a1010 */
[----:B------:R-:W-:-:S03]  /*266b0*/  VIADD R247, R247, 0xfffffd1b ;  /* 0xfffffd1bf7f77836 */ /* 0x000fc60000000000 */
[----:B------:R-:W5:Y:S01]  /*266c0*/  LDL.LU.64 R238, [R1+0x10] ;  /* 0x0000100001ee7983 */ /* 0x000f620000300a00 */
[----:B-1----:R-:W-:-:S03]  /*266d0*/  IADD3 R246, PT, PT, R246, -0x2e4, RZ ;  /* 0xfffffd1cf6f67810 */ /* 0x002fc60007ffe0ff */
[----:B------:R1:W-:Y:S01]  /*266e0*/  STL.64 [R1+0x4c0], R108 ;  /* 0x0004c06c01007387 */ /* 0x0003e20000100a00 */
[----:B------:R-:W-:-:S03]  /*266f0*/  ISETP.GE.U32.AND P5, PT, R246, 0x7ffffc9d, PT ;  /* 0x7ffffc9df600780c */ /* 0x000fc60003fa6070 */
[----:B------:R-:W5:Y:S01]  /*26700*/  LDL.LU.64 R102, [R1+0xdb0] ;  /* 0x000db00001667983 */ /* 0x000f620000300a00 */
[----:B------:R-:W-:Y:S02]  /*26710*/  ISETP.GE.U32.AND P4, PT, R247, 0x7ffffc9c, PT ;  /* 0x7ffffc9cf700780c */ /* 0x000fe40003f86070 */
[----:B------:R-:W2:Y:S01]  /*26720*/  LDC R247, c[0x0][0x3a0] ;  /* 0x0000e800fff77b82 */ /* 0x000ea20000000800 */
[----:B------:R2:W-:Y:S01]  /*26730*/  STL.64 [R1+0x860], R98 ;  /* 0x0008606201007387 */ /* 0x0005e20000100a00 */
[----:B------:R-:W-:Y:S01]  /*26740*/  VIADD R246, R133, 0xfffffd1a ;  /* 0xfffffd1a85f67836 */ /* 0x000fe20000000000 */
[----:B------:R-:W-:Y:S02]  /*26750*/  IADD3 R133, PT, PT, R82, 0x100000, RZ ;  /* 0x0010000052857810 */ /* 0x000fe40007ffe0ff */
[----:B-1----:R-:W5:Y:S01]  /*26760*/  LDL.LU.64 R108, [R1+0xda8] ;  /* 0x000da800016c7983 */ /* 0x002f620000300a00 */
[----:B--2---:R-:W-:-:S05]  /*26770*/  IMAD.WIDE R244, R2, 0x4, R244 ;  /* 0x0000000402f47825 */ /* 0x004fca00078e02f4 */
[----:B------:R1:W-:Y:S04]  /*26780*/  STL.64 [R1+0x4a8], R244 ;  /* 0x0004a8f401007387 */ /* 0x0003e80000100a00 */
[----:B------:R-:W2:Y:S04]  /*26790*/  LDL.LU.64 R98, [R1+0xda0] ;  /* 0x000da00001627983 */ /* 0x000ea80000300a00 */
[----:B------:R-:W-:Y:S04]  /*267a0*/  LDGSTS.E [R0+-0x47800], desc[UR16][R244.64], !P2 ;  /* 0xb8800000f4007fae */ /* 0x000fe8000d1a1010 */
[----:B-1----:R-:W2:Y:S01]  /*267b0*/  LDL.LU.64 R244, [R1] ;  /* 0x0000000001f47983 */ /* 0x002ea20000300a00 */
[----:B---3--:R-:W-:-:S04]  /*267c0*/  IMAD.WIDE R100, R2, 0x4, R100 ;  /* 0x0000000402647825 */ /* 0x008fc800078e0264 */
[C---:B----4-:R-:W-:Y:S01]  /*267d0*/  IMAD.WIDE R240, R2.reuse, 0x4, R240 ;  /* 0x0000000402f07825 */ /* 0x050fe200078e02f0 */
[----:B------:R1:W-:Y:S03]  /*267e0*/  STL.64 [R1+0x858], R100 ;  /* 0x0008586401007387 */ /* 0x0003e60000100a00 */
[C---:B------:R-:W-:Y:S01]  /*267f0*/  IMAD.WIDE R250, R2.reuse, 0x4, R250 ;  /* 0x0000000402fa7825 */ /* 0x040fe200078e02fa */
[----:B------:R3:W-:Y:S04]  /*26800*/  STL.64 [R1+0x4a0], R240 ;  /* 0x0004a0f001007387 */ /* 0x0007e80000100a00 */
[----:B------:R-:W-:Y:S01]  /*26810*/  LDGSTS.E [R133+-0x47600], desc[UR16][R100.64], !P2 ;  /* 0xb8a0000064857fae */ /* 0x000fe2000d1a1010 */
[----:B------:R-:W-:-:S03]  /*26820*/  IMAD.WIDE R242, R2, 0x4, R242 ;  /* 0x0000000402f27825 */ /* 0x000fc600078e02f2 */
[----:B------:R-:W-:Y:S04]  /*26830*/  LDGSTS.E [R93+-0x47400], desc[UR16][R240.64], !P5 ;  /* 0xb8c00000f05d7fae */ /* 0x000fe8000e9a1010 */
[----:B------:R-:W-:Y:S04]  /*26840*/  LDGSTS.E [R0+-0x47200], desc[UR16][R250.64], !P5 ;  /* 0xb8e00000fa007fae */ /* 0x000fe8000e9a1010 */
[----:B-1----:R-:W4:Y:S04]  /*26850*/  LDL.LU.64 R100, [R1+0xd98] ;  /* 0x000d980001647983 */ /* 0x002f280000300a00 */
[----:B------:R1:W-:Y:S04]  /*26860*/  STL.64 [R1+0x850], R250 ;  /* 0x000850fa01007387 */ /* 0x0003e80000100a00 */
[----:B---3--:R-:W3:Y:S01]  /*26870*/  LDL.LU.64 R240, [R1+0xd90] ;  /* 0x000d900001f07983 */ /* 0x008ee20000300a00 */
[----:B-----5:R-:W-:-:S03]  /*26880*/  IMAD.WIDE R248, R2, 0x4, R248 ;  /* 0x0000000402f87825 */ /* 0x020fc600078e02f8 */
[----:B------:R5:W-:Y:S04]  /*26890*/  LDGSTS.E [R133+-0x47000], desc[UR16][R242.64], !P4 ;  /* 0xb9000000f2857fae */ /* 0x000be8000e1a1010 */
[----:B-1----:R-:W3:Y:S04]  /*268a0*/  LDL.LU.64 R250, [R1+0xd88] ;  /* 0x000d880001fa7983 */ /* 0x002ee80000300a00 */
[----:B------:R1:W-:Y:S04]  /*268b0*/  STL.64 [R1+0x490], R242 ;  /* 0x000490f201007387 */ /* 0x0003e80000100a00 */
[----:B------:R5:W-:Y:S01]  /*268c0*/  STL.64 [R1+0x848], R248 ;  /* 0x000848f801007387 */ /* 0x000be20000100a00 */
[----:B------:R-:W-:Y:S01]  /*268d0*/  ISETP.GE.U32.AND P6, PT, R246, 0x7ffffc9b, PT ;  /* 0x7ffffc9bf600780c */ /* 0x000fe20003fc6070 */
[----:B-----5:R-:W5:Y:S02]  /*268e0*/  LDC R133, c[0x0][0x3a0] ;  /* 0x0000e800ff857b82 */ /* 0x020f640000000800 */
[----:B------:R-:W-:Y:S04]  /*268f0*/  LDGSTS.E [R93+-0x46e00], desc[UR16][R248.64], !P4 ;  /* 0xb9200000f85d7fae */ /* 0x000fe8000e1a1010 */
[----:B-1----:R-:W4:Y:S04]  /*26900*/  LDL.LU.64 R242, [R1+0xd80] ;  /* 0x000d800001f27983 */ /* 0x002f280000300a00 */
[----:B------:R-:W4:Y:S01]  /*26910*/  LDL.LU.64 R248, [R1+0xd78] ;  /* 0x000d780001f87983 */ /* 0x000f220000300a00 */
[----:B------:R-:W-:-:S02]  /*26920*/  VIADD R246, R247, 0xfffffd19 ;  /* 0xfffffd19f7f67836 */ /* 0x000fc40000000000 */
[----:B------:R-:W1:Y:S03]  /*26930*/  LDC R247, c[0x0][0x3a0] ;  /* 0x0000e800fff77b82 */ /* 0x000e660000000800 */
[----:B------:R-:W-:-:S05]  /*26940*/  ISETP.GE.U32.AND P2, PT, R246, 0x7ffffc9a, PT ;  /* 0x7ffffc9af600780c */ /* 0x000fca0003f46070 */
[----:B------:R-:W1:Y:S01]  /*26950*/  LDC R246, c[0x0][0x3a0] ;  /* 0x0000e800fff67b82 */ /* 0x000e620000000800 */
[----:B------:R-:W-:-:S05]  /*26960*/  IMAD.WIDE R238, R2, 0x4, R238 ;  /* 0x0000000402ee7825 */ /* 0x000fca00078e02ee */
[----:B------:R3:W-:Y:S04]  /*26970*/  STL.64 [R1+0x488], R238 ;  /* 0x000488ee01007387 */ /* 0x0007e80000100a00 */
[----:B------:R3:W-:Y:S01]  /*26980*/  LDGSTS.E [R0+-0x46c00], desc[UR16][R238.64], !P6 ;  /* 0xb9400000ee007fae */ /* 0x0007e2000f1a1010 */
[----:B-1----:R-:W-:-:S05]  /*26990*/  VIADD R246, R246, 0xfffffd18 ;  /* 0xfffffd18f6f67836 */ /* 0x002fca0000000000 */
[----:B------:R-:W-:Y:S01]  /*269a0*/  ISETP.GE.U32.AND P5, PT, R246, 0x7ffffc99, PT ;  /* 0x7ffffc99f600780c */ /* 0x000fe20003fa6070 */
[----:B------:R-:W-:Y:S02]  /*269b0*/  VIADD R246, R82, 0x100000 ;  /* 0x0010000052f67836 */ /* 0x000fe40000000000 */
[----:B--2---:R-:W-:-:S05]  /*269c0*/  IMAD.WIDE R244, R2, 0x4, R244 ;  /* 0x0000000402f47825 */ /* 0x004fca00078e02f4 */
[----:B------:R1:W-:Y:S04]  /*269d0*/  STL.64 [R1+0x840], R244 ;  /* 0x000840f401007387 */ /* 0x0003e80000100a00 */
[----:B------:R-:W-:Y:S01]  /*269e0*/  LDGSTS.E [R93+-0x46a00], desc[UR16][R244.64], !P6 ;  /* 0xb9600000f45d7fae */ /* 0x000fe2000f1a1010 */
[C---:B---3--:R-:W-:Y:S02]  /*269f0*/  IMAD.WIDE R238, R2.reuse, 0x4, R250 ;  /* 0x0000000402ee7825 */ /* 0x048fe400078e02fa */
[----:B------:R-:W2:Y:S03]  /*26a00*/  LDC R250, c[0x0][0x3a0] ;  /* 0x0000e800fffa7b82 */ /* 0x000ea60000000800 */
[----:B------:R4:W-:Y:S04]  /*26a10*/  STL.64 [R1+0x478], R238 ;  /* 0x000478ee01007387 */ /* 0x0009e80000100a00 */
[----:B------:R4:W-:Y:S01]  /*26a20*/  LDGSTS.E [R0+-0x46800], desc[UR16][R238.64], !P2 ;  /* 0xb9800000ee007fae */ /* 0x0009e2000d1a1010 */
[----:B-----5:R-:W-:Y:S01]  /*26a30*/  IADD3 R133, PT, PT, R133, -0x2e9, RZ ;  /* 0xfffffd1785857810 */ /* 0x020fe20007ffe0ff */
[----:B------:R-:W3:Y:S02]  /*26a40*/  LDC R251, c[0x0][0x3a0] ;  /* 0x0000e800fffb7b82 */ /* 0x000ee40000000800 */
[----:B-1----:R-:W5:Y:S01]  /*26a50*/  LDL.LU.64 R244, [R1+0xd70] ;  /* 0x000d700001f47983 */ /* 0x002f620000300a00 */
[----:B----4-:R-:W-:-:S05]  /*26a60*/  IMAD.WIDE R238, R2, 0x4, R248 ;  /* 0x0000000402ee7825 */ /* 0x010fca00078e02f8 */
[----:B------:R1:W-:Y:S04]  /*26a70*/  STL.64 [R1+0x838], R238 ;  /* 0x000838ee01007387 */ /* 0x0003e80000100a00 */
[----:B------:R-:W-:Y:S04]  /*26a80*/  LDGSTS.E [R246+-0x46600], desc[UR16][R238.64], !P2 ;  /* 0xb9a00000eef67fae */ /* 0x000fe8000d1a1010 */
[----:B-1----:R-:W4:Y:S01]  /*26a90*/  LDL.LU.64 R238, [R1+0xd68] ;  /* 0x000d680001ee7983 */ /* 0x002f220000300a00 */
[----:B------:R-:W-:Y:S02]  /*26aa0*/  IMAD.WIDE R248, R2, 0x4, R240 ;  /* 0x0000000402f87825 */ /* 0x000fe400078e02f0 */
[----:B------:R-:W1:Y:S01]  /*26ab0*/  LDC R241, c[0x0][0x3a0] ;  /* 0x0000e800fff17b82 */ /* 0x000e620000000800 */
[----:B------:R-:W-:Y:S01]  /*26ac0*/  ISETP.GE.U32.AND P4, PT, R133, 0x7ffffc98, PT ;  /* 0x7ffffc988500780c */ /* 0x000fe20003f86070 */
[----:B------:R-:W-:-:S02]  /*26ad0*/  VIADD R133, R82, 0x100000 ;  /* 0x0010000052857836 */ /* 0x000fc40000000000 */
[----:B------:R-:W-:-:S04]  /*26ae0*/  IMAD.WIDE R242, R2, 0x4, R242 ;  /* 0x0000000402f27825 */ /* 0x000fc800078e02f2 */
[----:B------:R-:W-:Y:S01]  /*26af0*/  IMAD.WIDE R100, R2, 0x4, R100 ;  /* 0x0000000402647825 */ /* 0x000fe200078e0264 */
[----:B-1----:R-:W-:Y:S02]  /*26b00*/  IADD3 R240, PT, PT, R241, -0x2ea, RZ ;  /* 0xfffffd16f1f07810 */ /* 0x002fe40007ffe0ff */
[----:B------:R-:W1:Y:S02]  /*26b10*/  LDC R241, c[0x0][0x3a0] ;  /* 0x0000e800fff17b82 */ /* 0x000e640000000800 */
[----:B------:R-:W-:Y:S01]  /*26b20*/  ISETP.GE.U32.AND P2, PT, R240, 0x7ffffc97, PT ;  /* 0x7ffffc97f000780c */ /* 0x000fe20003f46070 */
[----:B------:R-:W-:Y:S02]  /*26b30*/  VIADD R240, R247, 0xfffffd15 ;  /* 0xfffffd15f7f07836 */ /* 0x000fe40000000000 */
        /* <DEDUP_REMOVED lines=14> */
[----:B-----5:R-:W-:-:S05]  /*26c20*/  IMAD.WIDE R244, R2, 0x4, R244 ;  /* 0x0000000402f47825 */ /* 0x020fca00078e02f4 */
[----:B------:R5:W-:Y:S04]  /*26c30*/  STL.64 [R1+0x470], R244 ;  /* 0x000470f401007387 */ /* 0x000be80000100a00 */
[----:B------:R5:W-:Y:S04]  /*26c40*/  LDGSTS.E [R133+-0x46400], desc[UR16][R244.64], !P5 ;  /* 0xb9c00000f4857fae */ /* 0x000be8000e9a1010 */
[----:B------:R1:W-:Y:S01]  /*26c50*/  LDGSTS.E [R93+-0x46200], desc[UR16][R242.64], !P5 ;  /* 0xb9e00000f25d7fae */ /* 0x0003e2000e9a1010 */
[----:B------:R-:W-:-:S03]  /*26c60*/  ISETP.GE.U32.AND P5, PT, R240, 0x7ffffc96, PT ;  /* 0x7ffffc96f000780c */ /* 0x000fc60003fa6070 */
[----:B------:R-:W-:Y:S01]  /*26c70*/  LDGSTS.E [R0+-0x46000], desc[UR16][R248.64], !P4 ;  /* 0xba000000f8007fae */ /* 0x000fe2000e1a1010 */
[----:B-----5:R-:W-:-:S04]  /*26c80*/  IMAD.WIDE R244, R2, 0x4, R98 ;  /* 0x0000000402f47825 */ /* 0x020fc800078e0262 */
[----:B--2---:R-:W-:Y:S02]  /*26c90*/  VIADD R98, R250, 0xfffffd14 ;  /* 0xfffffd14fa627836 */ /* 0x004fe40000000000 */
[----:B----4-:R-:W-:Y:S01]  /*26ca0*/  IMAD.WIDE R238, R2, 0x4, R238 ;  /* 0x0000000402ee7825 */ /* 0x010fe200078e02ee */
[----:B------:R1:W-:Y:S04]  /*26cb0*/  STL.64 [R1+0x830], R242 ;  /* 0x000830f201007387 */ /* 0x0003e80000100a00 */
[----:B------:R-:W-:Y:S01]  /*26cc0*/  LDGSTS.E [R133+-0x45e00], desc[UR16][R238.64], !P4 ;  /* 0xba200000ee857fae */ /* 0x000fe2000e1a1010 */
[----:B------:R-:W-:Y:S01]  /*26cd0*/  ISETP.GE.U32.AND P4, PT, R98, 0x7ffffc95, PT ;  /* 0x7ffffc956200780c */ /* 0x000fe20003f86070 */
[----:B------:R-:W-:Y:S02]  /*26ce0*/  VIADD R98, R82, 0x100000 ;  /* 0x0010000052627836 */ /* 0x000fe40000000000 */
[----:B------:R-:W-:Y:S01]  /*26cf0*/  STL.64 [R1+0x460], R248 ;  /* 0x000460f801007387 */ /* 0x000fe20000100a00 */
[----:B-1----:R-:W1:Y:S03]  /*26d00*/  LDC R242, c[0x0][0x3a0] ;  /* 0x0000e800fff27b82 */ /* 0x002e660000000800 */
[----:B------:R-:W-:Y:S04]  /*26d10*/  STL.64 [R1+0x828], R238 ;  /* 0x000828ee01007387 */ /* 0x000fe80000100a00 */
[----:B------:R2:W-:Y:S04]  /*26d20*/  STL.64 [R1+0x458], R100 ;  /* 0x0004586401007387 */ /* 0x0005e80000100a00 */
[----:B------:R2:W-:Y:S04]  /*26d30*/  LDGSTS.E [R93+-0x45c00], desc[UR16][R100.64], !P2 ;  /* 0xba400000645d7fae */ /* 0x0005e8000d1a1010 */
[----:B------:R-:W-:Y:S04]  /*26d40*/  STL.64 [R1+0x820], R244 ;  /* 0x000820f401007387 */ /* 0x000fe80000100a00 */
[----:B------:R-:W-:Y:S01]  /*26d50*/  LDGSTS.E [R0+-0x45a00], desc[UR16][R244.64], !P2 ;  /* 0xba600000f4007fae */ /* 0x000fe2000d1a1010 */
[----:B--2---:R-:W2:Y:S03]  /*26d60*/  LDC R100, c[0x0][0x3a0] ;  /* 0x0000e800ff647b82 */ /* 0x004ea60000000800 */
[----:B------:R-:W-:Y:S04]  /*26d70*/  STL.64 [R1+0x448], R108 ;  /* 0x0004486c01007387 */ /* 0x000fe80000100a00 */
[----:B------:R-:W-:Y:S01]  /*26d80*/  LDGSTS.E [R98+-0x45800], desc[UR16][R108.64], !P5 ;  /* 0xba8000006c627fae */ /* 0x000fe2000e9a1010 */
[----:B---3--:R-:W-:Y:S01]  /*26d90*/  IADD3 R99, PT, PT, R251, -0x2ed, RZ ;  /* 0xfffffd13fb637810 */ /* 0x008fe20007ffe0ff */
[----:B------:R-:W3:Y:S02]  /*26da0*/  LDC R101, c[0x0][0x3a0] ;  /* 0x0000e800ff657b82 */ /* 0x000ee40000000800 */
[----:B------:R4:W-:Y:S04]  /*26db0*/  STL.64 [R1+0x818], R102 ;  /* 0x0008186601007387 */ /* 0x0009e80000100a00 */
[----:B------:R4:W-:Y:S04]  /*26dc0*/  LDGSTS.E [R93+-0x45600], desc[UR16][R102.64], !P5 ;  /* 0xbaa00000665d7fae */ /* 0x0009e8000e9a1010 */
[----:B------:R5:W-:Y:S04]  /*26dd0*/  STL.64 [R1+0x440], R104 ;  /* 0x0004406801007387 */ /* 0x000be80000100a00 */
[----:B------:R5:W-:Y:S01]  /*26de0*/  LDGSTS.E [R0+-0x45400], desc[UR16][R104.64], !P4 ;  /* 0xbac0000068007fae */ /* 0x000be2000e1a1010 */
[----:B----4-:R-:W4:Y:S08]  /*26df0*/  LDC R103, c[0x0][0x3a0] ;  /* 0x0000e800ff677b82 */ /* 0x010f300000000800 */
[----:B-----5:R-:W5:Y:S01]  /*26e00*/  LDC R104, c[0x0][0x3a0] ;  /* 0x0000e800ff687b82 */ /* 0x020f620000000800 */
[----:B------:R-:W-:Y:S01]  /*26e10*/  VIADD R98, R241, 0xfffffd12 ;  /* 0xfffffd12f1627836 */ /* 0x000fe20000000000 */
[----:B------:R-:W-:-:S02]  /*26e20*/  ISETP.GE.U32.AND P5, PT, R99, 0x7ffffc94, PT ;  /* 0x7ffffc946300780c */ /* 0x000fc40003fa6070 */
[----:B-1----:R-:W-:Y:S02]  /*26e30*/  IADD3 R99, PT, PT, R242, -0x2ef, RZ ;  /* 0xfffffd11f2637810 */ /* 0x002fe40007ffe0ff */
[----:B------:R-:W-:Y:S02]  /*26e40*/  ISETP.GE.U32.AND P2, PT, R98, 0x7ffffc93, PT ;  /* 0x7ffffc936200780c */ /* 0x000fe40003f46070 */
[----:B------:R-:W1:Y:S01]  /*26e50*/  LDC R102, c[0x0][0x3a0] ;  /* 0x0000e800ff667b82 */ /* 0x000e620000000800 */
[----:B------:R-:W-:Y:S01]  /*26e60*/  VIADD R98, R82, 0x100000 ;  /* 0x0010000052627836 */ /* 0x000fe20000000000 */
[----:B------:R-:W-:Y:S01]  /*26e70*/  ISETP.GE.U32.AND P6, PT, R99, 0x7ffffc92, PT ;  /* 0x7ffffc926300780c */ /* 0x000fe20003fc6070 */
[----:B------:R-:W-:Y:S01]  /*26e80*/  IMAD.WIDE R108, R2, 0x4, R114 ;  /* 0x00000004026c7825 */ /* 0x000fe200078e0272 */
[----:B------:R-:W-:Y:S03]  /*26e90*/  STL.64 [R1+0x810], R124 ;  /* 0x0008107c01007387 */ /* 0x000fe60000100a00 */
[----:B--2---:R-:W-:Y:S01]  /*26ea0*/  VIADD R99, R100, 0xfffffd10 ;  /* 0xfffffd1064637836 */ /* 0x004fe20000000000 */
[----:B------:R-:W-:Y:S01]  /*26eb0*/  LDGSTS.E [R98+-0x45200], desc[UR16][R124.64], !P4 ;  /* 0xbae000007c627fae */ /* 0x000fe2000e1a1010 */
[----:B------:R-:W2:Y:S01]  /*26ec0*/  LDC R100, c[0x0][0x3a0] ;  /* 0x0000e800ff647b82 */ /* 0x000ea20000000800 */
[----:B------:R-:W-:-:S02]  /*26ed0*/  IMAD.WIDE R114, R2, 0x4, R138 ;  /* 0x0000000402727825 */ /* 0x000fc400078e028a */
[----:B------:R1:W-:Y:S01]  /*26ee0*/  STL.64 [R1+0x430], R108 ;  /* 0x0004306c01007387 */ /* 0x0003e20000100a00 */
[----:B------:R-:W-:-:S03]  /*26ef0*/  ISETP.GE.U32.AND P4, PT, R99, 0x7ffffc91, PT ;  /* 0x7ffffc916300780c */ /* 0x000fc60003f86070 */
[----:B------:R1:W-:Y:S01]  /*26f00*/  LDGSTS.E [R93+-0x45000], desc[UR16][R108.64], !P5 ;  /* 0xbb0000006c5d7fae */ /* 0x0003e2000e9a1010 */
[----:B-----5:R-:W-:-:S03]  /*26f10*/  IADD3 R99, PT, PT, R104, -0x2f1, RZ ;  /* 0xfffffd0f68637810 */ /* 0x020fc60007ffe0ff */
[----:B------:R5:W-:Y:S04]  /*26f20*/  STL.64 [R1+0x808], R106 ;  /* 0x0008086a01007387 */ /* 0x000be80000100a00 */
[----:B------:R5:W-:Y:S01]  /*26f30*/  LDGSTS.E [R0+-0x44e00], desc[UR16][R106.64], !P5 ;  /* 0xbb2000006a007fae */ /* 0x000be2000e9a1010 */
[----:B-1----:R-:W-:-:S03]  /*26f40*/  IMAD.WIDE R108, R2, 0x4, R118 ;  /* 0x00000004026c7825 */ /* 0x002fc600078e0276 */
[----:B------:R-:W-:Y:S01]  /*26f50*/  STL.64 [R1+0x428], R114 ;  /* 0x0004287201007387 */ /* 0x000fe20000100a00 */
[----:B------:R-:W-:-:S03]  /*26f60*/  ISETP.GE.U32.AND P5, PT, R99, 0x7ffffc90, PT ;  /* 0x7ffffc906300780c */ /* 0x000fc60003fa6070 */
[----:B------:R4:W-:Y:S01]  /*26f70*/  LDGSTS.E [R98+-0x44c00], desc[UR16][R114.64], !P2 ;  /* 0xbb40000072627fae */ /* 0x0009e2000d1a1010 */
[----:B-----5:R-:W-:-:S03]  /*26f80*/  IMAD.WIDE R106, R2, 0x4, R110 ;  /* 0x00000004026a7825 */ /* 0x020fc600078e026e */
[----:B------:R1:W-:Y:S04]  /*26f90*/  STL.64 [R1+0x800], R108 ;  /* 0x0008006c01007387 */ /* 0x0003e80000100a00 */
[----:B------:R1:W-:Y:S01]  /*26fa0*/  LDGSTS.E [R93+-0x44a00], desc[UR16][R108.64], !P2 ;  /* 0xbb6000006c5d7fae */ /* 0x0003e2000d1a1010 */
[----:B------:R-:W-:-:S03]  /*26fb0*/  VIADD R99, R82, 0x100000 ;  /* 0x0010000052637836 */ /* 0x000fc60000000000 */
[----:B------:R5:W-:Y:S01]  /*26fc0*/  STL.64 [R1+0x418], R106 ;  /* 0x0004186a01007387 */ /* 0x000be20000100a00 */
[----:B----4-:R-:W-:Y:S02]  /*26fd0*/  VIADD R98, R103, 0xfffffd0e ;  /* 0xfffffd0e67627836 */ /* 0x010fe40000000000 */
[C---:B------:R-:W-:Y:S01]  /*26fe0*/  IMAD.WIDE R110, R2.reuse, 0x4, R112 ;  /* 0x00000004026e7825 */ /* 0x040fe200078e0270 */
[----:B------:R5:W-:Y:S01]  /*26ff0*/  LDGSTS.E [R0+-0x44800], desc[UR16][R106.64], !P6 ;  /* 0xbb8000006a007fae */ /* 0x000be2000f1a1010 */
[----:B------:R-:W4:Y:S02]  /*27000*/  LDC R103, c[0x0][0x3a0] ;  /* 0x0000e800ff677b82 */ /* 0x000f240000000800 */
[----:B-1----:R-:W-:Y:S01]  /*27010*/  IMAD.WIDE R108, R2, 0x4, R120 ;  /* 0x00000004026c7825 */ /* 0x002fe200078e0278 */
[----:B------:R-:W-:Y:S02]  /*27020*/  ISETP.GE.U32.AND P2, PT, R98, 0x7ffffc8f, PT ;  /* 0x7ffffc8f6200780c */ /* 0x000fe40003f46070 */
[----:B------:R-:W-:Y:S01]  /*27030*/  IADD3 R98, PT, PT, R82, 0x100000, RZ ;  /* 0x0010000052627810 */ /* 0x000fe20007ffe0ff */
[C---:B-----5:R-:W-:Y:S01]  /*27040*/  IMAD.WIDE R106, R2.reuse, 0x4, R126 ;  /* 0x00000004026a7825 */ /* 0x060fe200078e027e */
[----:B------:R1:W-:Y:S04]  /*27050*/  STL.64 [R1+0x7f8], R108 ;  /* 0x0007f86c01007387 */ /* 0x0003e80000100a00 */
[----:B------:R1:W-:Y:S04]  /*27060*/  LDGSTS.E [R93+-0x44600], desc[UR16][R108.64], !P6 ;  /* 0xbba000006c5d7fae */ /* 0x0003e8000f1a1010 */
[----:B------:R5:W-:Y:S04]  /*27070*/  STL.64 [R1+0x410], R106 ;  /* 0x0004106a01007387 */ /* 0x000be80000100a00 */
[----:B------:R5:W-:Y:S01]  /*27080*/  LDGSTS.E [R0+-0x44400], desc[UR16][R106.64], !P4 ;  /* 0xbbc000006a007fae */ /* 0x000be2000e1a1010 */
[----:B-1----:R-:W-:-:S03]  /*27090*/  IMAD.WIDE R108, R2, 0x4, R116 ;  /* 0x00000004026c7825 */ /* 0x002fc600078e0274 */
[----:B------:R1:W-:Y:S04]  /*270a0*/  LDGSTS.E [R99+-0x44200], desc[UR16][R110.64], !P4 ;  /* 0xbbe000006e637fae */ /* 0x0003e8000e1a1010 */
[----:B------:R3:W-:Y:S01]  /*270b0*/  LDGSTS.E [R98+-0x44000], desc[UR16][R108.64], !P5 ;  /* 0xbc0000006c627fae */ /* 0x0007e2000e9a1010 */
[----:B-----5:R-:W-:-:S04]  /*270c0*/  IMAD.WIDE R106, R2, 0x4, R130 ;  /* 0x00000004026a7825 */ /* 0x020fc800078e0282 */
[----:B-1----:R-:W-:Y:S01]  /*270d0*/  VIADD R99, R102, 0xfffffd0d ;  /* 0xfffffd0d66637836 */ /* 0x002fe20000000000 */
[----:B------:R1:W-:Y:S01]  /*270e0*/  LDGSTS.E [R93+-0x43e00], desc[UR16][R106.64], !P5 ;  /* 0xbc2000006a5d7fae */ /* 0x0003e2000e9a1010 */
[----:B--2---:R-:W-:Y:S01]  /*270f0*/  VIADD R100, R100, 0xfffffd0c ;  /* 0xfffffd0c64647836 */ /* 0x004fe20000000000 */
[----:B------:R-:W2:Y:S02]  /*27100*/  LDC R102, c[0x0][0x3a0] ;  /* 0x0000e800ff667b82 */ /* 0x000ea40000000800 */
[----:B------:R-:W-:Y:S01]  /*27110*/  ISETP.GE.U32.AND P5, PT, R99, 0x7ffffc8e, PT ;  /* 0x7ffffc8e6300780c */ /* 0x000fe20003fa6070 */
[----:B------:R5:W-:Y:S01]  /*27120*/  STL.64 [R1+0x7f0], R110 ;  /* 0x0007f06e01007387 */ /* 0x000be20000100a00 */
[----:B------:R-:W-:Y:S01]  /*27130*/  IMAD.WIDE R104, R2, 0x4, R122 ;  /* 0x0000000402687825 */ /* 0x000fe200078e027a */
[----:B------:R-:W-:Y:S02]  /*27140*/  ISETP.GE.U32.AND P4, PT, R100, 0x7ffffc8d, PT ;  /* 0x7ffffc8d6400780c */ /* 0x000fe40003f86070 */
[----:B------:R3:W-:Y:S04]  /*27150*/  STL.64 [R1+0x400], R108 ;  /* 0x0004006c01007387 */ /* 0x0007e80000100a00 */
[----:B------:R1:W-:Y:S01]  /*27160*/  STL.64 [R1+0x7e8], R106 ;  /* 0x0007e86a01007387 */ /* 0x0003e20000100a00 */
[----:B-----5:R-:W-:-:S03]  /*27170*/  IMAD.WIDE R110, R2, 0x4, R162 ;  /* 0x00000004026e7825 */ /* 0x020fc600078e02a2 */
[----:B------:R5:W-:Y:S01]  /*27180*/  STL.64 [R1+0x3f0], R104 ;  /* 0x0003f06801007387 */ /* 0x000be20000100a00 */
[----:B---3--:R-:W-:-:S03]  /*27190*/  IMAD.WIDE R108, R2, 0x4, R136 ;  /* 0x00000004026c7825 */ /* 0x008fc600078e0288 */
[----:B------:R5:W-:Y:S01]  /*271a0*/  LDGSTS.E [R0+-0x43c00], desc[UR16][R104.64], !P2 ;  /* 0xbc40000068007fae */ /* 0x000be2000d1a1010 */
[----:B------:R-:W-:Y:S01]  /*271b0*/  IADD3 R99, PT, PT, R101, -0x2f5, RZ ;  /* 0xfffffd0b65637810 */ /* 0x000fe20007ffe0ff */
[C---:B-1----:R-:W-:Y:S02]  /*271c0*/  IMAD.WIDE R106, R2.reuse, 0x4, R128 ;  /* 0x00000004026a7825 */ /* 0x042fe400078e0280 */
[----:B------:R-:W-:Y:S04]  /*271d0*/  STL.64 [R1+0x7e0], R110 ;  /* 0x0007e06e01007387 */ /* 0x000fe80000100a00 */
[----:B------:R-:W-:Y:S01]  /*271e0*/  LDGSTS.E [R98+-0x43a00], desc[UR16][R110.64], !P2 ;  /* 0xbc6000006e627fae */ /* 0x000fe2000d1a1010 */
[----:B------:R-:W-:-:S03]  /*271f0*/  IMAD.WIDE R100, R2, 0x4, R144 ;  /* 0x0000000402647825 */ /* 0x000fc600078e0290 */
[----:B------:R1:W-:Y:S01]  /*27200*/  STL.64 [R1+0x3e8], R108 ;  /* 0x0003e86c01007387 */ /* 0x0003e20000100a00 */
[----:B-----5:R-:W3:Y:S03]  /*27210*/  LDC R104, c[0x0][0x3a0] ;  /* 0x0000e800ff687b82 */ /* 0x020ee60000000800 */
[----:B------:R1:W-:Y:S04]  /*27220*/  LDGSTS.E [R93+-0x43800], desc[UR16][R108.64], !P5 ;  /* 0xbc8000006c5d7fae */ /* 0x0003e8000e9a1010 */
[----:B------:R5:W-:Y:S04]  /*27230*/  STL.64 [R1+0x7d8], R106 ;  /* 0x0007d86a01007387 */ /* 0x000be80000100a00 */
[----:B------:R5:W-:Y:S01]  /*27240*/  LDGSTS.E [R0+-0x43600], desc[UR16][R106.64], !P5 ;  /* 0xbca000006a007fae */ /* 0x000be2000e9a1010 */
[----:B-1----:R-:W-:-:S05]  /*27250*/  IMAD.WIDE R108, R2, 0x4, R142 ;  /* 0x00000004026c7825 */ /* 0x002fca00078e028e */
[----:B------:R-:W-:Y:S04]  /*27260*/  STL.64 [R1+0x3e0], R108 ;  /* 0x0003e06c01007387 */ /* 0x000fe80000100a00 */
[----:B------:R-:W-:Y:S04]  /*27270*/  LDGSTS.E [R98+-0x43400], desc[UR16][R108.64], !P4 ;  /* 0xbcc000006c627fae */ /* 0x000fe8000e1a1010 */
[----:B------:R1:W-:Y:S04]  /*27280*/  STL.64 [R1+0x7d0], R100 ;  /* 0x0007d06401007387 */ /* 0x0003e80000100a00 */
[----:B------:R1:W-:Y:S01]  /*27290*/  LDGSTS.E [R93+-0x43200], desc[UR16][R100.64], !P4 ;  /* 0xbce00000645d7fae */ /* 0x0003e2000e1a1010 */
[----:B------:R-:W-:Y:S01]  /*272a0*/  ISETP.GE.U32.AND P6, PT, R99, 0x7ffffc8c, PT ;  /* 0x7ffffc8c6300780c */ /* 0x000fe20003fc6070 */
[----:B----4-:R-:W-:-:S02]  /*272b0*/  VIADD R99, R103, 0xfffffd0a ;  /* 0xfffffd0a67637836 */ /* 0x010fc40000000000 */
[----:B-----5:R-:W-:Y:S01]  /*272c0*/  IMAD.WIDE R106, R2, 0x4, R134 ;  /* 0x00000004026a7825 */ /* 0x020fe200078e0286 */
[----:B------:R-:W4:Y:S08]  /*272d0*/  LDC R103, c[0x0][0x3a0] ;  /* 0x0000e800ff677b82 */ /* 0x000f300000000800 */
[----:B-1----:R-:W1:Y:S01]  /*272e0*/  LDC R101, c[0x0][0x3a0] ;  /* 0x0000e800ff657b82 */ /* 0x002e620000000800 */
[----:B------:R-:W-:Y:S01]  /*272f0*/  ISETP.GE.U32.AND P2, PT, R99, 0x7ffffc8b, PT ;  /* 0x7ffffc8b6300780c */ /* 0x000fe20003f46070 */
[----:B--2---:R-:W-:-:S06]  /*27300*/  VIADD R99, R102, 0xfffffd09 ;  /* 0xfffffd0966637836 */ /* 0x004fcc0000000000 */
[----:B------:R-:W2:Y:S01]  /*27310*/  LDC R100, c[0x0][0x3a0] ;  /* 0x0000e800ff647b82 */ /* 0x000ea20000000800 */
[----:B------:R5:W-:Y:S01]  /*27320*/  STL.64 [R1+0x3d0], R106 ;  /* 0x0003d06a01007387 */ /* 0x000be20000100a00 */
[----:B------:R-:W-:Y:S01]  /*27330*/  IMAD.WIDE R108, R2, 0x4, R152 ;  /* 0x00000004026c7825 */ /* 0x000fe200078e0298 */
[----:B------:R-:W-:Y:S02]  /*27340*/  ISETP.GE.U32.AND P4, PT, R99, 0x7ffffc8a, PT ;  /* 0x7ffffc8a6300780c */ /* 0x000fe40003f86070 */
[----:B------:R5:W-:Y:S01]  /*27350*/  LDGSTS.E [R0+-0x43000], desc[UR16][R106.64], !P6 ;  /* 0xbd0000006a007fae */ /* 0x000be2000f1a1010 */
[----:B---3--:R-:W-:Y:S01]  /*27360*/  IADD3 R98, PT, PT, R104, -0x2f8, RZ ;  /* 0xfffffd0868627810 */ /* 0x008fe20007ffe0ff */
[----:B------:R-:W-:Y:S01]  /*27370*/  VIADD R99, R82, 0x100000 ;  /* 0x0010000052637836 */ /* 0x000fe20000000000 */
[----:B------:R-:W3:Y:S01]  /*27380*/  LDC R104, c[0x0][0x3a0] ;  /* 0x0000e800ff687b82 */ /* 0x000ee20000000800 */
[----:B------:R-:W-:Y:S01]  /*27390*/  IMAD.WIDE R112, R2, 0x4, R140 ;  /* 0x0000000402707825 */ /* 0x000fe200078e028c */
[----:B------:R4:W-:Y:S01]  /*273a0*/  LDGSTS.E [R93+-0x42e00], desc[UR16][R108.64], !P6 ;  /* 0xbd2000006c5d7fae */ /* 0x0009e2000f1a1010 */
[----:B------:R-:W-:-:S02]  /*273b0*/  ISETP.GE.U32.AND P5, PT, R98, 0x7ffffc89, PT ;  /* 0x7ffffc896200780c */ /* 0x000fc40003fa6070 */
[----:B------:R-:W-:-:S03]  /*273c0*/  IMAD.WIDE R110, R2, 0x4, R156 ;  /* 0x00000004026e7825 */ /* 0x000fc600078e029c */
[----:B------:R-:W3:Y:S01]  /*273d0*/  LDC R102, c[0x0][0x3a0] ;  /* 0x0000e800ff667b82 */ /* 0x000ee20000000800 */
[----:B-----5:R-:W-:Y:S01]  /*273e0*/  IMAD.WIDE R106, R2, 0x4, R150 ;  /* 0x00000004026a7825 */ /* 0x020fe200078e0296 */
[----:B------:R4:W-:Y:S04]  /*273f0*/  STL.64 [R1+0x7c8], R108 ;  /* 0x0007c86c01007387 */ /* 0x0009e80000100a00 */
[----:B------:R-:W-:Y:S01]  /*27400*/  LDGSTS.E [R0+-0x42c00], desc[UR16][R106.64], !P2 ;  /* 0xbd4000006a007fae */ /* 0x000fe2000d1a1010 */
[----:B------:R-:W-:-:S03]  /*27410*/  VIADD R98, R82, 0x100000 ;  /* 0x0010000052627836 */ /* 0x000fc60000000000 */
[----:B------:R1:W-:Y:S04]  /*27420*/  LDGSTS.E [R99+-0x42a00], desc[UR16][R112.64], !P2 ;  /* 0xbd60000070637fae */ /* 0x0003e8000d1a1010 */
[----:B------:R5:W-:Y:S01]  /*27430*/  STL.64 [R1+0x3c0], R106 ;  /* 0x0003c06a01007387 */ /* 0x000be20000100a00 */
[----:B----4-:R-:W-:-:S03]  /*27440*/  IMAD.WIDE R108, R2, 0x4, R148 ;  /* 0x00000004026c7825 */ /* 0x010fc600078e0294 */
[----:B------:R-:W-:Y:S01]  /*27450*/  STL.64 [R1+0x7c0], R112 ;  /* 0x0007c07001007387 */ /* 0x000fe20000100a00 */
[----:B-1----:R-:W-:-:S03]  /*27460*/  IADD3 R99, PT, PT, R101, -0x2f9, RZ ;  /* 0xfffffd0765637810 */ /* 0x002fc60007ffe0ff */
[----:B------:R1:W-:Y:S01]  /*27470*/  STL.64 [R1+0x3b8], R110 ;  /* 0x0003b86e01007387 */ /* 0x0003e20000100a00 */
[----:B------:R-:W4:Y:S01]  /*27480*/  LDC R101, c[0x0][0x3a0] ;  /* 0x0000e800ff657b82 */ /* 0x000f220000000800 */
[----:B------:R-:W-:Y:S01]  /*27490*/  ISETP.GE.U32.AND P2, PT, R99, 0x7ffffc88, PT ;  /* 0x7ffffc886300780c */ /* 0x000fe20003f46070 */
[----:B-----5:R-:W-:Y:S01]  /*274a0*/  IMAD.WIDE R106, R2, 0x4, R146 ;  /* 0x00000004026a7825 */ /* 0x020fe200078e0292 */
[----:B------:R1:W-:Y:S03]  /*274b0*/  LDGSTS.E [R98+-0x42800], desc[UR16][R110.64], !P4 ;  /* 0xbd8000006e627fae */ /* 0x0003e6000e1a1010 */
[----:B--2---:R-:W-:Y:S01]  /*274c0*/  VIADD R99, R100, 0xfffffd06 ;  /* 0xfffffd0664637836 */ /* 0x004fe20000000000 */
[----:B------:R2:W-:Y:S01]  /*274d0*/  LDGSTS.E [R93+-0x42600], desc[UR16][R108.64], !P4 ;  /* 0xbda000006c5d7fae */ /* 0x0005e2000e1a1010 */
[----:B------:R-:W5:Y:S03]  /*274e0*/  LDC R100, c[0x0][0x3a0] ;  /* 0x0000e800ff647b82 */ /* 0x000f660000000800 */
[----:B------:R-:W-:Y:S01]  /*274f0*/  LDGSTS.E [R0+-0x42400], desc[UR16][R106.64], !P5 ;  /* 0xbdc000006a007fae */ /* 0x000fe2000e9a1010 */
[----:B-1----:R-:W-:Y:S01]  /*27500*/  IMAD.WIDE R110, R2, 0x4, R178 ;  /* 0x00000004026e7825 */ /* 0x002fe200078e02b2 */
[----:B------:R-:W-:-:S02]  /*27510*/  ISETP.GE.U32.AND P4, PT, R99, 0x7ffffc87, PT ;  /* 0x7ffffc876300780c */ /* 0x000fc40003f86070 */
[----:B------:R2:W-:Y:S04]  /*27520*/  STL.64 [R1+0x7b8], R108 ;  /* 0x0007b86c01007387 */ /* 0x0005e80000100a00 */
[----:B------:R1:W-:Y:S04]  /*27530*/  LDGSTS.E [R98+-0x42200], desc[UR16][R110.64], !P5 ;  /* 0xbde000006e627fae */ /* 0x0003e8000e9a1010 */
[----:B------:R3:W-:Y:S01]  /*27540*/  STL.64 [R1+0x3a8], R106 ;  /* 0x0003a86a01007387 */ /* 0x0007e20000100a00 */
[----:B--2---:R-:W-:-:S04]  /*27550*/  IMAD.WIDE R108, R2, 0x4, R168 ;  /* 0x00000004026c7825 */ /* 0x004fc800078e02a8 */
[----:B-1----:R-:W-:Y:S01]  /*27560*/  VIADD R98, R103, 0xfffffd05 ;  /* 0xfffffd0567627836 */ /* 0x002fe20000000000 */
[----:B------:R1:W-:Y:S01]  /*27570*/  STL.64 [R1+0x7b0], R110 ;  /* 0x0007b06e01007387 */ /* 0x0003e20000100a00 */
[----:B------:R-:W2:Y:S01]  /*27580*/  LDC R103, c[0x0][0x3a0] ;  /* 0x0000e800ff677b82 */ /* 0x000ea20000000800 */
[----:B---3--:R-:W-:Y:S02]  /*27590*/  IMAD.WIDE R106, R2, 0x4, R160 ;  /* 0x00000004026a7825 */ /* 0x008fe400078e02a0 */
[----:B------:R-:W-:Y:S01]  /*275a0*/  ISETP.GE.U32.AND P5, PT, R98, 0x7ffffc86, PT ;  /* 0x7ffffc866200780c */ /* 0x000fe20003fa6070 */
[----:B------:R3:W-:Y:S01]  /*275b0*/  STL.64 [R1+0x3a0], R108 ;  /* 0x0003a06c01007387 */ /* 0x0007e20000100a00 */
[----:B------:R-:W-:-:S03]  /*275c0*/  VIADD R98, R82, 0x100000 ;  /* 0x0010000052627836 */ /* 0x000fc60000000000 */
[----:B------:R3:W-:Y:S01]  /*275d0*/  LDGSTS.E [R93+-0x42000], desc[UR16][R108.64], !P2 ;  /* 0xbe0000006c5d7fae */ /* 0x0007e2000d1a1010 */
[----:B-1----:R-:W-:Y:S01]  /*275e0*/  IMAD.WIDE R110, R2, 0x4, R154 ;  /* 0x00000004026e7825 */ /* 0x002fe200078e029a */
[----:B------:R-:W-:Y:S02]  /*275f0*/  IADD3 R99, PT, PT, R104, -0x2fc, RZ ;  /* 0xfffffd0468637810 */ /* 0x000fe40007ffe0ff */
[----:B------:R1:W-:Y:S04]  /*27600*/  LDGSTS.E [R0+-0x41e00], desc[UR16][R106.64], !P2 ;  /* 0xbe2000006a007fae */ /* 0x0003e8000d1a1010 */
[----:B------:R1:W-:Y:S01]  /*27610*/  LDGSTS.E [R98+-0x41c00], desc[UR16][R110.64], !P4 ;  /* 0xbe4000006e627fae */ /* 0x0003e2000e1a1010 */
[----:B---3--:R-:W-:-:S03]  /*27620*/  IMAD.WIDE R108, R2, 0x4, R158 ;  /* 0x00000004026c7825 */ /* 0x008fc600078e029e */
[----:B------:R1:W-:Y:S04]  /*27630*/  STL.64 [R1+0x7a8], R106 ;  /* 0x0007a86a01007387 */ /* 0x0003e80000100a00 */
[----:B------:R3:W-:Y:S01]  /*27640*/  LDGSTS.E [R93+-0x41a00], desc[UR16][R108.64], !P4 ;  /* 0xbe6000006c5d7fae */ /* 0x0007e2000e1a1010 */
[----:B------:R-:W-:-:S03]  /*27650*/  ISETP.GE.U32.AND P4, PT, R99, 0x7ffffc85, PT ;  /* 0x7ffffc856300780c */ /* 0x000fc60003f86070 */
[----:B------:R3:W-:Y:S01]  /*27660*/  STL.64 [R1+0x390], R110 ;  /* 0x0003906e01007387 */ /* 0x0007e20000100a00 */
[----:B-1----:R-:W-:-:S04]  /*27670*/  IMAD.WIDE R106, R2, 0x4, R64 ;  /* 0x00000004026a7825 */ /* 0x002fc800078e0240 */
[----:B----4-:R-:W-:Y:S01]  /*27680*/  VIADD R64, R101, 0xfffffd03 ;  /* 0xfffffd0365407836 */ /* 0x010fe20000000000 */
[----:B------:R1:W-:Y:S01]  /*27690*/  STL.64 [R1+0x7a0], R108 ;  /* 0x0007a06c01007387 */ /* 0x0003e20000100a00 */
[----:B------:R-:W-:Y:S02]  /*276a0*/  VIADD R65, R82, 0x100000 ;  /* 0x0010000052417836 */ /* 0x000fe40000000000 */
[----:B---3--:R-:W-:Y:S01]  /*276b0*/  IMAD.WIDE R110, R2, 0x4, R172 ;  /* 0x00000004026e7825 */ /* 0x008fe200078e02ac */
[----:B------:R3:W-:Y:S01]  /*276c0*/  STL.64 [R1+0x388], R106 ;  /* 0x0003886a01007387 */ /* 0x0007e20000100a00 */
[----:B------:R-:W-:Y:S02]  /*276d0*/  ISETP.GE.U32.AND P2, PT, R64, 0x7ffffc84, PT ;  /* 0x7ffffc844000780c */ /* 0x000fe40003f46070 */
[----:B------:R-:W-:Y:S01]  /*276e0*/  VIADD R64, R82, 0x100000 ;  /* 0x0010000052407836 */ /* 0x000fe20000000000 */
[----:B------:R3:W-:Y:S01]  /*276f0*/  LDGSTS.E [R0+-0x41800], desc[UR16][R106.64], !P5 ;  /* 0xbe8000006a007fae */ /* 0x0007e2000e9a1010 */
[----:B------:R-:W-:Y:S01]  /*27700*/  IADD3 R98, PT, PT, R102, -0x2fe, RZ ;  /* 0xfffffd0266627810 */ /* 0x000fe20007ffe0ff */
[----:B-1----:R-:W-:-:S02]  /*27710*/  IMAD.WIDE R108, R2, 0x4, R170 ;  /* 0x00000004026c7825 */ /* 0x002fc400078e02aa */
[----:B------:R2:W-:Y:S04]  /*27720*/  LDGSTS.E [R93+-0x41600], desc[UR16][R110.64], !P5 ;  /* 0xbea000006e5d7fae */ /* 0x0005e8000e9a1010 */
[----:B------:R-:W-:Y:S01]  /*27730*/  LDGSTS.E [R65+-0x41400], desc[UR16][R108.64], !P4 ;  /* 0xbec000006c417fae */ /* 0x000fe2000e1a1010 */
[----:B---3--:R-:W-:-:S05]  /*27740*/  IMAD.WIDE R106, R2, 0x4, R164 ;  /* 0x00000004026a7825 */ /* 0x008fca00078e02a4 */
[----:B------:R-:W-:Y:S01]  /*27750*/  LDGSTS.E [R64+-0x41200], desc[UR16][R106.64], !P4 ;  /* 0xbee000006a407fae */ /* 0x000fe2000e1a1010 */
[----:B------:R-:W-:Y:S01]  /*27760*/  ISETP.GE.U32.AND P4, PT, R98, 0x7ffffc83, PT ;  /* 0x7ffffc836200780c */ /* 0x000fe20003f86070 */
[----:B------:R-:W-:Y:S01]  /*27770*/  IMAD.WIDE R104, R2, 0x4, R166 ;  /* 0x0000000402687825 */ /* 0x000fe200078e02a6 */
[----:B-----5:R-:W-:-:S03]  /*27780*/  IADD3 R98, PT, PT, R100, -0x2ff, RZ ;  /* 0xfffffd0164627810 */ /* 0x020fc60007ffe0ff */
[----:B--2---:R-:W-:Y:S01]  /*27790*/  VIADD R93, R103, 0xfffffd00 ;  /* 0xfffffd00675d7836 */ /* 0x004fe20000000000 */
[----:B------:R-:W-:Y:S01]  /*277a0*/  LDGSTS.E [R0+-0x41000], desc[UR16][R104.64], !P2 ;  /* 0xbf00000068007fae */ /* 0x000fe2000d1a1010 */
[----:B------:R-:W-:Y:S01]  /*277b0*/  IMAD.WIDE R102, R2, 0x4, R174 ;  /* 0x0000000402667825 */ /* 0x000fe200078e02ae */
[----:B------:R-:W-:Y:S02]  /*277c0*/  ISETP.GE.U32.AND P5, PT, R98, 0x7ffffc82, PT ;  /* 0x7ffffc826200780c */ /* 0x000fe40003fa6070 */
[----:B------:R-:W-:Y:S01]  /*277d0*/  STL.64 [R1+0x790], R110 ;  /* 0x0007906e01007387 */ /* 0x000fe20000100a00 */
[----:B------:R-:W-:-:S03]  /*277e0*/  IMAD.WIDE R100, R2, 0x4, R176 ;  /* 0x0000000402647825 */ /* 0x000fc600078e02b0 */
[----:B------:R-:W-:Y:S01]  /*277f0*/  LDGSTS.E [R65+-0x40e00], desc[UR16][R102.64], !P2 ;  /* 0xbf20000066417fae */ /* 0x000fe2000d1a1010 */
[----:B------:R-:W-:-:S03]  /*27800*/  ISETP.GE.U32.AND P2, PT, R93, 0x7ffffc81, PT ;  /* 0x7ffffc815d00780c */ /* 0x000fc60003f46070 */
[----:B------:R-:W-:Y:S04]  /*27810*/  STL.64 [R1+0x380], R108 ;  /* 0x0003806c01007387 */ /* 0x000fe80000100a00 */
[----:B------:R-:W-:Y:S04]  /*27820*/  STL.64 [R1+0x788], R106 ;  /* 0x0007886a01007387 */ /* 0x000fe80000100a00 */
[----:B------:R-:W-:Y:S04]  /*27830*/  STL.64 [R1+0x378], R104 ;  /* 0x0003786801007387 */ /* 0x000fe80000100a00 */
[----:B------:R-:W-:Y:S04]  /*27840*/  STL.64 [R1+0x780], R102 ;  /* 0x0007806601007387 */ /* 0x000fe80000100a00 */
[----:B------:R-:W-:Y:S04]  /*27850*/  STL.64 [R1+0x370], R100 ;  /* 0x0003706401007387 */ /* 0x000fe80000100a00 */
[----:B------:R-:W-:Y:S04]  /*27860*/  LDGSTS.E [R64+-0x40c00], desc[UR16][R100.64], !P4 ;  /* 0xbf40000064407fae */ /* 0x000fe8000e1a1010 */
[----:B------:R1:W-:Y:S04]  /*27870*/  STL.64 [R1+0x778], R14 ;  /* 0x0007780e01007387 */ /* 0x0003e80000100a00 */
[----:B------:R1:W-:Y:S01]  /*27880*/  LDGSTS.E [R0+-0x40a00], desc[UR16][R14.64], !P4 ;  /* 0xbf6000000e007fae */ /* 0x0003e2000e1a1010 */
[----:B------:R-:W-:-:S03]  /*27890*/  IMAD.WIDE R150, R3, 0x4, R24 ;  /* 0x0000000403967825 */ /* 0x000fc600078e0218 */
[----:B------:R2:W-:Y:S01]  /*278a0*/  LDGSTS.E [R64+-0x40800], desc[UR16][R16.64], !P5 ;  /* 0xbf80000010407fae */ /* 0x0005e2000e9a1010 */
[C---:B-1----:R-:W-:Y:S01]  /*278b0*/  VIADD R15, R82.reuse, 0x100000 ;  /* 0x00100000520f7836 */ /* 0x042fe20000000000 */
[----:B------:R-:W-:Y:S01]  /*278c0*/  IADD3 R14, PT, PT, R82, 0x100000, RZ ;  /* 0x00100000520e7810 */ /* 0x000fe20007ffe0ff */
[----:B------:R-:W-:-:S03]  /*278d0*/  IMAD.WIDE R148, R3, 0x4, R186 ;  /* 0x0000000403947825 */ /* 0x000fc600078e02ba */
[----:B------:R1:W-:Y:S01]  /*278e0*/  LDGSTS.E [R15+-0x40600], desc[UR16][R18.64], !P5 ;  /* 0xbfa00000120f7fae */ /* 0x0003e2000e9a1010 */
[----:B------:R-:W-:-:S03]  /*278f0*/  IMAD.WIDE R146, R3, 0x4, R202 ;  /* 0x0000000403927825 */ /* 0x000fc600078e02ca */
[----:B------:R3:W-:Y:S01]  /*27900*/  LDGSTS.E [R14+-0x40400], desc[UR16][R20.64], !P2 ;  /* 0xbfc00000140e7fae */ /* 0x0007e2000d1a1010 */
[----:B------:R-:W-:-:S03]  /*27910*/  IMAD.WIDE R144, R3, 0x4, R218 ;  /* 0x0000000403907825 */ /* 0x000fc600078e02da */
[----:B------:R4:W-:Y:S01]  /*27920*/  LDGSTS.E [R0+-0x40200], desc[UR16][R22.64], !P2 ;  /* 0xbfe0000016007fae */ /* 0x0009e2000d1a1010 */
[----:B------:R-:W-:-:S03]  /*27930*/  IMAD.WIDE R142, R3, 0x4, R234 ;  /* 0x00000004038e7825 */ /* 0x000fc600078e02ea */
[----:B------:R-:W0:Y:S04]  /*27940*/  LDGDEPBAR ;  /* 0x00000000000079af */ /* 0x000e280000000000 */
        /* <DEDUP_REMOVED lines=54> */
[----:B------:R5:W-:Y:S01]  /*27cb0*/  LDGSTS.E [R89+-0x17280], desc[UR16][R80.64], P1 ;  /* 0xe8d8000050597fae */ /* 0x000be200089a1010 */
        /* <DEDUP_REMOVED lines=36> */
[----:B--2---:R-:W-:-:S03]  /*27f00*/  IMAD.WIDE R64, R3, 0x4, R230 ;  /* 0x0000000403407825 */ /* 0x004fc600078e02e6 */
[----:B------:R-:W-:Y:S01]  /*27f10*/  LDGSTS.E [R87+-0x16580], desc[UR16][R104.64], P1 ;  /* 0xe9a8000068577fae */ /* 0x000fe200089a1010 */
[----:B------:R-:W-:-:S03]  /*27f20*/  IMAD.WIDE R94, R3, 0x4, R94 ;  /* 0x00000004035e7825 */ /* 0x000fc600078e025e */
[----:B------:R-:W-:Y:S01]  /*27f30*/  LDGSTS.E [R87+-0x16180], desc[UR16][R134.64], P1 ;  /* 0xe9e8000086577fae */ /* 0x000fe200089a1010 */
[----:B------:R-:W-:-:S03]  /*27f40*/  IMAD.WIDE R38, R3, 0x4, R38 ;  /* 0x0000000403267825 */ /* 0x000fc600078e0226 */
[----:B------:R-:W-:Y:S01]  /*27f50*/  LDGSTS.E [R86+-0x17d00], desc[UR16][R36.64], P1 ;  /* 0xe830000024567fae */ /* 0x000fe200089a1010 */
[----:B------:R-:W-:-:S03]  /*27f60*/  IMAD.WIDE R24, R3, 0x4, R54 ;  /* 0x0000000403187825 */ /* 0x000fc600078e0236 */
[----:B------:R-:W-:Y:S04]  /*27f70*/  STL.64 [R1+0x368], R16 ;  /* 0x0003681001007387 */ /* 0x000fe80000100a00 */
[----:B------:R-:W-:Y:S04]  /*27f80*/  LDGSTS.E [R86+-0x17900], desc[UR16][R52.64], P1 ;  /* 0xe870000034567fae */ /* 0x000fe800089a1010 */
[----:B------:R1:W-:Y:S04]  /*27f90*/  STL.64 [R1+0x770], R18 ;  /* 0x0007701201007387 */ /* 0x0003e80000100a00 */
[----:B------:R-:W-:Y:S04]  /*27fa0*/  LDGSTS.E [R86+-0x17500], desc[UR16][R70.64], P1 ;  /* 0xe8b0000046567fae */ /* 0x000fe800089a1010 */
[----:B------:R3:W-:Y:S04]  /*27fb0*/  STL.64 [R1+0x358], R20 ;  /* 0x0003581401007387 */ /* 0x0007e80000100a00 */
[----:B------:R-:W-:Y:S01]  /*27fc0*/  LDGSTS.E [R86+-0x17100], desc[UR16][R102.64], P1 ;  /* 0xe8f0000066567fae */ /* 0x000fe200089a1010 */
[----:B-1----:R-:W-:-:S03]  /*27fd0*/  IMAD.WIDE R18, R3, 0x4, R200 ;  /* 0x0000000403127825 */ /* 0x002fc600078e02c8 */
[----:B------:R4:W-:Y:S04]  /*27fe0*/  STL.64 [R1+0x768], R22 ;  /* 0x0007681601007387 */ /* 0x0009e80000100a00 */
[----:B------:R-:W-:Y:S01]  /*27ff0*/  LDGSTS.E [R86+-0x16d00], desc[UR16][R100.64], P1 ;  /* 0xe930000064567fae */ /* 0x000fe200089a1010 */
[----:B---3--:R-:W-:-:S03]  /*28000*/  IMAD.WIDE R20, R3, 0x4, R184 ;  /* 0x0000000403147825 */ /* 0x008fc600078e02b8 */
[----:B------:R-:W-:Y:S01]  /*28010*/  LDGSTS.E [R86+-0x16900], desc[UR16][R98.64], P1 ;  /* 0xe970000062567fae */ /* 0x000fe200089a1010 */
[----:B------:R-:W-:-:S03]  /*28020*/  IMAD.WIDE R16, R3, 0x4, R216 ;  /* 0x0000000403107825 */ /* 0x000fc600078e02d8 */
[----:B------:R-:W-:Y:S01]  /*28030*/  LDGSTS.E [R86+-0x16500], desc[UR16][R64.64], P1 ;  /* 0xe9b0000040567fae */ /* 0x000fe200089a1010 */
[----:B----4-:R-:W-:-:S03]  /*28040*/  IMAD.WIDE R22, R3, 0x4, R72 ;  /* 0x0000000403167825 */ /* 0x010fc600078e0248 */
[----:B------:R-:W-:Y:S01]  /*28050*/  LDGSTS.E [R86+-0x16100], desc[UR16][R94.64], P1 ;  /* 0xe9f000005e567fae */ /* 0x000fe200089a1010 */
[----:B------:R-:W-:-:S03]  /*28060*/  IMAD.WIDE R14, R3, 0x4, R232 ;  /* 0x00000004030e7825 */ /* 0x000fc600078e02e8 */
[----:B------:R-:W-:Y:S01]  /*28070*/  LDGSTS.E [R85+-0x17c80], desc[UR16][R38.64], P1 ;  /* 0xe838000026557fae */ /* 0x000fe200089a1010 */
[----:B------:R-:W-:-:S03]  /*28080*/  IMAD.WIDE R4, R3, 0x4, R4 ;  /* 0x0000000403047825 */ /* 0x000fc600078e0204 */
[----:B------:R-:W-:Y:S04]  /*28090*/  LDGSTS.E [R85+-0x17880], desc[UR16][R24.64], P1 ;  /* 0xe878000018557fae */ /* 0x000fe800089a1010 */
[----:B------:R-:W-:Y:S04]  /*280a0*/  LDGSTS.E [R85+-0x17480], desc[UR16][R22.64], P1 ;  /* 0xe8b8000016557fae */ /* 0x000fe800089a1010 */
[----:B------:R1:W-:Y:S04]  /*280b0*/  LDGSTS.E [R85+-0x17080], desc[UR16][R20.64], P1 ;  /* 0xe8f8000014557fae */ /* 0x0003e800089a1010 */
[----:B------:R-:W-:Y:S04]  /*280c0*/  LDGSTS.E [R85+-0x16c80], desc[UR16][R18.64], P1 ;  /* 0xe938000012557fae */ /* 0x000fe800089a1010 */
[----:B------:R2:W-:Y:S01]  /*280d0*/  LDGSTS.E [R85+-0x16880], desc[UR16][R16.64], P1 ;  /* 0xe978000010557fae */ /* 0x0005e200089a1010 */
[----:B------:R-:W3:Y:S03]  /*280e0*/  S2R R248, SR_TID.X ;  /* 0x0000000000f87919 */ /* 0x000ee60000002100 */
[----:B------:R-:W-:Y:S04]  /*280f0*/  LDGSTS.E [R85+-0x16480], desc[UR16][R14.64], P1 ;  /* 0xe9b800000e557fae */ /* 0x000fe800089a1010 */
[----:B------:R4:W-:Y:S04]  /*28100*/  LDGSTS.E [R85+-0x16080], desc[UR16][R4.64], P1 ;  /* 0xe9f8000004557fae */ /* 0x0009e800089a1010 */
[----:B------:R-:W0:Y:S04]  /*28110*/  LDGDEPBAR ;  /* 0x00000000000079af */ /* 0x000e280000000000 */
[----:B------:R-:W-:Y:S04]  /*28120*/  STL.64 [R1+0x348], R150 ;  /* 0x0003489601007387 */ /* 0x000fe80000100a00 */
[----:B------:R-:W-:Y:S04]  /*28130*/  STL.64 [R1+0x340], R26 ;  /* 0x0003401a01007387 */ /* 0x000fe80000100a00 */
[----:B------:R-:W-:Y:S04]  /*28140*/  STL.64 [R1+0x338], R28 ;  /* 0x0003381c01007387 */ /* 0x000fe80000100a00 */
[----:B------:R-:W-:Y:S04]  /*28150*/  STL.64 [R1+0x330], R30 ;  /* 0x0003301e01007387 */ /* 0x000fe80000100a00 */
[----:B------:R-:W-:Y:S04]  /*28160*/  STL.64 [R1+0x328], R32 ;  /* 0x0003282001007387 */ /* 0x000fe80000100a00 */
[----:B------:R-:W-:Y:S01]  /*28170*/  STL.64 [R1+0x320], R34 ;  /* 0x0003202201007387 */ /* 0x000fe20000100a00 */
[----:B------:R-:W-:-:S04]  /*28180*/  DEPBAR.LE SB0, 0xa ;  /* 0x000082800000791a */ /* 0x000fc80000000000 */
        /* <DEDUP_REMOVED lines=22> */
[----:B------:R-:W-:Y:S01]  /*282f0*/  STL.64 [R1+0x268], R96 ;  /* 0x0002686001007387 */ /* 0x000fe20000100a00 */
[----:B---3--:R-:W-:-:S03]  /*28300*/  IMAD.SHL.U32 R0, R248, 0x10, RZ ;  /* 0x00000010f8007824 */ /* 0x008fc600078e00ff */
[----:B------:R-:W-:Y:S01]  /*28310*/  STL.64 [R1+0x260], R110 ;  /* 0x0002606e01007387 */ /* 0x000fe20000100a00 */
[----:B-----5:R-:W-:-:S03]  /*28320*/  IMAD.SHL.U32 R81, R248, 0x40, RZ ;  /* 0x00000040f8517824 */ /* 0x020fc600078e00ff */
[----:B------:R-:W-:Y:S01]  /*28330*/  STL.64 [R1+0x250], R102 ;  /* 0x0002506601007387 */ /* 0x000fe20000100a00 */
[----:B------:R-:W-:-:S03]  /*28340*/  LOP3.LUT R249, R248, 0x60, RZ, 0xc0, !PT ;  /* 0x00000060f8f97812 */ /* 0x000fc600078ec0ff */
[----:B------:R-:W-:Y:S01]  /*28350*/  STL.64 [R1+0x248], R148 ;  /* 0x0002489401007387 */ /* 0x000fe20000100a00 */
[----:B------:R-:W-:-:S03]  /*28360*/  LOP3.LUT R81, R81, 0x600, RZ, 0xc0, !PT ;  /* 0x0000060051517812 */ /* 0x000fc600078ec0ff */
[----:B------:R-:W-:Y:S04]  /*28370*/  STL.64 [R1+0x258], R20 ;  /* 0x0002581401007387 */ /* 0x000fe80000100a00 */
[----:B------:R-:W-:Y:S01]  /*28380*/  STL.64 [R1+0x240], R140 ;  /* 0x0002408c01007387 */ /* 0x000fe20000100a00 */
[----:B------:R-:W-:-:S03]  /*28390*/  LOP3.LUT R0, R0, 0x70, RZ, 0xc0, !PT ;  /* 0x0000007000007812 */ /* 0x000fc600078ec0ff */
[----:B------:R-:W-:Y:S01]  /*283a0*/  STL.64 [R1+0x238], R128 ;  /* 0x0002388001007387 */ /* 0x000fe20000100a00 */
[----:B------:R-:W-:-:S03]  /*283b0*/  LEA R81, R249, R81, 0x2 ;  /* 0x00000051f9517211 */ /* 0x000fc600078e10ff */
[----:B------:R-:W-:Y:S04]  /*283c0*/  STL.64 [R1+0x230], R122 ;  /* 0x0002307a01007387 */ /* 0x000fe80000100a00 */
[----:B------:R-:W-:Y:S04]  /*283d0*/  STL.64 [R1+0x228], R116 ;  /* 0x0002287401007387 */ /* 0x000fe80000100a00 */
[----:B------:R-:W-:Y:S04]  /*283e0*/  STL.64 [R1+0x220], R108 ;  /* 0x0002206c01007387 */ /* 0x000fe80000100a00 */
[----:B------:R-:W-:Y:S01]  /*283f0*/  STL.64 [R1+0x210], R100 ;  /* 0x0002106401007387 */ /* 0x000fe20000100a00 */
[----:B------:R-:W-:Y:S01]  /*28400*/  IMAD.IADD R81, R0, 0x1, R81 ;  /* 0x0000000100517824 */ /* 0x000fe200078e0251 */
[----:B------:R-:W-:Y:S06]  /*28410*/  BAR.SYNC.DEFER_BLOCKING 0x0 ;  /* 0x0000000000007b1d */ /* 0x000fec0000010000 */
        /* <DEDUP_REMOVED lines=9> */
[----:B-1----:R-:W1:Y:S04]  /*284b0*/  LDSM.16.M88.4 R20, [R81+UR7+0x14800] ;  /* 0x014800075114783b */ /* 0x002e680008000200 */
[----:B------:R-:W-:Y:S04]  /*284c0*/  STL.64 [R1+0x1d8], R16 ;  /* 0x0001d81001007387 */ /* 0x000fe80000100a00 */
[----:B--2---:R-:W2:Y:S04]  /*284d0*/  LDSM.16.M88.4 R16, [R81+UR7+0x15000] ;  /* 0x015000075110783b */ /* 0x004ea80008000200 */
        /* <DEDUP_REMOVED lines=13> */
[----:B------:R-:W3:Y:S04]  /*285b0*/  LDSM.16.M88.4 R24, [R81+UR7+0x15800] ;  /* 0x015800075118783b */ /* 0x000ee80008000200 */
[----:B-1----:R-:W-:Y:S04]  /*285c0*/  STL.64 [R1+0x10], R20 ;  /* 0x0000101401007387 */ /* 0x002fe80000100a00 */
[----:B------:R-:W-:Y:S04]  /*285d0*/  STL.64 [R1+0x18], R22 ;  /* 0x0000181601007387 */ /* 0x000fe80000100a00 */
[----:B------:R-:W1:Y:S04]  /*285e0*/  LDSM.16.M88.4 R20, [R81+UR7+0x16000] ;  /* 0x016000075114783b */ /* 0x000e680008000200 */
[----:B--2---:R-:W-:Y:S04]  /*285f0*/  STL.64 [R1], R16 ;  /* 0x0000001001007387 */ /* 0x004fe80000100a00 */
[----:B------:R-:W-:Y:S04]  /*28600*/  STL.64 [R1+0x8], R18 ;  /* 0x0000081201007387 */ /* 0x000fe80000100a00 */
[----:B------:R-:W2:Y:S04]  /*28610*/  LDSM.16.M88.4 R16, [R81+UR7+0x16800] ;  /* 0x016800075110783b */ /* 0x000ea80008000200 */
[----:B----4-:R-:W-:Y:S04]  /*28620*/  LDSM.16.M88.4 R4, [R81+UR7] ;  /* 0x000000075104783b */ /* 0x010fe80008000200 */
[----:B------:R-:W-:Y:S04]  /*28630*/  LDSM.16.M88.4 R8, [R81+UR7+0x800] ;  /* 0x000800075108783b */ /* 0x000fe80008000200 */
[----:B------:R-:W-:Y:S04]  /*28640*/  LDSM.16.M88.4 R208, [R81+UR7+0x1000] ;  /* 0x0010000751d0783b */ /* 0x000fe80008000200 */
[----:B---3--:R-:W-:Y:S04]  /*28650*/  STL.64 [R1+0x30], R24 ;  /* 0x0000301801007387 */ /* 0x008fe80000100a00 */
[----:B------:R-:W-:Y:S04]  /*28660*/  STL.64 [R1+0x38], R26 ;  /* 0x0000381a01007387 */ /* 0x000fe80000100a00 */
[----:B------:R-:W3:Y:S04]  /*28670*/  LDSM.16.M88.4 R24, [R81+UR7+0x17000] ;  /* 0x017000075118783b */ /* 0x000ee80008000200 */
[----:B-1----:R-:W-:Y:S04]  /*28680*/  STL.64 [R1+0x20], R20 ;  /* 0x0000201401007387 */ /* 0x002fe80000100a00 */
[----:B------:R-:W-:Y:S04]  /*28690*/  STL.64 [R1+0x28], R22 ;  /* 0x0000281601007387 */ /* 0x000fe80000100a00 */
[----:B------:R-:W1:Y:S04]  /*286a0*/  LDSM.16.M88.4 R20, [R81+UR7+0x17800] ;  /* 0x017800075114783b */ /* 0x000e680008000200 */
[----:B--2---:R-:W-:Y:S04]  /*286b0*/  STL.64 [R1+0x50], R16 ;  /* 0x0000501001007387 */ /* 0x004fe80000100a00 */
[----:B------:R-:W-:Y:S04]  /*286c0*/  STL.64 [R1+0x58], R18 ;  /* 0x0000581201007387 */ /* 0x000fe80000100a00 */
[----:B------:R-:W2:Y:S04]  /*286d0*/  LDSM.16.M88.4 R16, [R81+UR7+0x18000] ;  /* 0x018000075110783b */ /* 0x000ea80008000200 */
[----:B------:R-:W-:Y:S04]  /*286e0*/  LDSM.16.M88.4 R12, [R81+UR7+0x1800] ;  /* 0x00180007510c783b */ /* 0x000fe80008000200 */
        /* <DEDUP_REMOVED lines=55> */
[----:B------:R-:W-:Y:S04]  /*28a60*/  LDSM.16.M88.4 R20, [R81+UR7+0x1f000] ;  /* 0x01f000075114783b */ /* 0x000fe80008000200 */
[----:B--2---:R-:W-:Y:S04]  /*28a70*/  STL.64 [R1+0x120], R16 ;  /* 0x0001201001007387 */ /* 0x004fe80000100a00 */
[----:B------:R-:W-:Y:S04]  /*28a80*/  STL.64 [R1+0x128], R18 ;  /* 0x0001281201007387 */ /* 0x000fe80000100a00 */
[----:B------:R-:W1:Y:S04]  /*28a90*/  LDSM.16.M88.4 R16, [R81+UR7+0x1f800] ;  /* 0x01f800075110783b */ /* 0x000e680008000200 */
[----:B------:R2:W4:Y:S04]  /*28aa0*/  LDSM.16.M88.4 R152, [R81+UR7+0x9000] ;  /* 0x009000075198783b */ /* 0x0005280008000200 */
[----:B------:R2:W2:Y:S04]  /*28ab0*/  LDSM.16.M88.4 R140, [R81+UR7+0x9800] ;  /* 0x00980007518c783b */ /* 0x0004a80008000200 */
[----:B------:R1:W2:Y:S04]  /*28ac0*/  LDSM.16.M88.4 R144, [R81+UR7+0xa000] ;  /* 0x00a000075190783b */ /* 0x0002a80008000200 */
[----:B---3--:R3:W-:Y:S04]  /*28ad0*/  STL.64 [R1+0x150], R24 ;  /* 0x0001501801007387 */ /* 0x0087e80000100a00 */
[----:B------:R3:W-:Y:S04]  /*28ae0*/  STL.64 [R1+0x158], R26 ;  /* 0x0001581a01007387 */ /* 0x0007e80000100a00 */
[----:B------:R3:W2:Y:S04]  /*28af0*/  LDSM.16.M88.4 R128, [R81+UR7+0xa800] ;  /* 0x00a800075180783b */ /* 0x0006a80008000200 */
[----:B------:R3:W2:Y:S04]  /*28b00*/  LDSM.16.M88.4 R136, [R81+UR7+0xb000] ;  /* 0x00b000075188783b */ /* 0x0006a80008000200 */
[----:B------:R3:W2:Y:S04]  /*28b10*/  LDSM.16.M88.4 R120, [R81+UR7+0xb800] ;  /* 0x00b800075178783b */ /* 0x0006a80008000200 */
[----:B------:R3:W2:Y:S04]  /*28b20*/  LDSM.16.M88.4 R124, [R81+UR7+0xc000] ;  /* 0x00c00007517c783b */ /* 0x0006a80008000200 */
[----:B-1----:R3:W-:Y:S04]  /*28b30*/  STL.64 [R1+0x160], R16 ;  /* 0x0001601001007387 */ /* 0x0027e80000100a00 */
[----:B------:R3:W-:Y:S04]  /*28b40*/  STL.64 [R1+0x140], R20 ;  /* 0x0001401401007387 */ /* 0x0007e80000100a00 */
[----:B------:R3:W-:Y:S04]  /*28b50*/  STL.64 [R1+0x148], R22 ;  /* 0x0001481601007387 */ /* 0x0007e80000100a00 */
[----:B------:R3:W-:Y:S04]  /*28b60*/  STL.64 [R1+0x168], R18 ;  /* 0x0001681201007387 */ /* 0x0007e80000100a00 */
[----:B------:R3:W1:Y:S04]  /*28b70*/  LDSM.16.M88.4 R112, [R81+UR7+0xc800] ;  /* 0x00c800075170783b */ /* 0x0006680008000200 */
        /* <DEDUP_REMOVED lines=14> */
[----:B------:R3:W1:Y:S01]  /*28c60*/  LDSM.16.M88.4 R244, [R81+UR7+0x14000] ;  /* 0x0140000751f4783b */ /* 0x0006620008000200 */
[----:B--2-4-:R-:W-:Y:S05]  /*28c70*/  @!P0 BRA `(.L_x_6) ;  /* 0x0000000800088947 */ /* 0x014fea0003800000 */
[----:B---3--:R-:W-:Y:S01]  /*28c80*/  IMAD.MOV.U32 R16, RZ, RZ, R4 ;  /* 0x000000ffff107224 */ /* 0x008fe200078e0004 */
[----:B------:R-:W-:Y:S01]  /*28c90*/  MOV R17, R6 ;  /* 0x0000000600117202 */ /* 0x000fe20000000f00 */
[----:B------:R-:W-:Y:S01]  /*28ca0*/  IMAD.MOV.U32 R18, RZ, RZ, R8 ;  /* 0x000000ffff127224 */ /* 0x000fe200078e0008 */
        /* <DEDUP_REMOVED lines=32> */
[----:B-1----:R-:W-:Y:S01]  /*28eb0*/  MOV R68, R116 ;  /* 0x0000007400447202 */ /* 0x002fe20000000f00 */
        /* <DEDUP_REMOVED lines=12> */
[----:B------:R-:W-:-:S02]  /*28f80*/  IMAD.MOV.U32 R52, RZ, RZ, R152 ;  /* 0x000000ffff347224 */ /* 0x000fc400078e0098 */
[----:B------:R-:W-:Y:S02]  /*28f90*/  IMAD.MOV.U32 R54, RZ, RZ, R140 ;  /* 0x000000ffff367224 */ /* 0x000fe400078e008c */
[----:B------:R-:W-:Y:S02]  /*28fa0*/  IMAD.MOV.U32 R55, RZ, RZ, R142 ;  /* 0x000000ffff377224 */ /* 0x000fe400078e008e */
[----:B------:R-:W-:Y:S02]  /*28fb0*/  IMAD.MOV.U32 R57, RZ, RZ, R146 ;  /* 0x000000ffff397224 */ /* 0x000fe400078e0092 */
[----:B------:R-:W-:Y:S02]  /*28fc0*/  IMAD.MOV.U32 R58, RZ, RZ, R128 ;  /* 0x000000ffff3a7224 */ /* 0x000fe400078e0080 */
[----:B------:R-:W-:Y:S02]  /*28fd0*/  IMAD.MOV.U32 R60, RZ, RZ, R136 ;  /* 0x000000ffff3c7224 */ /* 0x000fe400078e0088 */
        /* <DEDUP_REMOVED lines=13> */
[----:B------:R-:W-:Y:S01]  /*290b0*/  IMAD.MOV.U32 R5, RZ, RZ, R7 ;  /* 0x000000ffff057224 */ /* 0x000fe200078e0007 */
[----:B------:R-:W-:Y:S01]  /*290c0*/  MOV R7, R11 ;  /* 0x0000000b00077202 */ /* 0x000fe20000000f00 */
[----:B------:R1:W-:Y:S01]  /*290d0*/  STTM.x64 tmem[UR11+0x80], R16 ;  /* 0x00008010000079ed */ /* 0x0003e2000834000b */
[----:B------:R-:W-:Y:S02]  /*290e0*/  IMAD.MOV.U32 R6, RZ, RZ, R9 ;  /* 0x000000ffff067224 */ /* 0x000fe400078e0009 */
[----:B------:R-:W-:Y:S02]  /*290f0*/  IMAD.MOV.U32 R11, RZ, RZ, R15 ;  /* 0x000000ffff0b7224 */ /* 0x000fe400078e000f */
[----:B------:R-:W-:Y:S02]  /*29100*/  IMAD.MOV.U32 R8, RZ, RZ, R209 ;  /* 0x000000ffff087224 */ /* 0x000fe400078e00d1 */
[----:B------:R-:W-:Y:S02]  /*29110*/  IMAD.MOV.U32 R9, RZ, RZ, R211 ;  /* 0x000000ffff097224 */ /* 0x000fe400078e00d3 */
[----:B------:R-:W-:-:S02]  /*29120*/  IMAD.MOV.U32 R12, RZ, RZ, R205 ;  /* 0x000000ffff0c7224 */ /* 0x000fc400078e00cd */
[----:B------:R-:W-:Y:S02]  /*29130*/  IMAD.MOV.U32 R14, RZ, RZ, R197 ;  /* 0x000000ffff0e7224 */ /* 0x000fe400078e00c5 */
        /* <DEDUP_REMOVED lines=52> */
[----:B------:R-:W-:-:S04]  /*29480*/  IMAD.MOV.U32 R66, RZ, RZ, R213 ;  /* 0x000000ffff427224 */ /* 0x000fc800078e00d5 */
[----:B------:R2:W-:Y:S03]  /*29490*/  STTM.x64 tmem[UR11+0x100], R4 ;  /* 0x00010004000079ed */ /* 0x0005e6000834000b */
.L_x_6:
[----:B--2---:R-:W2:Y:S01]  /*294a0*/  LDL.LU.64 R42, [R1+0x228] ;  /* 0x00022800012a7983 */ /* 0x004ea20000300a00 */
[----:B------:R-:W-:Y:S01]  /*294b0*/  SHF.R.S32.HI R0, RZ, 0x1f, R3 ;  /* 0x0000001fff007819 */ /* 0x000fe20000011403 */
[----:B------:R-:W4:Y:S02]  /*294c0*/  LDC R133, c[0x0][0x3a0] ;  /* 0x0000e800ff857b82 */ /* 0x000f240000000800 */
[----:B---3--:R-:W3:Y:S04]  /*294d0*/  LDL.LU.64 R22, [R1+0x318] ;  /* 0x0003180001167983 */ /* 0x008ee80000300a00 */
[----:B------:R-:W5:Y:S04]  /*294e0*/  LDL.LU.64 R64, [R1+0x288] ;  /* 0x0002880001407983 */ /* 0x000f680000300a00 */
[----:B------:R-:W2:Y:S04]  /*294f0*/  LDL.LU.64 R36, [R1+0x1e0] ;  /* 0x0001e00001247983 */ /* 0x000ea80000300a00 */
[----:B------:R-:W2:Y:S04]  /*29500*/  LDL.LU.64 R38, [R1+0x220] ;  /* 0x0002200001267983 */ /* 0x000ea80000300a00 */
[----:B------:R-:W2:Y:S04]  /*29510*/  LDL.LU.64 R62, [R1+0x190] ;  /* 0x00019000013e7983 */ /* 0x000ea80000300a00 */
[----:B------:R-:W3:Y:S04]  /*29520*/  LDL.LU.64 R28, [R1+0x1a0] ;  /* 0x0001a000011c7983 */ /* 0x000ee80000300a00 */
[----:B------:R-:W3:Y:S04]  /*29530*/  LDL.LU.64 R14, [R1+0x298] ;  /* 0x00029800010e7983 */ /* 0x000ee80000300a00 */
[----:B------:R-:W3:Y:S04]  /*29540*/  LDL.LU.64 R8, [R1+0x250] ;  /* 0x0002500001087983 */ /* 0x000ee80000300a00 */
[----:B------:R-:W3:Y:S04]  /*29550*/  LDL.LU.64 R12, [R1+0x290] ;  /* 0x00029000010c7983 */ /* 0x000ee80000300a00 */
[----:B------:R-:W3:Y:S04]  /*29560*/  LDL.LU.64 R16, [R1+0x1d8] ;  /* 0x0001d80001107983 */ /* 0x000ee80000300a00 */
[----:B------:R-:W3:Y:S04]  /*29570*/  LDL.LU.64 R20, [R1+0x1b0] ;  /* 0x0001b00001147983 */ /* 0x000ee80000300a00 */
[----:B------:R-:W3:Y:S04]  /*29580*/  LDL.LU.64 R56, [R1+0x178] ;  /* 0x0001780001387983 */ /* 0x000ee80000300a00 */
[----:B------:R-:W3:Y:S04]  /*29590*/  LDL.LU.64 R60, [R1+0x278] ;  /* 0x00027800013c7983 */ /* 0x000ee80000300a00 */
        /* <DEDUP_REMOVED lines=17> */
[----:B-1----:R-:W4:Y:S04]  /*296b0*/  LDL.LU.64 R98, [R1+0x308] ;  /* 0x0003080001627983 */ /* 0x002f280000300a00 */
[----:B------:R-:W4:Y:S01]  /*296c0*/  LDL.LU.64 R78, [R1+0x2c8] ;  /* 0x0002c800014e7983 */ /* 0x000f220000300a00 */
[----:B-----5:R-:W-:-:S02]  /*296d0*/  IMAD.MOV.U32 R68, RZ, RZ, R64 ;  /* 0x000000ffff447224 */ /* 0x020fc400078e0040 */
[----:B------:R-:W-:Y:S01]  /*296e0*/  IMAD.MOV.U32 R69, RZ, RZ, R65 ;  /* 0x000000ffff457224 */ /* 0x000fe200078e0041 */
[----:B--2---:R-:W-:Y:S01]  /*296f0*/  MOV R64, R62 ;  /* 0x0000003e00407202 */ /* 0x004fe20000000f00 */
[----:B------:R-:W-:Y:S02]  /*29700*/  IMAD.MOV.U32 R65, RZ, RZ, R63 ;  /* 0x000000ffff417224 */ /* 0x000fe400078e003f */
[----:B---3--:R-:W-:Y:S01]  /*29710*/  IMAD.MOV.U32 R62, RZ, RZ, R60 ;  /* 0x000000ffff3e7224 */ /* 0x008fe200078e003c */
[----:B------:R-:W-:Y:S01]  /*29720*/  MOV R63, R61 ;  /* 0x0000003d003f7202 */ /* 0x000fe20000000f00 */
[----:B----4-:R-:W-:Y:S02]  /*29730*/  IMAD.MOV.U32 R60, RZ, RZ, R58 ;  /* 0x000000ffff3c7224 */ /* 0x010fe400078e003a */
[----:B------:R-:W-:Y:S01]  /*29740*/  IMAD.MOV.U32 R61, RZ, RZ, R59 ;  /* 0x000000ffff3d7224 */ /* 0x000fe200078e003b */
[----:B------:R-:W-:Y:S01]  /*29750*/  MOV R58, R48 ;  /* 0x00000030003a7202 */ /* 0x000fe20000000f00 */
[----:B------:R-:W-:Y:S01]  /*29760*/  IMAD.MOV.U32 R59, RZ, RZ, R49 ;  /* 0x000000ffff3b7224 */ /* 0x000fe200078e0031 */
[----:B------:R-:W-:Y:S01]  /*29770*/  MOV R49, R43 ;  /* 0x0000002b00317202 */ /* 0x000fe20000000f00 */
[----:B------:R-:W-:-:S02]  /*29780*/  IMAD.MOV.U32 R48, RZ, RZ, R42 ;  /* 0x000000ffff307224 */ /* 0x000fc400078e002a */
[----:B------:R-:W2:Y:S04]  /*29790*/  LDL.LU.64 R42, [R1+0x1e8] ;  /* 0x0001e800012a7983 */ /* 0x000ea80000300a00 */
[----:B------:R-:W3:Y:S04]  /*297a0*/  LDL.LU.64 R96, [R1+0x208] ;  /* 0x0002080001607983 */ /* 0x000ee80000300a00 */
[----:B------:R-:W4:Y:S01]  /*297b0*/  LDL.LU.64 R74, [R1+0x1c8] ;  /* 0x0001c800014a7983 */ /* 0x000f220000300a00 */
[----:B------:R-:W-:Y:S01]  /*297c0*/  SHF.L.U32 R80, R3, 0x2, RZ ;  /* 0x0000000203507819 */ /* 0x000fe200000006ff */
[----:B------:R-:W-:-:S02]  /*297d0*/  IMAD.MOV.U32 R66, RZ, RZ, R64 ;  /* 0x000000ffff427224 */ /* 0x000fc400078e0040 */
[----:B------:R-:W5:Y:S01]  /*297e0*/  LDL.LU.64 R104, [R1+0x348] ;  /* 0x0003480001687983 */ /* 0x000f620000300a00 */
[----:B------:R-:W-:Y:S01]  /*297f0*/  SHF.L.U64.HI R3, R3, 0x2, R0 ;  /* 0x0000000203037819 */ /* 0x000fe20000010200 */
[----:B------:R-:W-:Y:S01]  /*29800*/  IMAD.MOV.U32 R67, RZ, RZ, R65 ;  /* 0x000000ffff437224 */ /* 0x000fe200078e0041 */
[-C--:B------:R-:W-:Y:S01]  /*29810*/  IADD3 R76, P2, PT, R98, R80.reuse, RZ ;  /* 0x00000050624c7210 */ /* 0x080fe20007f5e0ff */
[----:B------:R-:W2:Y:S01]  /*29820*/  LDL.LU.64 R106, [R1+0x300] ;  /* 0x00030000016a7983 */ /* 0x000ea20000300a00 */
[----:B------:R-:W-:-:S03]  /*29830*/  IADD3 R70, P4, PT, R78, R80, RZ ;  /* 0x000000504e467210 */ /* 0x000fc60007f9e0ff */
[--C-:B------:R-:W-:Y:S01]  /*29840*/  IMAD.X R77, R99, 0x1, R3.reuse, P2 ;  /* 0x00000001634d7824 */ /* 0x100fe200010e0603 */
[----:B------:R-:W2:Y:S01]  /*29850*/  LDL.LU.64 R72, [R1+0x2c0] ;  /* 0x0002c00001487983 */ /* 0x000ea20000300a00 */
[-C--:B------:R-:W-:Y:S02]  /*29860*/  IADD3 R64, P5, PT, R68, R80.reuse, RZ ;  /* 0x0000005044407210 */ /* 0x080fe40007fbe0ff */
[----:B------:R-:W-:Y:S01]  /*29870*/  IADD3.X R71, PT, PT, R79, R3, RZ, P4, !PT ;  /* 0x000000034f477210 */ /* 0x000fe200027fe4ff */
[----:B------:R-:W2:Y:S02]  /*29880*/  LDL.LU.64 R100, [R1+0x280] ;  /* 0x0002800001647983 */ /* 0x000ea40000300a00 */
[----:B------:R-:W-:Y:S01]  /*29890*/  IMAD.X R65, R69, 0x1, R3, P5 ;  /* 0x0000000145417824 */ /* 0x000fe200028e0603 */
[----:B-----5:R-:W-:-:S05]  /*298a0*/  IADD3 R102, P1, PT, R104, R80, RZ ;  /* 0x0000005068667210 */ /* 0x020fca0007f3e0ff */
[----:B------:R-:W-:-:S05]  /*298b0*/  IMAD.X R103, R105, 0x1, R3, P1 ;  /* 0x0000000169677824 */ /* 0x000fca00008e0603 */
[----:B------:R-:W-:Y:S04]  /*298c0*/  STL.64 [R1+0xbf0], R102 ;  /* 0x000bf06601007387 */ /* 0x000fe80000100a00 */
[----:B------:R1:W-:Y:S04]  /*298d0*/  STL.64 [R1+0xc30], R76 ;  /* 0x000c304c01007387 */ /* 0x0003e80000100a00 */
[----:B------:R-:W5:Y:S04]  /*298e0*/  LDL.LU.64 R108, [R1+0x200] ;  /* 0x00020000016c7983 */ /* 0x000f680000300a00 */
[----:B------:R-:W2:Y:S04]  /*298f0*/  LDL.LU.64 R104, [R1+0x1c0] ;  /* 0x0001c00001687983 */ /* 0x000ea80000300a00 */
[----:B-1----:R-:W2:Y:S04]  /*29900*/  LDL.LU.64 R76, [R1+0x188] ;  /* 0x00018800014c7983 */ /* 0x002ea80000300a00 */
[----:B------:R1:W-:Y:S04]  /*29910*/  STL.64 [R1+0xc70], R70 ;  /* 0x000c704601007387 */ /* 0x0003e80000100a00 */
[----:B------:R3:W-:Y:S01]  /*29920*/  STL.64 [R1+0xcb0], R64 ;  /* 0x000cb04001007387 */ /* 0x0007e20000100a00 */
[----:B-1----:R-:W-:Y:S01]  /*29930*/  IMAD.MOV.U32 R70, RZ, RZ, R62 ;  /* 0x000000ffff467224 */ /* 0x002fe200078e003e */
[----:B------:R-:W-:Y:S01]  /*29940*/  MOV R71, R63 ;  /* 0x0000003f00477202 */ /* 0x000fe20000000f00 */
[----:B------:R-:W-:Y:S01]  /*29950*/  IMAD.MOV.U32 R62, RZ, RZ, R60 ;  /* 0x000000ffff3e7224 */ /* 0x000fe200078e003c */
[----:B------:R-:W-:Y:S01]  /*29960*/  MOV R60, R58 ;  /* 0x0000003a003c7202 */ /* 0x000fe20000000f00 */
[----:B------:R-:W-:-:S02]  /*29970*/  IMAD.MOV.U32 R63, RZ, RZ, R61 ;  /* 0x000000ffff3f7224 */ /* 0x000fc400078e003d */
[----:B------:R-:W-:Y:S01]  /*29980*/  IMAD.MOV.U32 R61, RZ, RZ, R59 ;  /* 0x000000ffff3d7224 */ /* 0x000fe200078e003b */
[----:B------:R-:W-:Y:S01]  /*29990*/  MOV R59, R57 ;  /* 0x00000039003b7202 */ /* 0x000fe20000000f00 */
[----:B------:R-:W-:Y:S02]  /*299a0*/  IMAD.MOV.U32 R58, RZ, RZ, R56 ;  /* 0x000000ffff3a7224 */ /* 0x000fe400078e0038 */
[----:B------:R-:W-:Y:S02]  /*299b0*/  IMAD.MOV.U32 R56, RZ, RZ, R20 ;  /* 0x000000ffff387224 */ /* 0x000fe400078e0014 */
[----:B------:R-:W-:Y:S02]  /*299c0*/  IMAD.MOV.U32 R57, RZ, RZ, R21 ;  /* 0x000000ffff397224 */ /* 0x000fe400078e0015 */
[----:B------:R-:W2:Y:S04]  /*299d0*/  LDL.LU.64 R20, [R1+0x2a8] ;  /* 0x0002a80001147983 */ /* 0x000ea80000300a00 */
[----:B------:R-:W2:Y:S01]  /*299e0*/  LDL.LU.64 R112, [R1+0x248] ;  /* 0x0002480001707983 */ /* 0x000ea20000300a00 */
[----:B---3--:R-:W-:-:S02]  /*299f0*/  IADD3 R78, P2, PT, R96, R80, RZ ;  /* 0x00000050604e7210 */ /* 0x008fc40007f5e0ff */
[-C--:B----4-:R-:W-:Y:S01]  /*29a00*/  IADD3 R68, P4, PT, R74, R80.reuse, RZ ;  /* 0x000000504a447210 */ /* 0x090fe20007f9e0ff */
[----:B------:R-:W3:Y:S01]  /*29a10*/  LDL.LU.64 R102, [R1+0x2f8] ;  /* 0x0002f80001667983 */ /* 0x000ee20000300a00 */
[-C--:B------:R-:W-:Y:S01]  /*29a20*/  IADD3 R64, P5, PT, R66, R80.reuse, RZ ;  /* 0x0000005042407210 */ /* 0x080fe20007fbe0ff */
[--C-:B------:R-:W-:Y:S02]  /*29a30*/  IMAD.X R79, R97, 0x1, R3.reuse, P2 ;  /* 0x00000001614f7824 */ /* 0x100fe400010e0603 */
[----:B------:R-:W-:Y:S01]  /*29a40*/  IMAD.X R69, R75, 0x1, R3, P4 ;  /* 0x000000014b457824 */ /* 0x000fe200020e0603 */
[----:B------:R-:W-:Y:S01]  /*29a50*/  IADD3.X R65, PT, PT, R67, R3, RZ, P5, !PT ;  /* 0x0000000343417210 */ /* 0x000fe20002ffe4ff */
[----:B------:R-:W4:Y:S01]  /*29a60*/  LDL.LU.64 R98, [R1+0x2b8] ;  /* 0x0002b80001627983 */ /* 0x000f220000300a00 */
[----:B--2---:R-:W-:-:S04]  /*29a70*/  IADD3 R110, P1, PT, R112, R80, RZ ;  /* 0x00000050706e7210 */ /* 0x004fc80007f3e0ff */
[----:B------:R-:W-:-:S05]  /*29a80*/  IADD3.X R111, PT, PT, R113, R3, RZ, P1, !PT ;  /* 0x00000003716f7210 */ /* 0x000fca0000ffe4ff */
[----:B------:R-:W-:Y:S04]  /*29a90*/  STL.64 [R1+0xce8], R110 ;  /* 0x000ce86e01007387 */ /* 0x000fe80000100a00 */
[----:B------:R-:W-:Y:S04]  /*29aa0*/  STL.64 [R1+0xd20], R78 ;  /* 0x000d204e01007387 */ /* 0x000fe80000100a00 */
[----:B------:R-:W-:Y:S04]  /*29ab0*/  STL.64 [R1+0xd48], R68 ;  /* 0x000d484401007387 */ /* 0x000fe80000100a00 */
[----:B------:R1:W-:Y:S02]  /*29ac0*/  STL.64 [R1+0xd60], R64 ;  /* 0x000d604001007387 */ /* 0x0003e40000100a00 */
[----:B-1----:R-:W-:Y:S01]  /*29ad0*/  IMAD.MOV.U32 R64, RZ, RZ, R62 ;  /* 0x000000ffff407224 */ /* 0x002fe200078e003e */
[----:B------:R-:W-:Y:S01]  /*29ae0*/  MOV R62, R60 ;  /* 0x0000003c003e7202 */ /* 0x000fe20000000f00 */
[----:B------:R-:W-:-:S02]  /*29af0*/  IMAD.MOV.U32 R65, RZ, RZ, R63 ;  /* 0x000000ffff417224 */ /* 0x000fc400078e003f */
[----:B------:R-:W-:Y:S01]  /*29b00*/  IMAD.MOV.U32 R63, RZ, RZ, R61 ;  /* 0x000000ffff3f7224 */ /* 0x000fe200078e003d */
[----:B------:R-:W-:Y:S01]  /*29b10*/  MOV R61, R57 ;  /* 0x00000039003d7202 */ /* 0x000fe20000000f00 */
[----:B------:R-:W-:Y:S02]  /*29b20*/  IMAD.MOV.U32 R60, RZ, RZ, R56 ;  /* 0x000000ffff3c7224 */ /* 0x000fe400078e0038 */
[----:B------:R-:W-:Y:S01]  /*29b30*/  IMAD.MOV.U32 R56, RZ, RZ, R54 ;  /* 0x000000ffff387224 */ /* 0x000fe200078e0036 */
[----:B------:R-:W-:Y:S01]  /*29b40*/  MOV R54, R52 ;  /* 0x0000003400367202 */ /* 0x000fe20000000f00 */
[----:B------:R-:W-:Y:S02]  /*29b50*/  IMAD.MOV.U32 R57, RZ, RZ, R55 ;  /* 0x000000ffff397224 */ /* 0x000fe400078e0037 */
[----:B------:R-:W-:Y:S01]  /*29b60*/  IMAD.MOV.U32 R55, RZ, RZ, R53 ;  /* 0x000000ffff377224 */ /* 0x000fe200078e0035 */
[----:B------:R-:W-:Y:S01]  /*29b70*/  MOV R53, R21 ;  /* 0x0000001500357202 */ /* 0x000fe20000000f00 */
[----:B------:R-:W-:-:S02]  /*29b80*/  IMAD.MOV.U32 R52, RZ, RZ, R20 ;  /* 0x000000ffff347224 */ /* 0x000fc400078e0014 */
[----:B------:R-:W-:Y:S02]  /*29b90*/  IMAD.MOV.U32 R20, RZ, RZ, R16 ;  /* 0x000000ffff147224 */ /* 0x000fe400078e0010 */
[----:B------:R-:W-:Y:S02]  /*29ba0*/  IMAD.MOV.U32 R21, RZ, RZ, R17 ;  /* 0x000000ffff157224 */ /* 0x000fe400078e0011 */
[----:B------:R-:W2:Y:S04]  /*29bb0*/  LDL.LU.64 R16, [R1+0x198] ;  /* 0x0001980001107983 */ /* 0x000ea80000300a00 */
[----:B------:R-:W2:Y:S04]  /*29bc0*/  LDL.LU.64 R96, [R1+0x1f8] ;  /* 0x0001f80001607983 */ /* 0x000ea80000300a00 */
[----:B------:R-:W2:Y:S04]  /*29bd0*/  LDL.LU.64 R74, [R1+0x1b8] ;  /* 0x0001b800014a7983 */ /* 0x000ea80000300a00 */
[----:B------:R-:W2:Y:S01]  /*29be0*/  LDL.LU.64 R112, [R1+0x340] ;  /* 0x0003400001707983 */ /* 0x000ea20000300a00 */
[----:B------:R-:W-:-:S02]  /*29bf0*/  IADD3 R78, P2, PT, R106, R80, RZ ;  /* 0x000000506a4e7210 */ /* 0x000fc40007f5e0ff */
[----:B------:R-:W-:Y:S02]  /*29c00*/  IADD3 R66, P4, PT, R72, R80, RZ ;  /* 0x0000005048427210 */ /* 0x000fe40007f9e0ff */
[----:B------:R-:W-:-:S03]  /*29c10*/  IADD3.X R79, PT, PT, R107, R3, RZ, P2, !PT ;  /* 0x000000036b4f7210 */ /* 0x000fc600017fe4ff */
[----:B------:R-:W-:Y:S01]  /*29c20*/  IMAD.X R67, R73, 0x1, R3, P4 ;  /* 0x0000000149437824 */ /* 0x000fe200020e0603 */
[----:B------:R-:W-:Y:S02]  /*29c30*/  MOV R68, R64 ;  /* 0x0000004000447202 */ /* 0x000fe40000000f00 */
[----:B------:R-:W-:Y:S01]  /*29c40*/  IADD3 R64, P5, PT, R100, R80, RZ ;  /* 0x0000005064407210 */ /* 0x000fe20007fbe0ff */
[----:B------:R-:W-:-:S03]  /*29c50*/  IMAD.MOV.U32 R69, RZ, RZ, R65 ;  /* 0x000000ffff457224 */ /* 0x000fc600078e0041 */
[----:B------:R-:W-:Y:S02]  /*29c60*/  IADD3.X R65, PT, PT, R101, R3, RZ, P5, !PT ;  /* 0x0000000365417210 */ /* 0x000fe40002ffe4ff */
[----:B--2---:R-:W-:-:S05]  /*29c70*/  IADD3 R110, P1, PT, R112, R80, RZ ;  /* 0x00000050706e7210 */ /* 0x004fca0007f3e0ff */
[----:B------:R-:W-:-:S05]  /*29c80*/  IMAD.X R111, R113, 0x1, R3, P1 ;  /* 0x00000001716f7824 */ /* 0x000fca00008e0603 */
[----:B------:R-:W-:Y:S04]  /*29c90*/  STL.64 [R1+0xbd8], R110 ;  /* 0x000bd86e01007387 */ /* 0x000fe80000100a00 */
[----:B------:R-:W-:Y:S04]  /*29ca0*/  STL.64 [R1+0xc18], R78 ;  /* 0x000c184e01007387 */ /* 0x000fe80000100a00 */
[----:B------:R1:W-:Y:S02]  /*29cb0*/  STL.64 [R1+0xc58], R66 ;  /* 0x000c584201007387 */ /* 0x0003e40000100a00 */
        /* <DEDUP_REMOVED lines=11> */
[----:B------:R-:W2:Y:S04]  /*29d70*/  LDL.LU.64 R78, [R1+0x2f0] ;  /* 0x0002f000014e7983 */ /* 0x000ea80000300a00 */
[----:B------:R-:W2:Y:S04]  /*29d80*/  LDL.LU.64 R72, [R1+0x2b0] ;  /* 0x0002b00001487983 */ /* 0x000ea80000300a00 */
[----:B------:R1:W-:Y:S04]  /*29d90*/  STL.64 [R1+0xc98], R64 ;  /* 0x000c984001007387 */ /* 0x0003e80000100a00 */
[----:B------:R-:W2:Y:S01]  /*29da0*/  LDL.LU.64 R112, [R1+0x240] ;  /* 0x0002400001707983 */ /* 0x000ea20000300a00 */
[----:B-----5:R-:W-:-:S02]  /*29db0*/  IADD3 R106, P2, PT, R108, R80, RZ ;  /* 0x000000506c6a7210 */ /* 0x020fc40007f5e0ff */
[-C--:B------:R-:W-:Y:S02]  /*29dc0*/  IADD3 R100, P4, PT, R104, R80.reuse, RZ ;  /* 0x0000005068647210 */ /* 0x080fe40007f9e0ff */
[----:B-1----:R-:W-:Y:S01]  /*29dd0*/  IADD3 R64, P5, PT, R76, R80, RZ ;  /* 0x000000504c407210 */ /* 0x002fe20007fbe0ff */
[----:B------:R-:W-:Y:S01]  /*29de0*/  IMAD.X R107, R109, 0x1, R3, P2 ;  /* 0x000000016d6b7824 */ /* 0x000fe200010e0603 */
[----:B------:R-:W-:-:S03]  /*29df0*/  IADD3.X R101, PT, PT, R105, R3, RZ, P4, !PT ;  /* 0x0000000369657210 */ /* 0x000fc600027fe4ff */
[----:B------:R-:W-:Y:S01]  /*29e00*/  IMAD.X R65, R77, 0x1, R3, P5 ;  /* 0x000000014d417824 */ /* 0x000fe200028e0603 */
[----:B--2---:R-:W-:-:S05]  /*29e10*/  IADD3 R110, P1, PT, R112, R80, RZ ;  /* 0x00000050706e7210 */ /* 0x004fca0007f3e0ff */
[----:B------:R-:W-:-:S05]  /*29e20*/  IMAD.X R111, R113, 0x1, R3, P1 ;  /* 0x00000001716f7824 */ /* 0x000fca00008e0603 */
[----:B------:R-:W-:Y:S04]  /*29e30*/  STL.64 [R1+0xcd0], R110 ;  /* 0x000cd06e01007387 */ /* 0x000fe80000100a00 */
[----:B------:R1:W-:Y:S04]  /*29e40*/  STL.64 [R1+0xd08], R106 ;  /* 0x000d086a01007387 */ /* 0x0003e80000100a00 */
[----:B------:R3:W-:Y:S04]  /*29e50*/  STL.64 [R1+0xd38], R100 ;  /* 0x000d386401007387 */ /* 0x0007e80000100a00 */
[----:B------:R2:W-:Y:S04]  /*29e60*/  STL.64 [R1+0xd58], R64 ;  /* 0x000d584001007387 */ /* 0x0005e80000100a00 */
[----:B-1----:R-:W5:Y:S01]  /*29e70*/  LDL.LU.64 R106, [R1+0x338] ;  /* 0x00033800016a7983 */ /* 0x002f620000300a00 */
[----:B----4-:R-:W-:-:S02]  /*29e80*/  IADD3 R76, P4, PT, R98, R80, RZ ;  /* 0x00000050624c7210 */ /* 0x010fc40007f9e0ff */
[-C--:B---3--:R-:W-:Y:S02]  /*29e90*/  IADD3 R100, P2, PT, R102, R80.reuse, RZ ;  /* 0x0000005066647210 */ /* 0x088fe40007f5e0ff */
[----:B--2---:R-:W-:Y:S01]  /*29ea0*/  IADD3 R64, P5, PT, R70, R80, RZ ;  /* 0x0000005046407210 */ /* 0x004fe20007fbe0ff */
[----:B------:R-:W-:Y:S01]  /*29eb0*/  IMAD.X R77, R99, 0x1, R3, P4 ;  /* 0x00000001634d7824 */ /* 0x000fe200020e0603 */
[----:B------:R-:W-:-:S03]  /*29ec0*/  IADD3.X R101, PT, PT, R103, R3, RZ, P2, !PT ;  /* 0x0000000367657210 */ /* 0x000fc600017fe4ff */
[----:B------:R-:W-:Y:S01]  /*29ed0*/  IMAD.X R65, R71, 0x1, R3, P5 ;  /* 0x0000000147417824 */ /* 0x000fe200028e0603 */
[----:B-----5:R-:W-:-:S05]  /*29ee0*/  IADD3 R104, P1, PT, R106, R80, RZ ;  /* 0x000000506a687210 */ /* 0x020fca0007f3e0ff */
[----:B------:R-:W-:-:S05]  /*29ef0*/  IMAD.X R105, R107, 0x1, R3, P1 ;  /* 0x000000016b697824 */ /* 0x000fca00008e0603 */
[----:B------:R-:W-:Y:S04]  /*29f00*/  STL.64 [R1+0xbc0], R104 ;  /* 0x000bc06801007387 */ /* 0x000fe80000100a00 */
[----:B------:R1:W-:Y:S04]  /*29f10*/  STL.64 [R1+0xc00], R100 ;  /* 0x000c006401007387 */ /* 0x0003e80000100a00 */
[----:B------:R2:W-:Y:S04]  /*29f20*/  STL.64 [R1+0xc40], R76 ;  /* 0x000c404c01007387 */ /* 0x0005e80000100a00 */
[----:B------:R3:W-:Y:S04]  /*29f30*/  STL.64 [R1+0xc80], R64 ;  /* 0x000c804001007387 */ /* 0x0007e80000100a00 */
[----:B-1----:R-:W4:Y:S01]  /*29f40*/  LDL.LU.64 R100, [R1+0x238] ;  /* 0x0002380001647983 */ /* 0x002f220000300a00 */
[----:B------:R-:W-:-:S02]  /*29f50*/  IADD3 R70, P4, PT, R74, R80, RZ ;  /* 0x000000504a467210 */ /* 0x000fc40007f9e0ff */
[-C--:B--2---:R-:W-:Y:S02]  /*29f60*/  IADD3 R76, P2, PT, R96, R80.reuse, RZ ;  /* 0x00000050604c7210 */ /* 0x084fe40007f5e0ff */
[----:B---3--:R-:W-:-:S03]  /*29f70*/  IADD3 R64, P5, PT, R68, R80, RZ ;  /* 0x0000005044407210 */ /* 0x008fc60007fbe0ff */
[--C-:B------:R-:W-:Y:S02]  /*29f80*/  IMAD.X R77, R97, 0x1, R3.reuse, P2 ;  /* 0x00000001614d7824 */ /* 0x100fe400010e0603 */
[----:B------:R-:W-:Y:S01]  /*29f90*/  IMAD.X R71, R75, 0x1, R3, P4 ;  /* 0x000000014b477824 */ /* 0x000fe200020e0603 */
[----:B------:R-:W-:Y:S02]  /*29fa0*/  IADD3.X R65, PT, PT, R69, R3, RZ, P5, !PT ;  /* 0x0000000345417210 */ /* 0x000fe40002ffe4ff */
[----:B----4-:R-:W-:-:S04]  /*29fb0*/  IADD3 R98, P1, PT, R100, R80, RZ ;  /* 0x0000005064627210 */ /* 0x010fc80007f3e0ff */
        /* <DEDUP_REMOVED lines=20> */
[----:B------:R-:W3:Y:S02]  /*2a100*/  LDL.LU.64 R96, [R1+0x330] ;  /* 0x0003300001607983 */ /* 0x000ee40000300a00 */
[----:B---3--:R-:W-:-:S05]  /*2a110*/  IADD3 R74, P1, PT, R96, R80, RZ ;  /* 0x00000050604a7210 */ /* 0x008fca0007f3e0ff */
[----:B------:R-:W-:-:S05]  /*2a120*/  IMAD.X R75, R97, 0x1, R3, P1 ;  /* 0x00000001614b7824 */ /* 0x000fca00008e0603 */
[----:B------:R1:W-:Y:S04]  /*2a130*/  STL.64 [R1+0xb90], R74 ;  /* 0x000b904a01007387 */ /* 0x0003e80000100a00 */
[----:B-1----:R-:W3:Y:S01]  /*2a140*/  LDL.LU.64 R74, [R1+0x230] ;  /* 0x00023000014a7983 */ /* 0x002ee20000300a00 */
[----:B------:R-:W-:Y:S02]  /*2a150*/  IADD3 R76, P2, PT, R78, R80, RZ ;  /* 0x000000504e4c7210 */ /* 0x000fe40007f5e0ff */
[----:B------:R-:W-:Y:S01]  /*2a160*/  MOV R70, R62 ;  /* 0x0000003e00467202 */ /* 0x000fe20000000f00 */
[----:B------:R-:W-:Y:S01]  /*2a170*/  IMAD.MOV.U32 R62, RZ, RZ, R60 ;  /* 0x000000ffff3e7224 */ /* 0x000fe200078e003c */
[-C--:B------:R-:W-:Y:S02]  /*2a180*/  IADD3 R68, P4, PT, R72, R80.reuse, RZ ;  /* 0x0000005048447210 */ /* 0x080fe40007f9e0ff */
[----:B------:R-:W-:Y:S01]  /*2a190*/  IADD3 R60, P5, PT, R66, R80, RZ ;  /* 0x00000050423c7210 */ /* 0x000fe20007fbe0ff */
[----:B------:R-:W-:Y:S01]  /*2a1a0*/  IMAD.X R77, R79, 0x1, R3, P2 ;  /* 0x000000014f4d7824 */ /* 0x000fe200010e0603 */
[----:B------:R-:W-:Y:S01]  /*2a1b0*/  IADD3.X R69, PT, PT, R73, R3, RZ, P4, !PT ;  /* 0x0000000349457210 */ /* 0x000fe200027fe4ff */
[----:B------:R-:W-:Y:S01]  /*2a1c0*/  IMAD.MOV.U32 R71, RZ, RZ, R63 ;  /* 0x000000ffff477224 */ /* 0x000fe200078e003f */
[----:B------:R-:W-:Y:S01]  /*2a1d0*/  MOV R63, R61 ;  /* 0x0000003d003f7202 */ /* 0x000fe20000000f00 */
[----:B------:R-:W-:Y:S01]  /*2a1e0*/  IMAD.X R61, R67, 0x1, R3, P5 ;  /* 0x00000001433d7824 */ /* 0x000fe200028e0603 */
[----:B------:R-:W-:Y:S01]  /*2a1f0*/  STL.64 [R1+0xbe0], R76 ;  /* 0x000be04c01007387 */ /* 0x000fe20000100a00 */
[----:B------:R-:W-:-:S03]  /*2a200*/  IMAD.MOV.U32 R66, RZ, RZ, R54 ;  /* 0x000000ffff427224 */ /* 0x000fc600078e0036 */
[----:B------:R1:W-:Y:S01]  /*2a210*/  STL.64 [R1+0xc20], R68 ;  /* 0x000c204401007387 */ /* 0x0003e20000100a00 */
[----:B------:R-:W-:-:S03]  /*2a220*/  IADD3 R54, P5, PT, R58, R80, RZ ;  /* 0x000000503a367210 */ /* 0x000fc60007fbe0ff */
[----:B------:R4:W-:Y:S01]  /*2a230*/  STL.64 [R1+0xc60], R60 ;  /* 0x000c603c01007387 */ /* 0x0009e20000100a00 */
[----:B------:R-:W-:Y:S02]  /*2a240*/  MOV R67, R55 ;  /* 0x0000003700437202 */ /* 0x000fe40000000f00 */
[-C--:B-1----:R-:W-:Y:S02]  /*2a250*/  IADD3 R68, P2, PT, R70, R80.reuse, RZ ;  /* 0x0000005046447210 */ /* 0x082fe40007f5e0ff */
[----:B----4-:R-:W-:-:S03]  /*2a260*/  IADD3 R60, P4, PT, R64, R80, RZ ;  /* 0x00000050403c7210 */ /* 0x010fc60007f9e0ff */
[--C-:B------:R-:W-:Y:S02]  /*2a270*/  IMAD.X R69, R71, 0x1, R3.reuse, P2 ;  /* 0x0000000147457824 */ /* 0x100fe400010e0603 */
[----:B------:R-:W-:Y:S01]  /*2a280*/  IMAD.X R55, R59, 0x1, R3, P5 ;  /* 0x000000013b377824 */ /* 0x000fe200028e0603 */
[----:B------:R-:W-:Y:S01]  /*2a290*/  IADD3.X R61, PT, PT, R65, R3, RZ, P4, !PT ;  /* 0x00000003413d7210 */ /* 0x000fe200027fe4ff */
[----:B------:R-:W-:Y:S01]  /*2a2a0*/  IMAD.MOV.U32 R58, RZ, RZ, R52 ;  /* 0x000000ffff3a7224 */ /* 0x000fe200078e0034 */
[----:B------:R-:W-:Y:S02]  /*2a2b0*/  IADD3 R52, P4, PT, R56, R80, RZ ;  /* 0x0000005038347210 */ /* 0x000fe40007f9e0ff */
[----:B------:R-:W-:-:S03]  /*2a2c0*/  MOV R59, R53 ;  /* 0x00000035003b7202 */ /* 0x000fc60000000f00 */
[----:B------:R-:W-:Y:S01]  /*2a2d0*/  IMAD.X R53, R57, 0x1, R3, P4 ;  /* 0x0000000139357824 */ /* 0x000fe200020e0603 */
[----:B---3--:R-:W-:-:S05]  /*2a2e0*/  IADD3 R72, P1, PT, R74, R80, RZ ;  /* 0x000000504a487210 */ /* 0x008fca0007f3e0ff */
[----:B------:R-:W-:Y:S01]  /*2a2f0*/  IMAD.X R73, R75, 0x1, R3, P1 ;  /* 0x000000014b497824 */ /* 0x000fe200008e0603 */
[----:B------:R-:W-:-:S04]  /*2a300*/  IADD3 R64, P1, PT, R66, R80, RZ ;  /* 0x0000005042407210 */ /* 0x000fc80007f3e0ff */
[----:B------:R-:W-:Y:S04]  /*2a310*/  STL.64 [R1+0xca0], R72 ;  /* 0x000ca04801007387 */ /* 0x000fe80000100a00 */
[----:B------:R-:W-:Y:S04]  /*2a320*/  STL.64 [R1+0xcd8], R68 ;  /* 0x000cd84401007387 */ /* 0x000fe80000100a00 */
[----:B------:R1:W-:Y:S04]  /*2a330*/  STL.64 [R1+0xd10], R60 ;  /* 0x000d103c01007387 */ /* 0x0003e80000100a00 */
[----:B------:R3:W-:Y:S01]  /*2a340*/  STL.64 [R1+0xd40], R54 ;  /* 0x000d403601007387 */ /* 0x0007e20000100a00 */
[----:B------:R-:W-:Y:S01]  /*2a350*/  IMAD.X R65, R67, 0x1, R3, P1 ;  /* 0x0000000143417824 */ /* 0x000fe200008e0603 */
[----:B-1----:R-:W-:Y:S01]  /*2a360*/  IADD3 R60, P2, PT, R62, R80, RZ ;  /* 0x000000503e3c7210 */ /* 0x002fe20007f5e0ff */
[----:B---3--:R-:W-:Y:S01]  /*2a370*/  IMAD.MOV.U32 R54, RZ, RZ, R48 ;  /* 0x000000ffff367224 */ /* 0x008fe200078e0030 */
[----:B--2---:R-:W-:-:S02]  /*2a380*/  MOV R48, R42 ;  /* 0x0000002a00307202 */ /* 0x004fc40000000f00 */
[-C--:B------:R-:W-:Y:S01]  /*2a390*/  IADD3 R42, P5, PT, R44, R80.reuse, RZ ;  /* 0x000000502c2a7210 */ /* 0x080fe20007fbe0ff */
[----:B------:R-:W-:Y:S01]  /*2a3a0*/  IMAD.MOV.U32 R55, RZ, RZ, R49 ;  /* 0x000000ffff377224 */ /* 0x000fe200078e0031 */
[----:B------:R-:W-:Y:S01]  /*2a3b0*/  IADD3.X R61, PT, PT, R63, R3, RZ, P2, !PT ;  /* 0x000000033f3d7210 */ /* 0x000fe200017fe4ff */
[----:B------:R-:W-:Y:S02]  /*2a3c0*/  IMAD.MOV.U32 R49, RZ, RZ, R43 ;  /* 0x000000ffff317224 */ /* 0x000fe400078e002b */
[----:B------:R-:W-:Y:S01]  /*2a3d0*/  IMAD.X R43, R45, 0x1, R3, P5 ;  /* 0x000000012d2b7824 */ /* 0x000fe200028e0603 */
[----:B------:R-:W-:Y:S01]  /*2a3e0*/  STL.64 [R1+0xb60], R64 ;  /* 0x000b604001007387 */ /* 0x000fe20000100a00 */
[----:B------:R-:W-:-:S03]  /*2a3f0*/  IADD3 R56, P1, PT, R58, R80, RZ ;  /* 0x000000503a387210 */ /* 0x000fc60007f3e0ff */
[----:B------:R-:W-:Y:S01]  /*2a400*/  STL.64 [R1+0xbc8], R60 ;  /* 0x000bc83c01007387 */ /* 0x000fe20000100a00 */
[----:B------:R-:W-:-:S03]  /*2a410*/  IADD3 R44, P4, PT, R48, R80, RZ ;  /* 0x00000050302c7210 */ /* 0x000fc60007f9e0ff */
[----:B------:R1:W-:Y:S04]  /*2a420*/  STL.64 [R1+0xc08], R52 ;  /* 0x000c083401007387 */ /* 0x0003e80000100a00 */
[----:B------:R2:W-:Y:S01]  /*2a430*/  STL.64 [R1+0xc48], R42 ;  /* 0x000c482a01007387 */ /* 0x0005e20000100a00 */
[----:B------:R-:W-:Y:S01]  /*2a440*/  IADD3.X R57, PT, PT, R59, R3, RZ, P1, !PT ;  /* 0x000000033b397210 */ /* 0x000fe20000ffe4ff */
[----:B------:R-:W-:Y:S01]  /*2a450*/  IMAD.X R45, R49, 0x1, R3, P4 ;  /* 0x00000001312d7824 */ /* 0x000fe200020e0603 */
[----:B-1----:R-:W-:Y:S02]  /*2a460*/  IADD3 R52, P2, PT, R54, R80, RZ ;  /* 0x0000005036347210 */ /* 0x002fe40007f5e0ff */
[----:B--2---:R-:W-:Y:S01]  /*2a470*/  MOV R42, R38 ;  /* 0x00000026002a7202 */ /* 0x004fe20000000f00 */
[----:B------:R-:W-:-:S02]  /*2a480*/  IMAD.MOV.U32 R38, RZ, RZ, R36 ;  /* 0x000000ffff267224 */ /* 0x000fc400078e0024 */
[----:B------:R-:W-:Y:S01]  /*2a490*/  IMAD.MOV.U32 R36, RZ, RZ, R22 ;  /* 0x000000ffff247224 */ /* 0x000fe200078e0016 */
[-C--:B------:R-:W-:Y:S01]  /*2a4a0*/  IADD3 R22, P5, PT, R34, R80.reuse, RZ ;  /* 0x0000005022167210 */ /* 0x080fe20007fbe0ff */
[----:B------:R-:W-:Y:S01]  /*2a4b0*/  IMAD.MOV.U32 R43, RZ, RZ, R39 ;  /* 0x000000ffff2b7224 */ /* 0x000fe200078e0027 */
[----:B------:R-:W-:Y:S01]  /*2a4c0*/  MOV R39, R37 ;  /* 0x0000002500277202 */ /* 0x000fe20000000f00 */
[----:B------:R-:W-:Y:S02]  /*2a4d0*/  IMAD.X R53, R55, 0x1, R3, P2 ;  /* 0x0000000137357824 */ /* 0x000fe400010e0603 */
[----:B------:R-:W-:Y:S01]  /*2a4e0*/  IMAD.MOV.U32 R37, RZ, RZ, R23 ;  /* 0x000000ffff257224 */ /* 0x000fe200078e0017 */
[----:B------:R-:W-:Y:S01]  /*2a4f0*/  IADD3.X R23, PT, PT, R35, R3, RZ, P5, !PT ;  /* 0x0000000323177210 */ /* 0x000fe20002ffe4ff */
[----:B------:R-:W-:Y:S01]  /*2a500*/  STL.64 [R1+0xc88], R56 ;  /* 0x000c883801007387 */ /* 0x000fe20000100a00 */
[----:B------:R-:W-:-:S03]  /*2a510*/  IADD3 R48, P1, PT, R50, R80, RZ ;  /* 0x0000005032307210 */ /* 0x000fc60007f3e0ff */
[----:B------:R-:W-:Y:S04]  /*2a520*/  STL.64 [R1+0xcc0], R52 ;  /* 0x000cc03401007387 */ /* 0x000fe80000100a00 */
[----:B------:R1:W-:Y:S01]  /*2a530*/  STL.64 [R1+0xcf8], R44 ;  /* 0x000cf82c01007387 */ /* 0x0003e20000100a00 */
[----:B------:R-:W-:-:S03]  /*2a540*/  IADD3 R34, P4, PT, R40, R80, RZ ;  /* 0x0000005028227210 */ /* 0x000fc60007f9e0ff */
[----:B------:R2:W-:Y:S01]  /*2a550*/  STL.64 [R1+0xd30], R22 ;  /* 0x000d301601007387 */ /* 0x0005e20000100a00 */
[-C--:B------:R-:W-:Y:S01]  /*2a560*/  IADD3.X R49, PT, PT, R51, R3.reuse, RZ, P1, !PT ;  /* 0x0000000333317210 */ /* 0x080fe20000ffe4ff */
[----:B------:R-:W-:Y:S01]  /*2a570*/  IMAD.X R35, R41, 0x1, R3, P4 ;  /* 0x0000000129237824 */ /* 0x000fe200020e0603 */
[-C--:B-1----:R-:W-:Y:S01]  /*2a580*/  IADD3 R44, P2, PT, R46, R80.reuse, RZ ;  /* 0x000000502e2c7210 */ /* 0x082fe20007f5e0ff */
[----:B--2---:R-:W-:Y:S01]  /*2a590*/  IMAD.MOV.U32 R22, RZ, RZ, R18 ;  /* 0x000000ffff167224 */ /* 0x004fe200078e0012 */
[-C--:B------:R-:W-:Y:S01]  /*2a5a0*/  IADD3 R18, P5, PT, R26, R80.reuse, RZ ;  /* 0x000000501a127210 */ /* 0x080fe20007fbe0ff */
[----:B------:R-:W-:Y:S02]  /*2a5b0*/  IMAD.MOV.U32 R23, RZ, RZ, R19 ;  /* 0x000000ffff177224 */ /* 0x000fe400078e0013 */
[----:B------:R-:W-:Y:S01]  /*2a5c0*/  IMAD.X R45, R47, 0x1, R3, P2 ;  /* 0x000000012f2d7824 */ /* 0x000fe200010e0603 */
[----:B------:R-:W-:Y:S01]  /*2a5d0*/  IADD3.X R19, PT, PT, R27, R3, RZ, P5, !PT ;  /* 0x000000031b137210 */ /* 0x000fe20002ffe4ff */
[----:B------:R-:W-:Y:S01]  /*2a5e0*/  STL.64 [R1+0xb30], R48 ;  /* 0x000b303001007387 */ /* 0x000fe20000100a00 */
[----:B------:R-:W-:-:S03]  /*2a5f0*/  IADD3 R40, P1, PT, R42, R80, RZ ;  /* 0x000000502a287210 */ /* 0x000fc60007f3e0ff */
[----:B------:R1:W-:Y:S04]  /*2a600*/  STL.64 [R1+0xc28], R18 ;  /* 0x000c281201007387 */ /* 0x0003e80000100a00 */
[----:B------:R-:W-:Y:S01]  /*2a610*/  STL.64 [R1+0xba8], R44 ;  /* 0x000ba82c01007387 */ /* 0x000fe20000100a00 */
[----:B------:R-:W-:-:S03]  /*2a620*/  MOV R26, R6 ;  /* 0x00000006001a7202 */ /* 0x000fc60000000f00 */
[----:B------:R2:W-:Y:S01]  /*2a630*/  STL.64 [R1+0xbe8], R34 ;  /* 0x000be82201007387 */ /* 0x0005e20000100a00 */
[----:B------:R-:W-:Y:S01]  /*2a640*/  IMAD.MOV.U32 R6, RZ, RZ, R4 ;  /* 0x000000ffff067224 */ /* 0x000fe200078e0004 */
[-C--:B------:R-:W-:Y:S01]  /*2a650*/  IADD3 R4, P5, PT, R134, R80.reuse, RZ ;  /* 0x0000005086047210 */ /* 0x080fe20007fbe0ff */
[----:B------:R-:W-:Y:S01]  /*2a660*/  IMAD.X R41, R43, 0x1, R3, P1 ;  /* 0x000000012b297824 */ /* 0x000fe200008e0603 */
[----:B------:R-:W-:Y:S01]  /*2a670*/  SHF.R.S32.HI R0, RZ, 0x1f, R2 ;  /* 0x0000001fff007819 */ /* 0x000fe20000011402 */
[----:B-1----:R-:W-:Y:S01]  /*2a680*/  IMAD.MOV.U32 R18, RZ, RZ, R12 ;  /* 0x000000ffff127224 */ /* 0x002fe200078e000c */
[-C--:B------:R-:W-:Y:S01]  /*2a690*/  IADD3 R12, P4, PT, R28, R80.reuse, RZ ;  /* 0x000000501c0c7210 */ /* 0x080fe20007f9e0ff */
[----:B------:R-:W-:Y:S01]  /*2a6a0*/  IMAD.MOV.U32 R19, RZ, RZ, R13 ;  /* 0x000000ffff137224 */ /* 0x000fe200078e000d */
[-C--:B--2---:R-:W-:Y:S01]  /*2a6b0*/  IADD3 R34, P2, PT, R38, R80.reuse, RZ ;  /* 0x0000005026227210 */ /* 0x084fe20007f5e0ff */
[----:B------:R-:W-:Y:S01]  /*2a6c0*/  IMAD.MOV.U32 R27, RZ, RZ, R7 ;  /* 0x000000ffff1b7224 */ /* 0x000fe200078e0007 */
[----:B------:R-:W-:Y:S01]  /*2a6d0*/  MOV R7, R5 ;  /* 0x0000000500077202 */ /* 0x000fe20000000f00 */
[----:B------:R-:W1:Y:S02]  /*2a6e0*/  LDC R134, c[0x0][0x3a0] ;  /* 0x0000e800ff867b82 */ /* 0x000e640000000800 */
[--C-:B------:R-:W-:Y:S01]  /*2a6f0*/  IMAD.X R35, R39, 0x1, R3.reuse, P2 ;  /* 0x0000000127237824 */ /* 0x100fe200010e0603 */
[----:B------:R-:W-:Y:S01]  /*2a700*/  IADD3.X R13, PT, PT, R29, R3, RZ, P4, !PT ;  /* 0x000000031d0d7210 */ /* 0x000fe200027fe4ff */
[----:B------:R-:W-:Y:S01]  /*2a710*/  IMAD.X R5, R135, 0x1, R3, P5 ;  /* 0x0000000187057824 */ /* 0x000fe200028e0603 */
[----:B------:R-:W-:Y:S01]  /*2a720*/  STL.64 [R1+0xc68], R40 ;  /* 0x000c682801007387 */ /* 0x000fe20000100a00 */
[----:B------:R-:W-:-:S02]  /*2a730*/  IADD3 R28, P2, PT, R30, R80, RZ ;  /* 0x000000501e1c7210 */ /* 0x000fc40007f5e0ff */
[----:B------:R-:W-:Y:S01]  /*2a740*/  SHF.L.U64.HI R0, R2, 0x2, R0 ;  /* 0x0000000202007819 */ /* 0x000fe20000010200 */
[----:B------:R2:W-:Y:S01]  /*2a750*/  STL.64 [R1+0xca8], R34 ;  /* 0x000ca82201007387 */ /* 0x0005e20000100a00 */
[----:B------:R-:W3:Y:S03]  /*2a760*/  LDC R135, c[0x0][0x3a0] ;  /* 0x0000e800ff877b82 */ /* 0x000ee60000000800 */
[----:B------:R4:W-:Y:S01]  /*2a770*/  STL.64 [R1+0xce0], R12 ;  /* 0x000ce00c01007387 */ /* 0x0009e20000100a00 */
[----:B------:R-:W-:-:S03]  /*2a780*/  IADD3.X R29, PT, PT, R31, R3, RZ, P2, !PT ;  /* 0x000000031f1d7210 */ /* 0x000fc600017fe4ff */
[----:B------:R5:W-:Y:S01]  /*2a790*/  STL.64 [R1+0xd18], R4 ;  /* 0x000d180401007387 */ /* 0x000be20000100a00 */
[-C--:B--2---:R-:W-:Y:S02]  /*2a7a0*/  IADD3 R34, P1, PT, R36, R80.reuse, RZ ;  /* 0x0000005024227210 */ /* 0x084fe40007f3e0ff */
[----:B----4-:R-:W-:-:S03]  /*2a7b0*/  IADD3 R12, P4, PT, R14, R80, RZ ;  /* 0x000000500e0c7210 */ /* 0x010fc60007f9e0ff */
[--C-:B------:R-:W-:Y:S01]  /*2a7c0*/  IMAD.X R35, R37, 0x1, R3.reuse, P1 ;  /* 0x0000000125237824 */ /* 0x100fe200008e0603 */
[-C--:B-----5:R-:W-:Y:S02]  /*2a7d0*/  IADD3 R4, P5, PT, R8, R80.reuse, RZ ;  /* 0x0000005008047210 */ /* 0x0a0fe40007fbe0ff */
[----:B------:R-:W-:Y:S02]  /*2a7e0*/  IADD3.X R13, PT, PT, R15, R3, RZ, P4, !PT ;  /* 0x000000030f0d7210 */ /* 0x000fe400027fe4ff */
[----:B------:R-:W-:Y:S01]  /*2a7f0*/  STL.64 [R1+0xb10], R34 ;  /* 0x000b102201007387 */ /* 0x000fe20000100a00 */
[----:B------:R-:W-:Y:S01]  /*2a800*/  IADD3 R8, P1, PT, R10, R80, RZ ;  /* 0x000000500a087210 */ /* 0x000fe20007f3e0ff */
[--C-:B------:R-:W-:Y:S02]  /*2a810*/  IMAD.X R5, R9, 0x1, R3.reuse, P5 ;  /* 0x0000000109057824 */ /* 0x100fe400028e0603 */
[----:B------:R-:W-:Y:S02]  /*2a820*/  STL.64 [R1+0xb78], R28 ;  /* 0x000b781c01007387 */ /* 0x000fe40000100a00 */
[----:B------:R-:W-:-:S02]  /*2a830*/  IMAD.X R9, R11, 0x1, R3, P1 ;  /* 0x000000010b097824 */ /* 0x000fc400008e0603 */
[----:B------:R2:W-:Y:S04]  /*2a840*/  STL.64 [R1+0xbd0], R12 ;  /* 0x000bd00c01007387 */ /* 0x0005e80000100a00 */
[----:B--2---:R-:W2:Y:S04]  /*2a850*/  LDL.LU.64 R12, [R1+0x398] ;  /* 0x00039800010c7983 */ /* 0x004ea80000300a00 */
[----:B------:R4:W-:Y:S04]  /*2a860*/  STL.64 [R1+0xc10], R4 ;  /* 0x000c100401007387 */ /* 0x0009e80000100a00 */
[----:B------:R-:W5:Y:S01]  /*2a870*/  LDL.LU.64 R10, [R1+0x3b0] ;  /* 0x0003b000010a7983 */ /* 0x000f620000300a00 */
[----:B------:R-:W-:Y:S01]  /*2a880*/  IMAD.MOV.U32 R30, RZ, RZ, R20 ;  /* 0x000000ffff1e7224 */ /* 0x000fe200078e0014 */
[-C--:B------:R-:W-:Y:S01]  /*2a890*/  IADD3 R20, P2, PT, R22, R80.reuse, RZ ;  /* 0x0000005016147210 */ /* 0x080fe20007f5e0ff */
[----:B------:R-:W-:Y:S01]  /*2a8a0*/  IMAD.MOV.U32 R31, RZ, RZ, R21 ;  /* 0x000000ffff1f7224 */ /* 0x000fe200078e0015 */
[----:B------:R-:W-:-:S02]  /*2a8b0*/  IADD3 R14, P4, PT, R16, R80, RZ ;  /* 0x00000050100e7210 */ /* 0x000fc40007f9e0ff */
[----:B------:R-:W-:Y:S02]  /*2a8c0*/  IADD3.X R21, PT, PT, R23, R3, RZ, P2, !PT ;  /* 0x0000000317157210 */ /* 0x000fe400017fe4ff */
[----:B----4-:R-:W-:Y:S01]  /*2a8d0*/  IADD3 R4, P5, PT, R94, R80, RZ ;  /* 0x000000505e047210 */ /* 0x010fe20007fbe0ff */
[----:B------:R4:W-:Y:S01]  /*2a8e0*/  STL.64 [R1+0xc50], R8 ;  /* 0x000c500801007387 */ /* 0x0009e20000100a00 */
[----:B------:R-:W-:-:S03]  /*2a8f0*/  IMAD.X R15, R17, 0x1, R3, P4 ;  /* 0x00000001110f7824 */ /* 0x000fc600020e0603 */
[--C-:B------:R-:W-:Y:S01]  /*2a900*/  IMAD.X R5, R95, 0x1, R3.reuse, P5 ;  /* 0x000000015f057824 */ /* 0x100fe200028e0603 */
[----:B------:R-:W-:Y:S01]  /*2a910*/  IADD3 R22, P2, PT, R26, R80, RZ ;  /* 0x000000501a167210 */ /* 0x000fe20007f5e0ff */
[----:B----4-:R-:W4:Y:S04]  /*2a920*/  LDL.LU.64 R8, [R1+0x3c8] ;  /* 0x0003c80001087983 */ /* 0x010f280000300a00 */
[----:B------:R1:W-:Y:S01]  /*2a930*/  STL.64 [R1+0xc90], R20 ;  /* 0x000c901401007387 */ /* 0x0003e20000100a00 */
[----:B------:R-:W-:-:S03]  /*2a940*/  IMAD.X R23, R27, 0x1, R3, P2 ;  /* 0x000000011b177824 */ /* 0x000fc600010e0603 */
[----:B-1----:R-:W3:Y:S04]  /*2a950*/  LDL.LU.64 R20, [R1+0x3d8] ;  /* 0x0003d80001147983 */ /* 0x002ee80000300a00 */
[----:B------:R-:W3:Y:S04]  /*2a960*/  LDL.LU.64 R16, [R1+0x3f8] ;  /* 0x0003f80001107983 */ /* 0x000ee80000300a00 */
[----:B------:R1:W-:Y:S04]  /*2a970*/  STL.64 [R1+0xd00], R4 ;  /* 0x000d000401007387 */ /* 0x0003e80000100a00 */
[----:B------:R1:W-:Y:S02]  /*2a980*/  STL.64 [R1+0xcc8], R14 ;  /* 0x000cc80e01007387 */ /* 0x0003e40000100a00 */
[----:B-1----:R-:W-:-:S02]  /*2a990*/  IADD3 R4, P1, PT, R6, R80, RZ ;  /* 0x0000005006047210 */ /* 0x002fc40007f3e0ff */
[-C--:B------:R-:W-:Y:S02]  /*2a9a0*/  IADD3 R14, P4, PT, R18, R80.reuse, RZ ;  /* 0x00000050120e7210 */ /* 0x080fe40007f9e0ff */
[----:B------:R-:W-:Y:S02]  /*2a9b0*/  IADD3.X R5, PT, PT, R7, R3, RZ, P1, !PT ;  /* 0x0000000307057210 */ /* 0x000fe40000ffe4ff */
[----:B------:R-:W3:Y:S01]  /*2a9c0*/  LDL.LU.64 R6, [R1+0x408] ;  /* 0x0004080001067983 */ /* 0x000ee20000300a00 */
[--C-:B------:R-:W-:Y:S01]  /*2a9d0*/  IMAD.X R15, R19, 0x1, R3.reuse, P4 ;  /* 0x00000001130f7824 */ /* 0x100fe200020e0603 */
[-C--:B------:R-:W-:Y:S02]  /*2a9e0*/  IADD3 R18, P1, PT, R24, R80.reuse, RZ ;  /* 0x0000005018127210 */ /* 0x080fe40007f3e0ff */
[----:B------:R1:W-:Y:S03]  /*2a9f0*/  STL.64 [R1+0xae8], R4 ;  /* 0x000ae80401007387 */ /* 0x0003e60000100a00 */
[----:B------:R-:W-:Y:S01]  /*2aa00*/  IMAD.X R19, R25, 0x1, R3, P1 ;  /* 0x0000000119137824 */ /* 0x000fe200008e0603 */
[----:B-1----:R-:W3:Y:S04]  /*2aa10*/  LDL.LU.64 R4, [R1+0x420] ;  /* 0x0004200001047983 */ /* 0x002ee80000300a00 */
[----:B------:R1:W-:Y:S01]  /*2aa20*/  STL.64 [R1+0xb48], R22 ;  /* 0x000b481601007387 */ /* 0x0003e20000100a00 */
[----:B------:R-:W-:-:S03]  /*2aa30*/  IADD3 R26, P4, PT, R30, R80, RZ ;  /* 0x000000501e1a7210 */ /* 0x000fc60007f9e0ff */
[----:B-1----:R-:W3:Y:S04]  /*2aa40*/  LDL.LU.64 R22, [R1+0x438] ;  /* 0x0004380001167983 */ /* 0x002ee80000300a00 */
[----:B------:R-:W3:Y:S04]  /*2aa50*/  LDL.LU.64 R28, [R1+0x450] ;  /* 0x00045000011c7983 */ /* 0x000ee80000300a00 */
[----:B------:R1:W-:Y:S04]  /*2aa60*/  STL.64 [R1+0xbb8], R14 ;  /* 0x000bb80e01007387 */ /* 0x0003e80000100a00 */
[----:B------:R1:W-:Y:S02]  /*2aa70*/  STL.64 [R1+0xbf8], R18 ;  /* 0x000bf81201007387 */ /* 0x0003e40000100a00 */
[----:B-1----:R-:W-:-:S02]  /*2aa80*/  IADD3 R14, P2, PT, R32, R80, RZ ;  /* 0x00000050200e7210 */ /* 0x002fc40007f5e0ff */
[----:B------:R-:W3:Y:S03]  /*2aa90*/  LDL.LU.64 R18, [R1+0x468] ;  /* 0x0004680001127983 */ /* 0x000ee60000300a00 */
[----:B------:R-:W-:Y:S01]  /*2aaa0*/  IMAD.X R15, R33, 0x1, R3, P2 ;  /* 0x00000001210f7824 */ /* 0x000fe200010e0603 */
[----:B------:R-:W-:Y:S01]  /*2aab0*/  SHF.L.U32 R2, R2, 0x2, RZ ;  /* 0x0000000202027819 */ /* 0x000fe200000006ff */
[----:B------:R-:W3:Y:S01]  /*2aac0*/  LDL.LU.64 R24, [R1+0x480] ;  /* 0x0004800001187983 */ /* 0x000ee20000300a00 */
[----:B------:R-:W-:-:S03]  /*2aad0*/  IADD3.X R27, PT, PT, R31, R3, RZ, P4, !PT ;  /* 0x000000031f1b7210 */ /* 0x000fc600027fe4ff */
[----:B------:R1:W-:Y:S04]  /*2aae0*/  STL.64 [R1+0xc38], R14 ;  /* 0x000c380e01007387 */ /* 0x0003e80000100a00 */
[----:B-1----:R-:W3:Y:S04]  /*2aaf0*/  LDL.LU.64 R14, [R1+0x498] ;  /* 0x00049800010e7983 */ /* 0x002ee80000300a00 */
[----:B------:R1:W-:Y:S04]  /*2ab00*/  STL.64 [R1+0xc78], R26 ;  /* 0x000c781a01007387 */ /* 0x0003e80000100a00 */
[----:B-1----:R-:W3:Y:S01]  /*2ab10*/  LDL.LU.64 R26, [R1+0x4b0] ;  /* 0x0004b000011a7983 */ /* 0x002ee20000300a00 */
[----:B--2---:R-:W-:-:S05]  /*2ab20*/  IADD3 R68, P1, PT, R12, R2, RZ ;  /* 0x000000020c447210 */ /* 0x004fca0007f3e0ff */
[----:B------:R-:W-:Y:S02]  /*2ab30*/  IMAD.X R69, R13, 0x1, R0, P1 ;  /* 0x000000010d457824 */ /* 0x000fe400008e0600 */
[----:B------:R-:W2:Y:S01]  /*2ab40*/  LDL.LU.64 R12, [R1+0x4b8] ;  /* 0x0004b800010c7983 */ /* 0x000ea20000300a00 */
[----:B-----5:R-:W-:-:S05]  /*2ab50*/  IADD3 R70, P2, PT, R10, R2, RZ ;  /* 0x000000020a467210 */ /* 0x020fca0007f5e0ff */
[----:B------:R-:W-:Y:S02]  /*2ab60*/  IMAD.X R71, R11, 0x1, R0, P2 ;  /* 0x000000010b477824 */ /* 0x000fe400010e0600 */
[----:B------:R-:W5:Y:S01]  /*2ab70*/  LDL.LU.64 R10, [R1+0x4c8] ;  /* 0x0004c800010a7983 */ /* 0x000f620000300a00 */
[----:B----4-:R-:W-:-:S04]  /*2ab80*/  IADD3 R72, P4, PT, R8, R2, RZ ;  /* 0x0000000208487210 */ /* 0x010fc80007f9e0ff */
[----:B------:R-:W-:Y:S02]  /*2ab90*/  IADD3.X R73, PT, PT, R9, R0, RZ, P4, !PT ;  /* 0x0000000009497210 */ /* 0x000fe400027fe4ff */
[----:B------:R-:W4:Y:S01]  /*2aba0*/  LDL.LU.64 R8, [R1+0x4d8] ;  /* 0x0004d80001087983 */ /* 0x000f220000300a00 */
[-C--:B---3--:R-:W-:Y:S02]  /*2abb0*/  IADD3 R74, P1, PT, R20, R2.reuse, RZ ;  /* 0x00000002144a7210 */ /* 0x088fe40007f3e0ff */
[----:B------:R-:W-:-:S03]  /*2abc0*/  IADD3 R76, P2, PT, R16, R2, RZ ;  /* 0x00000002104c7210 */ /* 0x000fc60007f5e0ff */
[--C-:B------:R-:W-:Y:S02]  /*2abd0*/  IMAD.X R75, R21, 0x1, R0.reuse, P1 ;  /* 0x00000001154b7824 */ /* 0x100fe400008e0600 */
[----:B------:R-:W3:Y:S01]  /*2abe0*/  LDL.LU.64 R20, [R1+0x4e0] ;  /* 0x0004e00001147983 */ /* 0x000ee20000300a00 */
[----:B------:R-:W-:-:S03]  /*2abf0*/  IMAD.X R77, R17, 0x1, R0, P2 ;  /* 0x00000001114d7824 */ /* 0x000fc600010e0600 */
[----:B------:R-:W3:Y:S01]  /*2ac00*/  LDL.LU.64 R16, [R1+0x4f0] ;  /* 0x0004f00001107983 */ /* 0x000ee20000300a00 */
[----:B------:R-:W-:-:S04]  /*2ac10*/  IADD3 R78, P1, PT, R6, R2, RZ ;  /* 0x00000002064e7210 */ /* 0x000fc80007f3e0ff */
[----:B------:R-:W-:Y:S02]  /*2ac20*/  IADD3.X R79, PT, PT, R7, R0, RZ, P1, !PT ;  /* 0x00000000074f7210 */ /* 0x000fe40000ffe4ff */
[----:B------:R-:W3:Y:S01]  /*2ac30*/  LDL.LU.64 R6, [R1+0x500] ;  /* 0x0005000001067983 */ /* 0x000ee20000300a00 */
[----:B------:R-:W-:-:S05]  /*2ac40*/  IADD3 R94, P4, PT, R4, R2, RZ ;  /* 0x00000002045e7210 */ /* 0x000fca0007f9e0ff */
[----:B------:R-:W-:Y:S02]  /*2ac50*/  IMAD.X R95, R5, 0x1, R0, P4 ;  /* 0x00000001055f7824 */ /* 0x000fe400020e0600 */
[----:B------:R-:W3:Y:S01]  /*2ac60*/  LDL.LU.64 R4, [R1+0x508] ;  /* 0x0005080001047983 */ /* 0x000ee20000300a00 */
[----:B------:R-:W-:-:S05]  /*2ac70*/  IADD3 R96, P2, PT, R22, R2, RZ ;  /* 0x0000000216607210 */ /* 0x000fca0007f5e0ff */
[----:B------:R-:W-:Y:S01]  /*2ac80*/  IMAD.X R97, R23, 0x1, R0, P2 ;  /* 0x0000000117617824 */ /* 0x000fe200010e0600 */
[----:B------:R-:W-:Y:S01]  /*2ac90*/  IADD3 R98, P1, PT, R28, R2, RZ ;  /* 0x000000021c627210 */ /* 0x000fe20007f3e0ff */
[----:B------:R-:W3:Y:S03]  /*2aca0*/  LDL.LU.64 R22, [R1+0x518] ;  /* 0x0005180001167983 */ /* 0x000ee60000300a00 */
[----:B------:R-:W-:Y:S01]  /*2acb0*/  IADD3.X R99, PT, PT, R29, R0, RZ, P1, !PT ;  /* 0x000000001d637210 */ /* 0x000fe20000ffe4ff */
[----:B------:R-:W3:Y:S01]  /*2acc0*/  LDL.LU.64 R30, [R1+0x528] ;  /* 0x00052800011e7983 */ /* 0x000ee20000300a00 */
[----:B------:R-:W-:-:S05]  /*2acd0*/  IADD3 R100, P2, PT, R18, R2, RZ ;  /* 0x0000000212647210 */ /* 0x000fca0007f5e0ff */
[----:B------:R-:W-:Y:S02]  /*2ace0*/  IMAD.X R101, R19, 0x1, R0, P2 ;  /* 0x0000000113657824 */ /* 0x000fe400010e0600 */
[----:B------:R-:W3:Y:S01]  /*2acf0*/  LDL.LU.64 R18, [R1+0x538] ;  /* 0x0005380001127983 */ /* 0x000ee20000300a00 */
[-C--:B------:R-:W-:Y:S02]  /*2ad00*/  IADD3 R102, P4, PT, R24, R2.reuse, RZ ;  /* 0x0000000218667210 */ /* 0x080fe40007f9e0ff */
[----:B------:R-:W-:-:S04]  /*2ad10*/  IADD3 R104, P1, PT, R14, R2, RZ ;  /* 0x000000020e687210 */ /* 0x000fc80007f3e0ff */
[----:B------:R-:W-:Y:S02]  /*2ad20*/  IADD3.X R105, PT, PT, R15, R0, RZ, P1, !PT ;  /* 0x000000000f697210 */ /* 0x000fe40000ffe4ff */
[----:B------:R-:W3:Y:S01]  /*2ad30*/  LDL.LU.64 R14, [R1+0x540] ;  /* 0x00054000010e7983 */ /* 0x000ee20000300a00 */
[----:B------:R-:W-:-:S03]  /*2ad40*/  IMAD.X R103, R25, 0x1, R0, P4 ;  /* 0x0000000119677824 */ /* 0x000fc600020e0600 */
[----:B------:R-:W3:Y:S01]  /*2ad50*/  LDL.LU.64 R24, [R1+0x550] ;  /* 0x0005500001187983 */ /* 0x000ee20000300a00 */
[----:B------:R-:W-:-:S05]  /*2ad60*/  IADD3 R126, P2, PT, R26, R2, RZ ;  /* 0x000000021a7e7210 */ /* 0x000fca0007f5e0ff */
[----:B------:R-:W-:Y:S02]  /*2ad70*/  IMAD.X R127, R27, 0x1, R0, P2 ;  /* 0x000000011b7f7824 */ /* 0x000fe400010e0600 */
[----:B------:R-:W3:Y:S01]  /*2ad80*/  LDL.LU.64 R26, [R1+0x558] ;  /* 0x00055800011a7983 */ /* 0x000ee20000300a00 */
[----:B--2---:R-:W-:-:S05]  /*2ad90*/  IADD3 R130, P1, PT, R12, R2, RZ ;  /* 0x000000020c827210 */ /* 0x004fca0007f3e0ff */
[----:B------:R-:W-:Y:S02]  /*2ada0*/  IMAD.X R131, R13, 0x1, R0, P1 ;  /* 0x000000010d837824 */ /* 0x000fe400008e0600 */
[----:B------:R-:W2:Y:S01]  /*2adb0*/  LDL.LU.64 R12, [R1+0x568] ;  /* 0x00056800010c7983 */ /* 0x000ea20000300a00 */
[----:B-----5:R-:W-:-:S04]  /*2adc0*/  IADD3 R138, P4, PT, R10, R2, RZ ;  /* 0x000000020a8a7210 */ /* 0x020fc80007f9e0ff */
[----:B------:R-:W-:Y:S02]  /*2add0*/  IADD3.X R139, PT, PT, R11, R0, RZ, P4, !PT ;  /* 0x000000000b8b7210 */ /* 0x000fe400027fe4ff */
[----:B------:R-:W5:Y:S01]  /*2ade0*/  LDL.LU.64 R10, [R1+0x570] ;  /* 0x00057000010a7983 */ /* 0x000f620000300a00 */
[----:B----4-:R-:W-:-:S05]  /*2adf0*/  IADD3 R142, P2, PT, R8, R2, RZ ;  /* 0x00000002088e7210 */ /* 0x010fca0007f5e0ff */
[----:B------:R-:W-:Y:S02]  /*2ae00*/  IMAD.X R143, R9, 0x1, R0, P2 ;  /* 0x00000001098f7824 */ /* 0x000fe400010e0600 */
[----:B------:R-:W4:Y:S01]  /*2ae10*/  LDL.LU.64 R8, [R1+0x578] ;  /* 0x0005780001087983 */ /* 0x000f220000300a00 */
[-C--:B---3--:R-:W-:Y:S02]  /*2ae20*/  IADD3 R146, P1, PT, R20, R2.reuse, RZ ;  /* 0x0000000214927210 */ /* 0x088fe40007f3e0ff */
[----:B------:R-:W-:-:S03]  /*2ae30*/  IADD3 R150, P2, PT, R16, R2, RZ ;  /* 0x0000000210967210 */ /* 0x000fc60007f5e0ff */
[----:B------:R-:W-:Y:S02]  /*2ae40*/  IMAD.X R147, R21, 0x1, R0, P1 ;  /* 0x0000000115937824 */ /* 0x000fe400008e0600 */
[----:B------:R-:W3:Y:S01]  /*2ae50*/  LDL.LU.64 R20, [R1+0x580] ;  /* 0x0005800001147983 */ /* 0x000ee20000300a00 */
[----:B------:R-:W-:-:S03]  /*2ae60*/  IADD3.X R151, PT, PT, R17, R0, RZ, P2, !PT ;  /* 0x0000000011977210 */ /* 0x000fc600017fe4ff */
[----:B------:R-:W3:Y:S01]  /*2ae70*/  LDL.LU.64 R16, [R1+0x5b0] ;  /* 0x0005b00001107983 */ /* 0x000ee20000300a00 */
[----:B------:R-:W-:-:S05]  /*2ae80*/  IADD3 R154, P4, PT, R6, R2, RZ ;  /* 0x00000002069a7210 */ /* 0x000fca0007f9e0ff */
[----:B------:R-:W-:Y:S01]  /*2ae90*/  IMAD.X R155, R7, 0x1, R0, P4 ;  /* 0x00000001079b7824 */ /* 0x000fe200020e0600 */
[----:B------:R-:W-:-:S05]  /*2aea0*/  IADD3 R158, P1, PT, R4, R2, RZ ;  /* 0x00000002049e7210 */ /* 0x000fca0007f3e0ff */
[----:B------:R-:W-:Y:S02]  /*2aeb0*/  IMAD.X R159, R5, 0x1, R0, P1 ;  /* 0x00000001059f7824 */ /* 0x000fe400008e0600 */
[----:B------:R-:W3:Y:S04]  /*2aec0*/  LDL.LU.64 R4, [R1+0x5c0] ;  /* 0x0005c00001047983 */ /* 0x000ee80000300a00 */
[----:B------:R-:W3:Y:S04]  /*2aed0*/  LDL.LU.64 R6, [R1+0x5d0] ;  /* 0x0005d00001067983 */ /* 0x000ee80000300a00 */
[----:B------:R-:W3:Y:S01]  /*2aee0*/  LDL.LU.64 R28, [R1+0x5e0] ;  /* 0x0005e000011c7983 */ /* 0x000ee20000300a00 */
[----:B------:R-:W-:-:S04]  /*2aef0*/  IADD3 R162, P2, PT, R22, R2, RZ ;  /* 0x0000000216a27210 */ /* 0x000fc80007f5e0ff */
[----:B------:R-:W-:Y:S02]  /*2af00*/  IADD3.X R163, PT, PT, R23, R0, RZ, P2, !PT ;  /* 0x0000000017a37210 */ /* 0x000fe400017fe4ff */
[----:B------:R-:W3:Y:S01]  /*2af10*/  LDL.LU.64 R22, [R1+0x5f0] ;  /* 0x0005f00001167983 */ /* 0x000ee20000300a00 */
[----:B------:R-:W-:-:S05]  /*2af20*/  IADD3 R166, P1, PT, R30, R2, RZ ;  /* 0x000000021ea67210 */ /* 0x000fca0007f3e0ff */
[----:B------:R-:W-:Y:S01]  /*2af30*/  IMAD.X R167, R31, 0x1, R0, P1 ;  /* 0x000000011fa77824 */ /* 0x000fe200008e0600 */
[----:B------:R-:W-:-:S05]  /*2af40*/  IADD3 R170, P4, PT, R18, R2, RZ ;  /* 0x0000000212aa7210 */ /* 0x000fca0007f9e0ff */
[--C-:B------:R-:W-:Y:S02]  /*2af50*/  IMAD.X R171, R19, 0x1, R0.reuse, P4 ;  /* 0x0000000113ab7824 */ /* 0x100fe400020e0600 */
[----:B------:R-:W3:Y:S01]  /*2af60*/  LDL.LU.64 R18, [R1+0x600] ;  /* 0x0006000001127983 */ /* 0x000ee20000300a00 */
[-C--:B------:R-:W-:Y:S02]  /*2af70*/  IADD3 R174, P2, PT, R14, R2.reuse, RZ ;  /* 0x000000020eae7210 */ /* 0x080fe40007f5e0ff */
[----:B------:R-:W-:Y:S02]  /*2af80*/  IADD3 R178, P1, PT, R24, R2, RZ ;  /* 0x0000000218b27210 */ /* 0x000fe40007f3e0ff */
[----:B------:R-:W-:Y:S02]  /*2af90*/  IADD3.X R175, PT, PT, R15, R0, RZ, P2, !PT ;  /* 0x000000000faf7210 */ /* 0x000fe400017fe4ff */
[----:B------:R-:W3:Y:S01]  /*2afa0*/  LDL.LU.64 R14, [R1+0x610] ;  /* 0x00061000010e7983 */ /* 0x000ee20000300a00 */
[----:B------:R-:W-:-:S03]  /*2afb0*/  IMAD.X R179, R25, 0x1, R0, P1 ;  /* 0x0000000119b37824 */ /* 0x000fc600008e0600 */
[----:B------:R-:W3:Y:S04]  /*2afc0*/  LDL.LU.64 R32, [R1+0x620] ;  /* 0x0006200001207983 */ /* 0x000ee80000300a00 */
[----:B------:R-:W3:Y:S01]  /*2afd0*/  LDL.LU.64 R24, [R1+0x630] ;  /* 0x0006300001187983 */ /* 0x000ee20000300a00 */
[----:B-----5:R-:W-:-:S05]  /*2afe0*/  IADD3 R190, P1, PT, R10, R2, RZ ;  /* 0x000000020abe7210 */ /* 0x020fca0007f3e0ff */
[--C-:B------:R-:W-:Y:S02]  /*2aff0*/  IMAD.X R191, R11, 0x1, R0.reuse, P1 ;  /* 0x000000010bbf7824 */ /* 0x100fe400008e0600 */
[----:B------:R-:W5:Y:S01]  /*2b000*/  LDL.LU.64 R10, [R1+0x640] ;  /* 0x00064000010a7983 */ /* 0x000f620000300a00 */
[-C--:B--2---:R-:W-:Y:S02]  /*2b010*/  IADD3 R186, P4, PT, R12, R2.reuse, RZ ;  /* 0x000000020cba7210 */ /* 0x084fe40007f9e0ff */
[----:B------:R-:W-:Y:S02]  /*2b020*/  IADD3 R182, P2, PT, R26, R2, RZ ;  /* 0x000000021ab67210 */ /* 0x000fe40007f5e0ff */
[----:B------:R-:W-:Y:S02]  /*2b030*/  IADD3.X R187, PT, PT, R13, R0, RZ, P4, !PT ;  /* 0x000000000dbb7210 */ /* 0x000fe400027fe4ff */
[----:B------:R-:W2:Y:S01]  /*2b040*/  LDL.LU.64 R12, [R1+0x650] ;  /* 0x00065000010c7983 */ /* 0x000ea20000300a00 */
[----:B------:R-:W-:-:S03]  /*2b050*/  IMAD.X R183, R27, 0x1, R0, P2 ;  /* 0x000000011bb77824 */ /* 0x000fc600010e0600 */
[----:B------:R-:W2:Y:S01]  /*2b060*/  LDL.LU.64 R30, [R1+0x660] ;  /* 0x00066000011e7983 */ /* 0x000ea20000300a00 */
[----:B----4-:R-:W-:-:S05]  /*2b070*/  IADD3 R194, P2, PT, R8, R2, RZ ;  /* 0x0000000208c27210 */ /* 0x010fca0007f5e0ff */
[----:B------:R-:W-:Y:S02]  /*2b080*/  IMAD.X R195, R9, 0x1, R0, P2 ;  /* 0x0000000109c37824 */ /* 0x000fe400010e0600 */
[----:B------:R-:W4:Y:S04]  /*2b090*/  LDL.LU.64 R8, [R1+0x670] ;  /* 0x0006700001087983 */ /* 0x000f280000300a00 */
[----:B------:R-:W4:Y:S01]  /*2b0a0*/  LDL.LU.64 R26, [R1+0x680] ;  /* 0x00068000011a7983 */ /* 0x000f220000300a00 */
[-C--:B---3--:R-:W-:Y:S02]  /*2b0b0*/  IADD3 R198, P1, PT, R20, R2.reuse, RZ ;  /* 0x0000000214c67210 */ /* 0x088fe40007f3e0ff */
[----:B------:R-:W-:Y:S02]  /*2b0c0*/  IADD3 R202, P4, PT, R16, R2, RZ ;  /* 0x0000000210ca7210 */ /* 0x000fe40007f9e0ff */
[----:B------:R-:W-:-:S02]  /*2b0d0*/  IADD3.X R199, PT, PT, R21, R0, RZ, P1, !PT ;  /* 0x0000000015c77210 */ /* 0x000fc40000ffe4ff */
[----:B------:R-:W3:Y:S01]  /*2b0e0*/  LDL.LU.64 R20, [R1+0x690] ;  /* 0x0006900001147983 */ /* 0x000ee20000300a00 */
[----:B------:R-:W-:-:S03]  /*2b0f0*/  IMAD.X R203, R17, 0x1, R0, P4 ;  /* 0x0000000111cb7824 */ /* 0x000fc600020e0600 */
[----:B------:R-:W3:Y:S04]  /*2b100*/  LDL.LU.64 R34, [R1+0x6a0] ;  /* 0x0006a00001227983 */ /* 0x000ee80000300a00 */
[----:B------:R-:W3:Y:S01]  /*2b110*/  LDL.LU.64 R16, [R1+0x6b8] ;  /* 0x0006b80001107983 */ /* 0x000ee20000300a00 */
[-C--:B------:R-:W-:Y:S02]  /*2b120*/  IADD3 R206, P2, PT, R4, R2.reuse, RZ ;  /* 0x0000000204ce7210 */ /* 0x080fe40007f5e0ff */
[----:B------:R-:W-:-:S03]  /*2b130*/  IADD3 R210, P1, PT, R6, R2, RZ ;  /* 0x0000000206d27210 */ /* 0x000fc60007f3e0ff */
[----:B------:R-:W-:Y:S01]  /*2b140*/  IMAD.X R207, R5, 0x1, R0, P2 ;  /* 0x0000000105cf7824 */ /* 0x000fe200010e0600 */
[-C--:B------:R-:W-:Y:S02]  /*2b150*/  IADD3 R214, P2, PT, R28, R2.reuse, RZ ;  /* 0x000000021cd67210 */ /* 0x080fe40007f5e0ff */
[----:B------:R-:W-:Y:S02]  /*2b160*/  IADD3 R4, P4, PT, R22, R2, RZ ;  /* 0x0000000216047210 */ /* 0x000fe40007f9e0ff */
[----:B------:R-:W-:-:S03]  /*2b170*/  IADD3.X R211, PT, PT, R7, R0, RZ, P1, !PT ;  /* 0x0000000007d37210 */ /* 0x000fc60000ffe4ff */
[--C-:B------:R-:W-:Y:S02]  /*2b180*/  IMAD.X R5, R23, 0x1, R0.reuse, P4 ;  /* 0x0000000117057824 */ /* 0x100fe400020e0600 */
[----:B------:R-:W-:-:S03]  /*2b190*/  IMAD.X R215, R29, 0x1, R0, P2 ;  /* 0x000000011dd77824 */ /* 0x000fc600010e0600 */
[----:B------:R1:W-:Y:S04]  /*2b1a0*/  STL.64 [R1+0x178], R4 ;  /* 0x0001780401007387 */ /* 0x0003e80000100a00 */
[----:B------:R-:W3:Y:S01]  /*2b1b0*/  LDL.LU.64 R22, [R1+0x6e0] ;  /* 0x0006e00001167983 */ /* 0x000ee20000300a00 */
[----:B------:R-:W-:-:S04]  /*2b1c0*/  IADD3 R6, P1, PT, R18, R2, RZ ;  /* 0x0000000212067210 */ /* 0x000fc80007f3e0ff */
[----:B------:R-:W-:-:S05]  /*2b1d0*/  IADD3.X R7, PT, PT, R19, R0, RZ, P1, !PT ;  /* 0x0000000013077210 */ /* 0x000fca0000ffe4ff */
[----:B------:R1:W-:Y:S02]  /*2b1e0*/  STL.64 [R1+0x188], R6 ;  /* 0x0001880601007387 */ /* 0x0003e40000100a00 */
[-C--:B-1----:R-:W-:Y:S02]  /*2b1f0*/  IADD3 R4, P2, PT, R14, R2.reuse, RZ ;  /* 0x000000020e047210 */ /* 0x082fe40007f5e0ff */
[----:B------:R-:W-:-:S03]  /*2b200*/  IADD3 R28, P1, PT, R32, R2, RZ ;  /* 0x00000002201c7210 */ /* 0x000fc60007f3e0ff */
[----:B------:R-:W-:Y:S02]  /*2b210*/  IMAD.X R5, R15, 0x1, R0, P2 ;  /* 0x000000010f057824 */ /* 0x000fe400010e0600 */
[----:B------:R-:W3:Y:S01]  /*2b220*/  LDL.LU.64 R14, [R1+0x700] ;  /* 0x00070000010e7983 */ /* 0x000ee20000300a00 */
[----:B------:R-:W-:-:S03]  /*2b230*/  IADD3 R6, P4, PT, R24, R2, RZ ;  /* 0x0000000218067210 */ /* 0x000fc60007f9e0ff */
[----:B------:R-:W3:Y:S01]  /*2b240*/  LDL.LU.64 R36, [R1+0x728] ;  /* 0x0007280001247983 */ /* 0x000ee20000300a00 */
[----:B------:R-:W-:Y:S01]  /*2b250*/  IADD3.X R7, PT, PT, R25, R0, RZ, P4, !PT ;  /* 0x0000000019077210 */ /* 0x000fe200027fe4ff */
[----:B------:R-:W-:Y:S02]  /*2b260*/  IMAD.X R29, R33, 0x1, R0, P1 ;  /* 0x00000001211d7824 */ /* 0x000fe400008e0600 */
[----:B------:R-:W3:Y:S04]  /*2b270*/  LDL.LU.64 R18, [R1+0x748] ;  /* 0x0007480001127983 */ /* 0x000ee80000300a00 */
[----:B------:R5:W-:Y:S04]  /*2b280*/  STL.64 [R1+0x198], R4 ;  /* 0x0001980401007387 */ /* 0x000be80000100a00 */
[----:B------:R2:W-:Y:S04]  /*2b290*/  STL.64 [R1+0x1b8], R6 ;  /* 0x0001b80601007387 */ /* 0x0005e80000100a00 */
[----:B------:R-:W-:Y:S01]  /*2b2a0*/  STL.64 [R1+0x1a8], R28 ;  /* 0x0001a81c01007387 */ /* 0x000fe20000100a00 */
[----:B-----5:R-:W-:-:S05]  /*2b2b0*/  IADD3 R4, P2, PT, R10, R2, RZ ;  /* 0x000000020a047210 */ /* 0x020fca0007f5e0ff */
[----:B------:R-:W-:Y:S02]  /*2b2c0*/  IMAD.X R5, R11, 0x1, R0, P2 ;  /* 0x000000010b057824 */ /* 0x000fe400010e0600 */
[----:B------:R-:W5:Y:S04]  /*2b2d0*/  LDL.LU.64 R10, [R1+0x760] ;  /* 0x00076000010a7983 */ /* 0x000f680000300a00 */
[----:B------:R4:W-:Y:S04]  /*2b2e0*/  STL.64 [R1+0x1c8], R4 ;  /* 0x0001c80401007387 */ /* 0x0009e80000100a00 */
[----:B------:R-:W5:Y:S04]  /*2b2f0*/  LDL.LU.64 R32, [R1+0x758] ;  /* 0x0007580001207983 */ /* 0x000f680000300a00 */
[----:B------:R-:W5:Y:S01]  /*2b300*/  LDL.LU.64 R24, [R1+0x750] ;  /* 0x0007500001187983 */ /* 0x000f620000300a00 */
[----:B--2---:R-:W-:-:S05]  /*2b310*/  IADD3 R6, P1, PT, R12, R2, RZ ;  /* 0x000000020c067210 */ /* 0x004fca0007f3e0ff */
[----:B------:R-:W-:Y:S01]  /*2b320*/  IMAD.X R7, R13, 0x1, R0, P1 ;  /* 0x000000010d077824 */ /* 0x000fe200008e0600 */
[-C--:B----4-:R-:W-:Y:S01]  /*2b330*/  IADD3 R4, P4, PT, R8, R2.reuse, RZ ;  /* 0x0000000208047210 */ /* 0x090fe20007f9e0ff */
[----:B------:R-:W2:Y:S01]  /*2b340*/  LDL.LU.64 R12, [R1+0x740] ;  /* 0x00074000010c7983 */ /* 0x000ea20000300a00 */
[----:B------:R-:W-:-:S03]  /*2b350*/  IADD3 R28, P2, PT, R30, R2, RZ ;  /* 0x000000021e1c7210 */ /* 0x000fc60007f5e0ff */
[----:B------:R1:W-:Y:S01]  /*2b360*/  STL.64 [R1+0x1d8], R6 ;  /* 0x0001d80601007387 */ /* 0x0003e20000100a00 */
[----:B------:R-:W-:Y:S01]  /*2b370*/  IMAD.X R5, R9, 0x1, R0, P4 ;  /* 0x0000000109057824 */ /* 0x000fe200020e0600 */
[----:B------:R-:W-:Y:S02]  /*2b380*/  IADD3.X R29, PT, PT, R31, R0, RZ, P2, !PT ;  /* 0x000000001f1d7210 */ /* 0x000fe400017fe4ff */
[----:B------:R-:W4:Y:S01]  /*2b390*/  LDL.LU.64 R8, [R1+0x738] ;  /* 0x0007380001087983 */ /* 0x000f220000300a00 */
[----:B-1----:R-:W-:-:S03]  /*2b3a0*/  IADD3 R6, P1, PT, R26, R2, RZ ;  /* 0x000000021a067210 */ /* 0x002fc60007f3e0ff */
[----:B------:R3:W-:Y:S02]  /*2b3b0*/  STL.64 [R1+0x1f8], R4 ;  /* 0x0001f80401007387 */ /* 0x0007e40000100a00 */
[----:B------:R-:W-:Y:S02]  /*2b3c0*/  IMAD.X R7, R27, 0x1, R0, P1 ;  /* 0x000000011b077824 */ /* 0x000fe400008e0600 */
[----:B------:R1:W-:Y:S04]  /*2b3d0*/  STL.64 [R1+0x1e8], R28 ;  /* 0x0001e81c01007387 */ /* 0x0003e80000100a00 */
[----:B------:R3:W-:Y:S02]  /*2b3e0*/  STL.64 [R1+0x208], R6 ;  /* 0x0002080601007387 */ /* 0x0007e40000100a00 */
[----:B---3--:R-:W-:-:S02]  /*2b3f0*/  IADD3 R4, P2, PT, R20, R2, RZ ;  /* 0x0000000214047210 */ /* 0x008fc40007f5e0ff */
[----:B-1----:R-:W3:Y:S02]  /*2b400*/  LDL.LU.64 R28, [R1+0x730] ;  /* 0x00073000011c7983 */ /* 0x002ee40000300a00 */
[----:B------:R-:W-:Y:S02]  /*2b410*/  IADD3.X R5, PT, PT, R21, R0, RZ, P2, !PT ;  /* 0x0000000015057210 */ /* 0x000fe400017fe4ff */
[-C--:B------:R-:W-:Y:S01]  /*2b420*/  IADD3 R6, P4, PT, R16, R2.reuse, RZ ;  /* 0x0000000210067210 */ /* 0x080fe20007f9e0ff */
[----:B------:R-:W3:Y:S01]  /*2b430*/  LDL.LU.64 R26, [R1+0x720] ;  /* 0x00072000011a7983 */ /* 0x000ee20000300a00 */
[----:B------:R-:W-:-:S03]  /*2b440*/  IADD3 R30, P1, PT, R34, R2, RZ ;  /* 0x00000002221e7210 */ /* 0x000fc60007f3e0ff */
[----:B------:R-:W3:Y:S01]  /*2b450*/  LDL.LU.64 R20, [R1+0x718] ;  /* 0x0007180001147983 */ /* 0x000ee20000300a00 */
[----:B------:R-:W-:-:S03]  /*2b460*/  IMAD.X R7, R17, 0x1, R0, P4 ;  /* 0x0000000111077824 */ /* 0x000fc600020e0600 */
[----:B------:R1:W-:Y:S01]  /*2b470*/  STL.64 [R1+0x218], R4 ;  /* 0x0002180401007387 */ /* 0x0003e20000100a00 */
[----:B------:R-:W-:-:S03]  /*2b480*/  IMAD.X R31, R35, 0x1, R0, P1 ;  /* 0x00000001231f7824 */ /* 0x000fc600008e0600 */
[----:B------:R-:W3:Y:S04]  /*2b490*/  LDL.LU.64 R16, [R1+0x710] ;  /* 0x0007100001107983 */ /* 0x000ee80000300a00 */
[----:B------:R-:W-:Y:S04]  /*2b4a0*/  STL.64 [R1+0x238], R6 ;  /* 0x0002380601007387 */ /* 0x000fe80000100a00 */
[----:B------:R1:W-:Y:S02]  /*2b4b0*/  STL.64 [R1+0x228], R30 ;  /* 0x0002281e01007387 */ /* 0x0003e40000100a00 */
[----:B-1----:R-:W-:-:S04]  /*2b4c0*/  IADD3 R4, P2, PT, R22, R2, RZ ;  /* 0x0000000216047210 */ /* 0x002fc80007f5e0ff */
[----:B------:R-:W-:-:S05]  /*2b4d0*/  IADD3.X R5, PT, PT, R23, R0, RZ, P2, !PT ;  /* 0x0000000017057210 */ /* 0x000fca00017fe4ff */
[----:B------:R1:W-:Y:S04]  /*2b4e0*/  STL.64 [R1+0x248], R4 ;  /* 0x0002480401007387 */ /* 0x0003e80000100a00 */
[----:B------:R-:W3:Y:S04]  /*2b4f0*/  LDL.LU.64 R30, [R1+0x708] ;  /* 0x00070800011e7983 */ /* 0x000ee80000300a00 */
[----:B------:R-:W3:Y:S01]  /*2b500*/  LDL.LU.64 R22, [R1+0x6f8] ;  /* 0x0006f80001167983 */ /* 0x000ee20000300a00 */
[----:B------:R-:W-:-:S05]  /*2b510*/  IADD3 R6, P1, PT, R14, R2, RZ ;  /* 0x000000020e067210 */ /* 0x000fca0007f3e0ff */
[----:B------:R-:W-:Y:S01]  /*2b520*/  IMAD.X R7, R15, 0x1, R0, P1 ;  /* 0x000000010f077824 */ /* 0x000fe200008e0600 */
[-C--:B------:R-:W-:Y:S01]  /*2b530*/  IADD3 R34, P2, PT, R36, R2.reuse, RZ ;  /* 0x0000000224227210 */ /* 0x080fe20007f5e0ff */
[----:B------:R-:W3:Y:S01]  /*2b540*/  LDL.LU.64 R14, [R1+0x6f0] ;  /* 0x0006f000010e7983 */ /* 0x000ee20000300a00 */
[----:B-1----:R-:W-:-:S03]  /*2b550*/  IADD3 R4, P4, PT, R18, R2, RZ ;  /* 0x0000000212047210 */ /* 0x002fc60007f9e0ff */
[----:B------:R5:W-:Y:S01]  /*2b560*/  STL.64 [R1+0x258], R6 ;  /* 0x0002580601007387 */ /* 0x000be20000100a00 */
[----:B------:R-:W-:Y:S01]  /*2b570*/  IADD3.X R5, PT, PT, R19, R0, RZ, P4, !PT ;  /* 0x0000000013057210 */ /* 0x000fe200027fe4ff */
[----:B------:R-:W-:Y:S02]  /*2b580*/  IMAD.X R35, R37, 0x1, R0, P2 ;  /* 0x0000000125237824 */ /* 0x000fe400010e0600 */
[----:B------:R-:W3:Y:S04]  /*2b590*/  LDL.LU.64 R18, [R1+0x6e8] ;  /* 0x0006e80001127983 */ /* 0x000ee80000300a00 */
[----:B------:R1:W-:Y:S04]  /*2b5a0*/  STL.64 [R1+0x278], R4 ;  /* 0x0002780401007387 */ /* 0x0003e80000100a00 */
[----:B------:R1:W-:Y:S01]  /*2b5b0*/  STL.64 [R1+0x268], R34 ;  /* 0x0002682201007387 */ /* 0x0003e20000100a00 */
[----:B-----5:R-:W-:-:S05]  /*2b5c0*/  IADD3 R6, P1, PT, R10, R2, RZ ;  /* 0x000000020a067210 */ /* 0x020fca0007f3e0ff */
[----:B------:R-:W-:Y:S01]  /*2b5d0*/  IMAD.X R7, R11, 0x1, R0, P1 ;  /* 0x000000010b077824 */ /* 0x000fe200008e0600 */
[----:B-1----:R-:W-:-:S04]  /*2b5e0*/  IADD3 R4, P2, PT, R32, R2, RZ ;  /* 0x0000000220047210 */ /* 0x002fc80007f5e0ff */
[----:B------:R-:W-:Y:S01]  /*2b5f0*/  STL.64 [R1+0x288], R6 ;  /* 0x0002880601007387 */ /* 0x000fe20000100a00 */
[----:B------:R-:W-:Y:S01]  /*2b600*/  IADD3 R10, P1, PT, R24, R2, RZ ;  /* 0x00000002180a7210 */ /* 0x000fe20007f3e0ff */
[----:B------:R-:W-:Y:S02]  /*2b610*/  IMAD.X R5, R33, 0x1, R0, P2 ;  /* 0x0000000121057824 */ /* 0x000fe400010e0600 */
[----:B------:R-:W5:Y:S01]  /*2b620*/  LDL.LU.64 R34, [R1+0x6d8] ;  /* 0x0006d80001227983 */ /* 0x000f620000300a00 */
[----:B------:R-:W-:-:S03]  /*2b630*/  IADD3.X R11, PT, PT, R25, R0, RZ, P1, !PT ;  /* 0x00000000190b7210 */ /* 0x000fc60000ffe4ff */
[----:B------:R-:W-:Y:S04]  /*2b640*/  STL.64 [R1+0x298], R4 ;  /* 0x0002980401007387 */ /* 0x000fe80000100a00 */
[----:B------:R-:W5:Y:S04]  /*2b650*/  LDL.LU.64 R24, [R1+0x6d0] ;  /* 0x0006d00001187983 */ /* 0x000f680000300a00 */
[----:B------:R1:W-:Y:S04]  /*2b660*/  STL.64 [R1+0x2a8], R10 ;  /* 0x0002a80a01007387 */ /* 0x0003e80000100a00 */
[----:B-1----:R-:W5:Y:S01]  /*2b670*/  LDL.LU.64 R10, [R1+0x6c8] ;  /* 0x0006c800010a7983 */ /* 0x002f620000300a00 */
[----:B--2---:R-:W-:-:S02]  /*2b680*/  IADD3 R6, P4, PT, R12, R2, RZ ;  /* 0x000000020c067210 */ /* 0x004fc40007f9e0ff */
[----:B----4-:R-:W-:-:S03]  /*2b690*/  IADD3 R4, P2, PT, R8, R2, RZ ;  /* 0x0000000208047210 */ /* 0x010fc60007f5e0ff */
[--C-:B------:R-:W-:Y:S02]  /*2b6a0*/  IMAD.X R7, R13, 0x1, R0.reuse, P4 ;  /* 0x000000010d077824 */ /* 0x100fe400020e0600 */
[----:B------:R-:W2:Y:S01]  /*2b6b0*/  LDL.LU.64 R12, [R1+0x6c0] ;  /* 0x0006c000010c7983 */ /* 0x000ea20000300a00 */
[----:B------:R-:W-:-:S03]  /*2b6c0*/  IMAD.X R5, R9, 0x1, R0, P2 ;  /* 0x0000000109057824 */ /* 0x000fc600010e0600 */
[----:B------:R3:W-:Y:S04]  /*2b6d0*/  STL.64 [R1+0x2b8], R6 ;  /* 0x0002b80601007387 */ /* 0x0007e80000100a00 */
[----:B------:R1:W-:Y:S01]  /*2b6e0*/  STL.64 [R1+0x2c8], R4 ;  /* 0x0002c80401007387 */ /* 0x0003e20000100a00 */
[-C--:B---3--:R-:W-:Y:S02]  /*2b6f0*/  IADD3 R6, P1, PT, R28, R2.reuse, RZ ;  /* 0x000000021c067210 */ /* 0x088fe40007f3e0ff */
[----:B------:R-:W-:Y:S02]  /*2b700*/  IADD3 R8, P2, PT, R26, R2, RZ ;  /* 0x000000021a087210 */ /* 0x000fe40007f5e0ff */
[----:B------:R-:W-:Y:S02]  /*2b710*/  IADD3.X R7, PT, PT, R29, R0, RZ, P1, !PT ;  /* 0x000000001d077210 */ /* 0x000fe40000ffe4ff */
[----:B------:R-:W3:Y:S01]  /*2b720*/  LDL.LU.64 R28, [R1+0x6b0] ;  /* 0x0006b000011c7983 */ /* 0x000ee20000300a00 */
[----:B-1----:R-:W-:Y:S01]  /*2b730*/  IADD3 R4, P4, PT, R20, R2, RZ ;  /* 0x0000000214047210 */ /* 0x002fe20007f9e0ff */
[----:B------:R-:W-:-:S02]  /*2b740*/  IMAD.X R9, R27, 0x1, R0, P2 ;  /* 0x000000011b097824 */ /* 0x000fc400010e0600 */
[----:B------:R1:W-:Y:S02]  /*2b750*/  STL.64 [R1+0x2d8], R6 ;  /* 0x0002d80601007387 */ /* 0x0003e40000100a00 */
[----:B------:R-:W-:Y:S02]  /*2b760*/  IMAD.X R5, R21, 0x1, R0, P4 ;  /* 0x0000000115057824 */ /* 0x000fe400020e0600 */
[----:B------:R-:W4:Y:S04]  /*2b770*/  LDL.LU.64 R26, [R1+0x6a8] ;  /* 0x0006a800011a7983 */ /* 0x000f280000300a00 */
[----:B------:R1:W-:Y:S02]  /*2b780*/  STL.64 [R1+0x2e8], R8 ;  /* 0x0002e80801007387 */ /* 0x0003e40000100a00 */
[----:B-1----:R-:W-:-:S04]  /*2b790*/  IADD3 R6, P1, PT, R16, R2, RZ ;  /* 0x0000000210067210 */ /* 0x002fc80007f3e0ff */
[----:B------:R-:W-:Y:S01]  /*2b7a0*/  IADD3.X R7, PT, PT, R17, R0, RZ, P1, !PT ;  /* 0x0000000011077210 */ /* 0x000fe20000ffe4ff */
[----:B------:R-:W4:Y:S04]  /*2b7b0*/  LDL.LU.64 R8, [R1+0x698] ;  /* 0x0006980001087983 */ /* 0x000f280000300a00 */
[----:B------:R-:W4:Y:S04]  /*2b7c0*/  LDL.LU.64 R20, [R1+0x688] ;  /* 0x0006880001147983 */ /* 0x000f280000300a00 */
[----:B------:R1:W-:Y:S04]  /*2b7d0*/  STL.64 [R1+0x2f8], R4 ;  /* 0x0002f80401007387 */ /* 0x0003e80000100a00 */
[----:B------:R1:W-:Y:S02]  /*2b7e0*/  STL.64 [R1+0x308], R6 ;  /* 0x0003080601007387 */ /* 0x0003e40000100a00 */
[----:B-1----:R-:W-:-:S02]  /*2b7f0*/  IADD3 R4, P2, PT, R30, R2, RZ ;  /* 0x000000021e047210 */ /* 0x002fc40007f5e0ff */
[----:B------:R-:W-:-:S03]  /*2b800*/  IADD3 R16, P1, PT, R22, R2, RZ ;  /* 0x0000000216107210 */ /* 0x000fc60007f3e0ff */
[--C-:B------:R-:W-:Y:S02]  /*2b810*/  IMAD.X R5, R31, 0x1, R0.reuse, P2 ;  /* 0x000000011f057824 */ /* 0x100fe400010e0600 */
[----:B------:R-:W-:Y:S01]  /*2b820*/  IMAD.X R17, R23, 0x1, R0, P1 ;  /* 0x0000000117117824 */ /* 0x000fe200008e0600 */
[----:B------:R-:W4:Y:S04]  /*2b830*/  LDL.LU.64 R30, [R1+0x678] ;  /* 0x00067800011e7983 */ /* 0x000f280000300a00 */
[----:B------:R-:W-:Y:S04]  /*2b840*/  STL.64 [R1+0x318], R4 ;  /* 0x0003180401007387 */ /* 0x000fe80000100a00 */
[----:B------:R-:W4:Y:S04]  /*2b850*/  LDL.LU.64 R22, [R1+0x668] ;  /* 0x0006680001167983 */ /* 0x000f280000300a00 */
[----:B------:R1:W-:Y:S01]  /*2b860*/  STL.64 [R1+0x330], R16 ;  /* 0x0003301001007387 */ /* 0x0003e20000100a00 */
[----:B------:R-:W-:-:S03]  /*2b870*/  IADD3 R6, P4, PT, R14, R2, RZ ;  /* 0x000000020e067210 */ /* 0x000fc60007f9e0ff */
[----:B-1----:R-:W4:Y:S01]  /*2b880*/  LDL.LU.64 R16, [R1+0x658] ;  /* 0x0006580001107983 */ /* 0x002f220000300a00 */
[----:B------:R-:W-:-:S03]  /*2b890*/  IADD3.X R7, PT, PT, R15, R0, RZ, P4, !PT ;  /* 0x000000000f077210 */ /* 0x000fc600027fe4ff */
[----:B------:R-:W4:Y:S01]  /*2b8a0*/  LDL.LU.64 R14, [R1+0x648] ;  /* 0x00064800010e7983 */ /* 0x000f220000300a00 */
[----:B------:R-:W-:-:S03]  /*2b8b0*/  IADD3 R4, P2, PT, R18, R2, RZ ;  /* 0x0000000212047210 */ /* 0x000fc60007f5e0ff */
[----:B------:R5:W-:Y:S02]  /*2b8c0*/  STL.64 [R1+0x340], R6 ;  /* 0x0003400601007387 */ /* 0x000be40000100a00 */
[----:B------:R-:W-:Y:S02]  /*2b8d0*/  IMAD.X R5, R19, 0x1, R0, P2 ;  /* 0x0000000113057824 */ /* 0x000fe400010e0600 */
[----:B------:R-:W4:Y:S04]  /*2b8e0*/  LDL.LU.64 R32, [R1+0x638] ;  /* 0x0006380001207983 */ /* 0x000f280000300a00 */
[----:B------:R1:W-:Y:S01]  /*2b8f0*/  STL.64 [R1+0x398], R4 ;  /* 0x0003980401007387 */ /* 0x0003e20000100a00 */
[----:B-----5:R-:W-:-:S05]  /*2b900*/  IADD3 R6, P1, PT, R34, R2, RZ ;  /* 0x0000000222067210 */ /* 0x020fca0007f3e0ff */
[----:B------:R-:W-:Y:S01]  /*2b910*/  IMAD.X R7, R35, 0x1, R0, P1 ;  /* 0x0000000123077824 */ /* 0x000fe200008e0600 */
[----:B------:R-:W-:-:S04]  /*2b920*/  IADD3 R18, P2, PT, R24, R2, RZ ;  /* 0x0000000218127210 */ /* 0x000fc80007f5e0ff */
[----:B------:R-:W-:Y:S01]  /*2b930*/  STL.64 [R1+0x3b0], R6 ;  /* 0x0003b00601007387 */ /* 0x000fe20000100a00 */
[----:B------:R-:W-:-:S03]  /*2b940*/  IADD3.X R19, PT, PT, R25, R0, RZ, P2, !PT ;  /* 0x0000000019137210 */ /* 0x000fc600017fe4ff */
[----:B------:R-:W5:Y:S04]  /*2b950*/  LDL.LU.64 R24, [R1+0x628] ;  /* 0x0006280001187983 */ /* 0x000f680000300a00 */
[----:B------:R2:W-:Y:S01]  /*2b960*/  STL.64 [R1+0x3c8], R18 ;  /* 0x0003c81201007387 */ /* 0x0005e20000100a00 */
[----:B-1----:R-:W-:-:S03]  /*2b970*/  IADD3 R4, P4, PT, R10, R2, RZ ;  /* 0x000000020a047210 */ /* 0x002fc60007f9e0ff */
[----:B--2---:R-:W2:Y:S02]  /*2b980*/  LDL.LU.64 R18, [R1+0x618] ;  /* 0x0006180001127983 */ /* 0x004ea40000300a00 */
[----:B------:R-:W-:Y:S02]  /*2b990*/  IMAD.X R5, R11, 0x1, R0, P4 ;  /* 0x000000010b057824 */ /* 0x000fe400020e0600 */
[----:B------:R-:W2:Y:S01]  /*2b9a0*/  LDL.LU.64 R10, [R1+0x608] ;  /* 0x00060800010a7983 */ /* 0x000ea20000300a00 */
[----:B------:R-:W-:-:S03]  /*2b9b0*/  IADD3 R6, P1, PT, R12, R2, RZ ;  /* 0x000000020c067210 */ /* 0x000fc60007f3e0ff */
[----:B------:R3:W-:Y:S02]  /*2b9c0*/  STL.64 [R1+0x3d8], R4 ;  /* 0x0003d80401007387 */ /* 0x0007e40000100a00 */
[----:B------:R-:W-:Y:S02]  /*2b9d0*/  IMAD.X R7, R13, 0x1, R0, P1 ;  /* 0x000000010d077824 */ /* 0x000fe400008e0600 */
[----:B------:R-:W2:Y:S04]  /*2b9e0*/  LDL.LU.64 R34, [R1+0x5f8] ;  /* 0x0005f80001227983 */ /* 0x000ea80000300a00 */
[----:B------:R1:W-:Y:S01]  /*2b9f0*/  STL.64 [R1+0x3f8], R6 ;  /* 0x0003f80601007387 */ /* 0x0003e20000100a00 */
[----:B---3--:R-:W-:-:S04]  /*2ba00*/  IADD3 R4, P2, PT, R28, R2, RZ ;  /* 0x000000021c047210 */ /* 0x008fc80007f5e0ff */
[----:B------:R-:W-:Y:S02]  /*2ba10*/  IADD3.X R5, PT, PT, R29, R0, RZ, P2, !PT ;  /* 0x000000001d057210 */ /* 0x000fe400017fe4ff */
[----:B----4-:R-:W-:-:S03]  /*2ba20*/  IADD3 R12, P1, PT, R26, R2, RZ ;  /* 0x000000021a0c7210 */ /* 0x010fc60007f3e0ff */
[----:B------:R3:W-:Y:S04]  /*2ba30*/  STL.64 [R1+0x408], R4 ;  /* 0x0004080401007387 */ /* 0x0007e80000100a00 */
[----:B------:R-:W4:Y:S01]  /*2ba40*/  LDL.LU.64 R28, [R1+0x5e8] ;  /* 0x0005e800011c7983 */ /* 0x000f220000300a00 */
[----:B------:R-:W-:Y:S01]  /*2ba50*/  IMAD.X R13, R27, 0x1, R0, P1 ;  /* 0x000000011b0d7824 */ /* 0x000fe200008e0600 */
[----:B-1----:R-:W-:-:S04]  /*2ba60*/  IADD3 R6, P4, PT, R8, R2, RZ ;  /* 0x0000000208067210 */ /* 0x002fc80007f9e0ff */
[----:B------:R1:W-:Y:S01]  /*2ba70*/  STL.64 [R1+0x420], R12 ;  /* 0x0004200c01007387 */ /* 0x0003e20000100a00 */
[----:B------:R-:W-:Y:S01]  /*2ba80*/  IMAD.X R7, R9, 0x1, R0, P4 ;  /* 0x0000000109077824 */ /* 0x000fe200020e0600 */
[----:B---3--:R-:W-:Y:S02]  /*2ba90*/  IADD3 R4, P2, PT, R20, R2, RZ ;  /* 0x0000000214047210 */ /* 0x008fe40007f5e0ff */
[----:B-1----:R-:W3:Y:S02]  /*2baa0*/  LDL.LU.64 R12, [R1+0x5d8] ;  /* 0x0005d800010c7983 */ /* 0x002ee40000300a00 */
[----:B------:R-:W-:Y:S02]  /*2bab0*/  IADD3.X R5, PT, PT, R21, R0, RZ, P2, !PT ;  /* 0x0000000015057210 */ /* 0x000fe400017fe4ff */
[----:B------:R-:W3:Y:S04]  /*2bac0*/  LDL.LU.64 R8, [R1+0x5c8] ;  /* 0x0005c80001087983 */ /* 0x000ee80000300a00 */
[----:B------:R1:W-:Y:S04]  /*2bad0*/  STL.64 [R1+0x438], R6 ;  /* 0x0004380601007387 */ /* 0x0003e80000100a00 */
[----:B------:R-:W3:Y:S01]  /*2bae0*/  LDL.LU.64 R26, [R1+0x5b8] ;  /* 0x0005b800011a7983 */ /* 0x000ee20000300a00 */
[----:B-1----:R-:W-:-:S03]  /*2baf0*/  IADD3 R6, P1, PT, R30, R2, RZ ;  /* 0x000000021e067210 */ /* 0x002fc60007f3e0ff */
[----:B------:R1:W-:Y:S01]  /*2bb00*/  STL.64 [R1+0x450], R4 ;  /* 0x0004500401007387 */ /* 0x0003e20000100a00 */
[----:B------:R-:W-:Y:S01]  /*2bb10*/  IADD3 R20, P2, PT, R22, R2, RZ ;  /* 0x0000000216147210 */ /* 0x000fe20007f5e0ff */
[----:B------:R-:W-:-:S04]  /*2bb20*/  IMAD.X R7, R31, 0x1, R0, P1 ;  /* 0x000000011f077824 */ /* 0x000fc800008e0600 */
[----:B------:R-:W-:Y:S01]  /*2bb30*/  IMAD.X R21, R23, 0x1, R0, P2 ;  /* 0x0000000117157824 */ /* 0x000fe200010e0600 */
[----:B------:R1:W-:Y:S04]  /*2bb40*/  STL.64 [R1+0x468], R6 ;  /* 0x0004680601007387 */ /* 0x0003e80000100a00 */
[----:B------:R-:W3:Y:S04]  /*2bb50*/  LDL.LU.64 R30, [R1+0x5a8] ;  /* 0x0005a800011e7983 */ /* 0x000ee80000300a00 */
[----:B------:R-:W3:Y:S01]  /*2bb60*/  LDL.LU.64 R22, [R1+0x5a0] ;  /* 0x0005a00001167983 */ /* 0x000ee20000300a00 */
[----:B-1----:R-:W-:-:S04]  /*2bb70*/  IADD3 R4, P4, PT, R16, R2, RZ ;  /* 0x0000000210047210 */ /* 0x002fc80007f9e0ff */
[----:B------:R-:W-:Y:S01]  /*2bb80*/  IADD3.X R5, PT, PT, R17, R0, RZ, P4, !PT ;  /* 0x0000000011057210 */ /* 0x000fe200027fe4ff */
[----:B------:R1:W-:Y:S01]  /*2bb90*/  STL.64 [R1+0x480], R20 ;  /* 0x0004801401007387 */ /* 0x0003e20000100a00 */
[----:B------:R-:W-:-:S03]  /*2bba0*/  IADD3 R6, P1, PT, R14, R2, RZ ;  /* 0x000000020e067210 */ /* 0x000fc60007f3e0ff */
[----:B------:R1:W-:Y:S02]  /*2bbb0*/  STL.64 [R1+0x498], R4 ;  /* 0x0004980401007387 */ /* 0x0003e40000100a00 */
[----:B------:R-:W-:Y:S02]  /*2bbc0*/  IMAD.X R7, R15, 0x1, R0, P1 ;  /* 0x000000010f077824 */ /* 0x000fe400008e0600 */
[----:B-1----:R-:W3:Y:S01]  /*2bbd0*/  LDL.LU.64 R20, [R1+0x598] ;  /* 0x0005980001147983 */ /* 0x002ee20000300a00 */
[----:B------:R-:W-:-:S03]  /*2bbe0*/  IADD3 R4, P2, PT, R32, R2, RZ ;  /* 0x0000000220047210 */ /* 0x000fc60007f5e0ff */
[----:B------:R-:W3:Y:S02]  /*2bbf0*/  LDL.LU.64 R16, [R1+0x590] ;  /* 0x0005900001107983 */ /* 0x000ee40000300a00 */
[----:B------:R-:W-:Y:S02]  /*2bc00*/  IMAD.X R5, R33, 0x1, R0, P2 ;  /* 0x0000000121057824 */ /* 0x000fe400010e0600 */
[----:B------:R2:W-:Y:S04]  /*2bc10*/  STL.64 [R1+0x4b0], R6 ;  /* 0x0004b00601007387 */ /* 0x0005e80000100a00 */
[----:B------:R1:W-:Y:S04]  /*2bc20*/  STL.64 [R1+0x4b8], R4 ;  /* 0x0004b80401007387 */ /* 0x0003e80000100a00 */
[----:B------:R-:W3:Y:S01]  /*2bc30*/  LDL.LU.64 R32, [R1+0x588] ;  /* 0x0005880001207983 */ /* 0x000ee20000300a00 */
[----:B-----5:R-:W-:-:S04]  /*2bc40*/  IADD3 R14, P1, PT, R24, R2, RZ ;  /* 0x00000002180e7210 */ /* 0x020fc80007f3e0ff */
[----:B------:R-:W-:-:S05]  /*2bc50*/  IADD3.X R15, PT, PT, R25, R0, RZ, P1, !PT ;  /* 0x00000000190f7210 */ /* 0x000fca0000ffe4ff */
[----:B------:R5:W-:Y:S01]  /*2bc60*/  STL.64 [R1+0x4c8], R14 ;  /* 0x0004c80e01007387 */ /* 0x000be20000100a00 */
[-C--:B--2---:R-:W-:Y:S02]  /*2bc70*/  IADD3 R6, P4, PT, R18, R2.reuse, RZ ;  /* 0x0000000212067210 */ /* 0x084fe40007f9e0ff */
[----:B-1----:R-:W-:Y:S01]  /*2bc80*/  IADD3 R4, P2, PT, R10, R2, RZ ;  /* 0x000000020a047210 */ /* 0x002fe20007f5e0ff */
[----:B-----5:R-:W2:Y:S02]  /*2bc90*/  LDL.LU.64 R14, [R1+0x560] ;  /* 0x00056000010e7983 */ /* 0x020ea40000300a00 */
[--C-:B------:R-:W-:Y:S02]  /*2bca0*/  IMAD.X R7, R19, 0x1, R0.reuse, P4 ;  /* 0x0000000113077824 */ /* 0x100fe400020e0600 */
[----:B------:R-:W-:-:S03]  /*2bcb0*/  IMAD.X R5, R11, 0x1, R0, P2 ;  /* 0x000000010b057824 */ /* 0x000fc600010e0600 */
[----:B------:R1:W-:Y:S04]  /*2bcc0*/  STL.64 [R1+0x4d8], R6 ;  /* 0x0004d80601007387 */ /* 0x0003e80000100a00 */
[----:B------:R-:W5:Y:S04]  /*2bcd0*/  LDL.LU.64 R10, [R1+0x548] ;  /* 0x00054800010a7983 */ /* 0x000f680000300a00 */
[----:B------:R-:W5:Y:S01]  /*2bce0*/  LDL.LU.64 R24, [R1+0x530] ;  /* 0x0005300001187983 */ /* 0x000f620000300a00 */
[----:B-1----:R-:W-:-:S04]  /*2bcf0*/  IADD3 R6, P1, PT, R34, R2, RZ ;  /* 0x0000000222067210 */ /* 0x002fc80007f3e0ff */
[----:B------:R-:W-:Y:S01]  /*2bd00*/  IADD3.X R7, PT, PT, R35, R0, RZ, P1, !PT ;  /* 0x0000000023077210 */ /* 0x000fe20000ffe4ff */
[----:B------:R-:W-:Y:S01]  /*2bd10*/  STL.64 [R1+0x4e0], R4 ;  /* 0x0004e00401007387 */ /* 0x000fe20000100a00 */
[----:B----4-:R-:W-:-:S03]  /*2bd20*/  IADD3 R18, P2, PT, R28, R2, RZ ;  /* 0x000000021c127210 */ /* 0x010fc60007f5e0ff */
[----:B------:R-:W-:Y:S02]  /*2bd30*/  STL.64 [R1+0x4f0], R6 ;  /* 0x0004f00601007387 */ /* 0x000fe40000100a00 */
[----:B------:R-:W-:Y:S02]  /*2bd40*/  IMAD.X R19, R29, 0x1, R0, P2 ;  /* 0x000000011d137824 */ /* 0x000fe400010e0600 */
[----:B------:R-:W4:Y:S04]  /*2bd50*/  LDL.LU.64 R34, [R1+0x520] ;  /* 0x0005200001227983 */ /* 0x000f280000300a00 */
[----:B------:R1:W-:Y:S04]  /*2bd60*/  STL.64 [R1+0x500], R18 ;  /* 0x0005001201007387 */ /* 0x0003e80000100a00 */
[----:B-1----:R-:W4:Y:S01]  /*2bd70*/  LDL.LU.64 R18, [R1+0x510] ;  /* 0x0005100001127983 */ /* 0x002f220000300a00 */
[----:B---3--:R-:W-:-:S02]  /*2bd80*/  IADD3 R4, P4, PT, R12, R2, RZ ;  /* 0x000000020c047210 */ /* 0x008fc40007f9e0ff */
[----:B------:R-:W-:-:S03]  /*2bd90*/  IADD3 R6, P1, PT, R8, R2, RZ ;  /* 0x0000000208067210 */ /* 0x000fc60007f3e0ff */
[----:B------:R-:W-:Y:S01]  /*2bda0*/  IMAD.X R5, R13, 0x1, R0, P4 ;  /* 0x000000010d057824 */ /* 0x000fe200020e0600 */
[----:B------:R-:W-:-:S04]  /*2bdb0*/  IADD3.X R7, PT, PT, R9, R0, RZ, P1, !PT ;  /* 0x0000000009077210 */ /* 0x000fc80000ffe4ff */
[----:B------:R1:W-:Y:S04]  /*2bdc0*/  STL.64 [R1+0x508], R4 ;  /* 0x0005080401007387 */ /* 0x0003e80000100a00 */
[----:B------:R-:W3:Y:S04]  /*2bdd0*/  LDL.LU.64 R12, [R1+0x4f8] ;  /* 0x0004f800010c7983 */ /* 0x000ee80000300a00 */
[----:B------:R-:W3:Y:S01]  /*2bde0*/  LDL.LU.64 R8, [R1+0x4e8] ;  /* 0x0004e80001087983 */ /* 0x000ee20000300a00 */
[----:B-1----:R-:W-:-:S03]  /*2bdf0*/  IADD3 R4, P2, PT, R26, R2, RZ ;  /* 0x000000021a047210 */ /* 0x002fc60007f5e0ff */
[----:B------:R1:W-:Y:S02]  /*2be00*/  STL.64 [R1+0x518], R6 ;  /* 0x0005180601007387 */ /* 0x0003e40000100a00 */
[--C-:B------:R-:W-:Y:S02]  /*2be10*/  IMAD.X R5, R27, 0x1, R0.reuse, P2 ;  /* 0x000000011b057824 */ /* 0x100fe400010e0600 */
[----:B------:R-:W3:Y:S04]  /*2be20*/  LDL.LU.64 R36, [R1+0x4d0] ;  /* 0x0004d00001247983 */ /* 0x000ee80000300a00 */
[----:B------:R-:W3:Y:S01]  /*2be30*/  LDL.LU.64 R26, [R1+0x4c0] ;  /* 0x0004c000011a7983 */ /* 0x000ee20000300a00 */
[-C--:B------:R-:W-:Y:S02]  /*2be40*/  IADD3 R28, P1, PT, R30, R2.reuse, RZ ;  /* 0x000000021e1c7210 */ /* 0x080fe40007f3e0ff */
[----:B-1----:R-:W-:Y:S01]  /*2be50*/  IADD3 R6, P4, PT, R22, R2, RZ ;  /* 0x0000000216067210 */ /* 0x002fe20007f9e0ff */
[----:B------:R1:W-:Y:S02]  /*2be60*/  STL.64 [R1+0x528], R4 ;  /* 0x0005280401007387 */ /* 0x0003e40000100a00 */
[----:B------:R-:W-:Y:S01]  /*2be70*/  IMAD.X R29, R31, 0x1, R0, P1 ;  /* 0x000000011f1d7824 */ /* 0x000fe200008e0600 */
[----:B------:R-:W-:-:S05]  /*2be80*/  IADD3.X R7, PT, PT, R23, R0, RZ, P4, !PT ;  /* 0x0000000017077210 */ /* 0x000fca00027fe4ff */
[----:B------:R1:W-:Y:S04]  /*2be90*/  STL.64 [R1+0x540], R6 ;  /* 0x0005400601007387 */ /* 0x0003e80000100a00 */
[----:B------:R1:W-:Y:S04]  /*2bea0*/  STL.64 [R1+0x538], R28 ;  /* 0x0005381c01007387 */ /* 0x0003e80000100a00 */
[----:B------:R-:W3:Y:S01]  /*2beb0*/  LDL.LU.64 R22, [R1+0x4a8] ;  /* 0x0004a80001167983 */ /* 0x000ee20000300a00 */
[----:B-1----:R-:W-:-:S05]  /*2bec0*/  IADD3 R4, P2, PT, R20, R2, RZ ;  /* 0x0000000214047210 */ /* 0x002fca0007f5e0ff */
[--C-:B------:R-:W-:Y:S01]  /*2bed0*/  IMAD.X R5, R21, 0x1, R0.reuse, P2 ;  /* 0x0000000115057824 */ /* 0x100fe200010e0600 */
[----:B------:R-:W-:Y:S01]  /*2bee0*/  IADD3 R6, P1, PT, R16, R2, RZ ;  /* 0x0000000210067210 */ /* 0x000fe20007f3e0ff */
[----:B------:R-:W3:Y:S04]  /*2bef0*/  LDL.LU.64 R20, [R1+0x4a0] ;  /* 0x0004a00001147983 */ /* 0x000ee80000300a00 */
[----:B------:R2:W-:Y:S01]  /*2bf00*/  STL.64 [R1+0x550], R4 ;  /* 0x0005500401007387 */ /* 0x0005e20000100a00 */
[----:B------:R-:W-:-:S03]  /*2bf10*/  IMAD.X R7, R17, 0x1, R0, P1 ;  /* 0x0000000111077824 */ /* 0x000fc600008e0600 */
[----:B------:R-:W3:Y:S01]  /*2bf20*/  LDL.LU.64 R30, [R1+0x490] ;  /* 0x00049000011e7983 */ /* 0x000ee20000300a00 */
[----:B------:R-:W-:-:S03]  /*2bf30*/  IADD3 R28, P2, PT, R32, R2, RZ ;  /* 0x00000002201c7210 */ /* 0x000fc60007f5e0ff */
[----:B------:R-:W3:Y:S01]  /*2bf40*/  LDL.LU.64 R16, [R1+0x488] ;  /* 0x0004880001107983 */ /* 0x000ee20000300a00 */
[----:B------:R-:W-:-:S03]  /*2bf50*/  IADD3.X R29, PT, PT, R33, R0, RZ, P2, !PT ;  /* 0x00000000211d7210 */ /* 0x000fc600017fe4ff */
[----:B------:R5:W-:Y:S01]  /*2bf60*/  STL.64 [R1+0x558], R6 ;  /* 0x0005580601007387 */ /* 0x000be20000100a00 */
[----:B--2---:R-:W-:-:S05]  /*2bf70*/  IADD3 R4, P4, PT, R14, R2, RZ ;  /* 0x000000020e047210 */ /* 0x004fca0007f9e0ff */
[----:B------:R-:W-:Y:S01]  /*2bf80*/  IMAD.X R5, R15, 0x1, R0, P4 ;  /* 0x000000010f057824 */ /* 0x000fe200020e0600 */
[----:B-----5:R-:W-:-:S04]  /*2bf90*/  IADD3 R6, P1, PT, R10, R2, RZ ;  /* 0x000000020a067210 */ /* 0x020fc80007f3e0ff */
[----:B------:R1:W-:Y:S04]  /*2bfa0*/  STL.64 [R1+0x560], R4 ;  /* 0x0005600401007387 */ /* 0x0003e80000100a00 */
[----:B------:R2:W-:Y:S01]  /*2bfb0*/  STL.64 [R1+0x568], R28 ;  /* 0x0005681c01007387 */ /* 0x0005e20000100a00 */
[----:B------:R-:W-:-:S03]  /*2bfc0*/  IMAD.X R7, R11, 0x1, R0, P1 ;  /* 0x000000010b077824 */ /* 0x000fc600008e0600 */
[----:B------:R-:W5:Y:S04]  /*2bfd0*/  LDL.LU.64 R10, [R1+0x478] ;  /* 0x00047800010a7983 */ /* 0x000f680000300a00 */
[----:B------:R-:W5:Y:S01]  /*2bfe0*/  LDL.LU.64 R14, [R1+0x470] ;  /* 0x00047000010e7983 */ /* 0x000f620000300a00 */
[----:B-1----:R-:W-:-:S03]  /*2bff0*/  IADD3 R4, P2, PT, R24, R2, RZ ;  /* 0x0000000218047210 */ /* 0x002fc60007f5e0ff */
[----:B------:R1:W-:Y:S01]  /*2c000*/  STL.64 [R1+0x548], R6 ;  /* 0x0005480601007387 */ /* 0x0003e20000100a00 */
[----:B------:R-:W-:-:S03]  /*2c010*/  IADD3.X R5, PT, PT, R25, R0, RZ, P2, !PT ;  /* 0x0000000019057210 */ /* 0x000fc600017fe4ff */
[----:B--2---:R-:W2:Y:S04]  /*2c020*/  LDL.LU.64 R28, [R1+0x460] ;  /* 0x00046000011c7983 */ /* 0x004ea80000300a00 */
[----:B------:R-:W2:Y:S01]  /*2c030*/  LDL.LU.64 R24, [R1+0x458] ;  /* 0x0004580001187983 */ /* 0x000ea20000300a00 */
[----:B----4-:R-:W-:-:S03]  /*2c040*/  IADD3 R32, P1, PT, R34, R2, RZ ;  /* 0x0000000222207210 */ /* 0x010fc60007f3e0ff */
[----:B------:R3:W-:Y:S02]  /*2c050*/  STL.64 [R1+0x570], R4 ;  /* 0x0005700401007387 */ /* 0x0007e40000100a00 */
[----:B------:R-:W-:Y:S01]  /*2c060*/  IMAD.X R33, R35, 0x1, R0, P1 ;  /* 0x0000000123217824 */ /* 0x000fe200008e0600 */
[----:B-1----:R-:W-:-:S05]  /*2c070*/  IADD3 R6, P4, PT, R18, R2, RZ ;  /* 0x0000000212067210 */ /* 0x002fca0007f9e0ff */
[----:B------:R-:W-:-:S05]  /*2c080*/  IMAD.X R7, R19, 0x1, R0, P4 ;  /* 0x0000000113077824 */ /* 0x000fca00020e0600 */
[----:B------:R1:W-:Y:S01]  /*2c090*/  STL.64 [R1+0x590], R6 ;  /* 0x0005900601007387 */ /* 0x0003e20000100a00 */
[----:B---3--:R-:W-:-:S03]  /*2c0a0*/  IADD3 R4, P2, PT, R12, R2, RZ ;  /* 0x000000020c047210 */ /* 0x008fc60007f5e0ff */
[----:B------:R3:W-:Y:S01]  /*2c0b0*/  STL.64 [R1+0x580], R32 ;  /* 0x0005802001007387 */ /* 0x0007e20000100a00 */
[----:B-1----:R-:W-:Y:S02]  /*2c0c0*/  IADD3 R6, P1, PT, R8, R2, RZ ;  /* 0x0000000208067210 */ /* 0x002fe40007f3e0ff */
[----:B------:R-:W-:Y:S02]  /*2c0d0*/  IADD3.X R5, PT, PT, R13, R0, RZ, P2, !PT ;  /* 0x000000000d057210 */ /* 0x000fe400017fe4ff */
[----:B------:R-:W4:Y:S01]  /*2c0e0*/  LDL.LU.64 R12, [R1+0x448] ;  /* 0x00044800010c7983 */ /* 0x000f220000300a00 */
[----:B------:R-:W-:-:S03]  /*2c0f0*/  IMAD.X R7, R9, 0x1, R0, P1 ;  /* 0x0000000109077824 */ /* 0x000fc600008e0600 */
[----:B------:R1:W-:Y:S01]  /*2c100*/  STL.64 [R1+0x598], R4 ;  /* 0x0005980401007387 */ /* 0x0003e20000100a00 */
[----:B---3--:R-:W-:-:S03]  /*2c110*/  IADD3 R32, P2, PT, R36, R2, RZ ;  /* 0x0000000224207210 */ /* 0x008fc60007f5e0ff */
[----:B------:R3:W-:Y:S01]  /*2c120*/  STL.64 [R1+0x5a8], R6 ;  /* 0x0005a80601007387 */ /* 0x0007e20000100a00 */
[----:B-1----:R-:W-:-:S03]  /*2c130*/  IADD3 R4, P4, PT, R26, R2, RZ ;  /* 0x000000021a047210 */ /* 0x002fc60007f9e0ff */
[----:B---3--:R-:W3:Y:S01]  /*2c140*/  LDL.LU.64 R6, [R1+0x440] ;  /* 0x0004400001067983 */ /* 0x008ee20000300a00 */
[----:B------:R-:W-:-:S03]  /*2c150*/  IADD3.X R5, PT, PT, R27, R0, RZ, P4, !PT ;  /* 0x000000001b057210 */ /* 0x000fc600027fe4ff */
[----:B------:R-:W3:Y:S01]  /*2c160*/  LDL.LU.64 R34, [R1+0x430] ;  /* 0x0004300001227983 */ /* 0x000ee20000300a00 */
[----:B------:R-:W-:-:S03]  /*2c170*/  IMAD.X R33, R37, 0x1, R0, P2 ;  /* 0x0000000125217824 */ /* 0x000fc600010e0600 */
[----:B------:R-:W3:Y:S01]  /*2c180*/  LDL.LU.64 R18, [R1+0x428] ;  /* 0x0004280001127983 */ /* 0x000ee20000300a00 */
[----:B------:R-:W-:-:S03]  /*2c190*/  IADD3 R8, P1, PT, R22, R2, RZ ;  /* 0x0000000216087210 */ /* 0x000fc60007f3e0ff */
[----:B------:R1:W-:Y:S02]  /*2c1a0*/  STL.64 [R1+0x5c8], R4 ;  /* 0x0005c80401007387 */ /* 0x0003e40000100a00 */
[----:B------:R-:W-:Y:S02]  /*2c1b0*/  IMAD.X R9, R23, 0x1, R0, P1 ;  /* 0x0000000117097824 */ /* 0x000fe400008e0600 */
[----:B------:R-:W-:Y:S04]  /*2c1c0*/  STL.64 [R1+0x5b8], R32 ;  /* 0x0005b82001007387 */ /* 0x000fe80000100a00 */
[----:B------:R-:W3:Y:S01]  /*2c1d0*/  LDL.LU.64 R22, [R1+0x418] ;  /* 0x0004180001167983 */ /* 0x000ee20000300a00 */
[----:B-1----:R-:W-:-:S03]  /*2c1e0*/  IADD3 R4, P2, PT, R20, R2, RZ ;  /* 0x0000000214047210 */ /* 0x002fc60007f5e0ff */
[----:B------:R1:W-:Y:S01]  /*2c1f0*/  STL.64 [R1+0x5d0], R8 ;  /* 0x0005d00801007387 */ /* 0x0003e20000100a00 */
[-C--:B------:R-:W-:Y:S01]  /*2c200*/  IADD3 R26, P1, PT, R30, R2.reuse, RZ ;  /* 0x000000021e1a7210 */ /* 0x080fe20007f3e0ff */
[----:B------:R-:W-:Y:S02]  /*2c210*/  IMAD.X R5, R21, 0x1, R0, P2 ;  /* 0x0000000115057824 */ /* 0x000fe400010e0600 */
[----:B------:R-:W3:Y:S01]  /*2c220*/  LDL.LU.64 R20, [R1+0x410] ;  /* 0x0004100001147983 */ /* 0x000ee20000300a00 */
[----:B-1----:R-:W-:-:S03]  /*2c230*/  IADD3 R8, P4, PT, R16, R2, RZ ;  /* 0x0000000210087210 */ /* 0x002fc60007f9e0ff */
[----:B------:R-:W3:Y:S01]  /*2c240*/  LDL.LU.64 R36, [R1+0x400] ;  /* 0x0004000001247983 */ /* 0x000ee20000300a00 */
[----:B------:R-:W-:-:S03]  /*2c250*/  IADD3.X R27, PT, PT, R31, R0, RZ, P1, !PT ;  /* 0x000000001f1b7210 */ /* 0x000fc60000ffe4ff */
[----:B------:R-:W3:Y:S01]  /*2c260*/  LDL.LU.64 R32, [R1+0x3f0] ;  /* 0x0003f00001207983 */ /* 0x000ee20000300a00 */
[----:B------:R-:W-:-:S03]  /*2c270*/  IMAD.X R9, R17, 0x1, R0, P4 ;  /* 0x0000000111097824 */ /* 0x000fc600020e0600 */
[----:B------:R5:W-:Y:S04]  /*2c280*/  STL.64 [R1+0x5e0], R4 ;  /* 0x0005e00401007387 */ /* 0x000be80000100a00 */
[----:B------:R1:W-:Y:S04]  /*2c290*/  STL.64 [R1+0x600], R8 ;  /* 0x0006000801007387 */ /* 0x0003e80000100a00 */
[----:B------:R2:W-:Y:S01]  /*2c2a0*/  STL.64 [R1+0x5f0], R26 ;  /* 0x0005f01a01007387 */ /* 0x0005e20000100a00 */
[----:B-----5:R-:W-:-:S04]  /*2c2b0*/  IADD3 R4, P2, PT, R10, R2, RZ ;  /* 0x000000020a047210 */ /* 0x020fc80007f5e0ff */
[----:B------:R-:W-:Y:S02]  /*2c2c0*/  IADD3.X R5, PT, PT, R11, R0, RZ, P2, !PT ;  /* 0x000000000b057210 */ /* 0x000fe400017fe4ff */
[----:B------:R-:W5:Y:S01]  /*2c2d0*/  LDL.LU.64 R10, [R1+0x3e8] ;  /* 0x0003e800010a7983 */ /* 0x000f620000300a00 */
[----:B-1----:R-:W-:-:S03]  /*2c2e0*/  IADD3 R8, P1, PT, R14, R2, RZ ;  /* 0x000000020e087210 */ /* 0x002fc60007f3e0ff */
[----:B------:R1:W-:Y:S02]  /*2c2f0*/  STL.64 [R1+0x608], R4 ;  /* 0x0006080401007387 */ /* 0x0003e40000100a00 */
[--C-:B------:R-:W-:Y:S02]  /*2c300*/  IMAD.X R9, R15, 0x1, R0.reuse, P1 ;  /* 0x000000010f097824 */ /* 0x100fe400008e0600 */
[----:B------:R-:W5:Y:S04]  /*2c310*/  LDL.LU.64 R30, [R1+0x3e0] ;  /* 0x0003e000011e7983 */ /* 0x000f680000300a00 */
[----:B------:R-:W5:Y:S01]  /*2c320*/  LDL.LU.64 R14, [R1+0x3d0] ;  /* 0x0003d000010e7983 */ /* 0x000f620000300a00 */
[-C--:B--2---:R-:W-:Y:S02]  /*2c330*/  IADD3 R26, P2, PT, R28, R2.reuse, RZ ;  /* 0x000000021c1a7210 */ /* 0x084fe40007f5e0ff */
[----:B-1----:R-:W-:Y:S01]  /*2c340*/  IADD3 R4, P4, PT, R24, R2, RZ ;  /* 0x0000000218047210 */ /* 0x002fe20007f9e0ff */
[----:B------:R-:W2:Y:S04]  /*2c350*/  LDL.LU.64 R16, [R1+0x3c0] ;  /* 0x0003c00001107983 */ /* 0x000ea80000300a00 */
[----:B------:R4:W-:Y:S01]  /*2c360*/  STL.64 [R1+0x618], R8 ;  /* 0x0006180801007387 */ /* 0x0009e20000100a00 */
[----:B------:R-:W-:Y:S01]  /*2c370*/  IMAD.X R5, R25, 0x1, R0, P4 ;  /* 0x0000000119057824 */ /* 0x000fe200020e0600 */
[----:B------:R-:W-:-:S02]  /*2c380*/  IADD3.X R27, PT, PT, R29, R0, RZ, P2, !PT ;  /* 0x000000001d1b7210 */ /* 0x000fc400017fe4ff */
[----:B------:R-:W2:Y:S04]  /*2c390*/  LDL.LU.64 R24, [R1+0x3b8] ;  /* 0x0003b80001187983 */ /* 0x000ea80000300a00 */
[----:B------:R3:W-:Y:S04]  /*2c3a0*/  STL.64 [R1+0x638], R4 ;  /* 0x0006380401007387 */ /* 0x0007e80000100a00 */
[----:B------:R-:W-:Y:S01]  /*2c3b0*/  STL.64 [R1+0x628], R26 ;  /* 0x0006281a01007387 */ /* 0x000fe20000100a00 */
[----:B----4-:R-:W-:-:S04]  /*2c3c0*/  IADD3 R8, P1, PT, R12, R2, RZ ;  /* 0x000000020c087210 */ /* 0x010fc80007f3e0ff */
[----:B------:R-:W-:-:S05]  /*2c3d0*/  IADD3.X R9, PT, PT, R13, R0, RZ, P1, !PT ;  /* 0x000000000d097210 */ /* 0x000fca0000ffe4ff */
[----:B------:R1:W-:Y:S04]  /*2c3e0*/  STL.64 [R1+0x640], R8 ;  /* 0x0006400801007387 */ /* 0x0003e80000100a00 */
[----:B------:R-:W4:Y:S01]  /*2c3f0*/  LDL.LU.64 R12, [R1+0x3a8] ;  /* 0x0003a800010c7983 */ /* 0x000f220000300a00 */
[----:B---3--:R-:W-:-:S05]  /*2c400*/  IADD3 R4, P2, PT, R6, R2, RZ ;  /* 0x0000000206047210 */ /* 0x008fca0007f5e0ff */
[----:B------:R-:W-:Y:S01]  /*2c410*/  IMAD.X R5, R7, 0x1, R0, P2 ;  /* 0x0000000107057824 */ /* 0x000fe200010e0600 */
[-C--:B------:R-:W-:Y:S01]  /*2c420*/  IADD3 R28, P1, PT, R34, R2.reuse, RZ ;  /* 0x00000002221c7210 */ /* 0x080fe20007f3e0ff */
[----:B------:R-:W3:Y:S01]  /*2c430*/  LDL.LU.64 R6, [R1+0x3a0] ;  /* 0x0003a00001067983 */ /* 0x000ee20000300a00 */
[----:B-1----:R-:W-:-:S03]  /*2c440*/  IADD3 R8, P4, PT, R18, R2, RZ ;  /* 0x0000000212087210 */ /* 0x002fc60007f9e0ff */
[----:B------:R-:W3:Y:S02]  /*2c450*/  LDL.LU.64 R26, [R1+0x390] ;  /* 0x00039000011a7983 */ /* 0x000ee40000300a00 */
[----:B------:R-:W-:Y:S02]  /*2c460*/  IMAD.X R9, R19, 0x1, R0, P4 ;  /* 0x0000000113097824 */ /* 0x000fe400020e0600 */
[----:B------:R1:W-:Y:S01]  /*2c470*/  STL.64 [R1+0x650], R4 ;  /* 0x0006500401007387 */ /* 0x0003e20000100a00 */
[----:B------:R-:W-:-:S03]  /*2c480*/  IADD3.X R29, PT, PT, R35, R0, RZ, P1, !PT ;  /* 0x00000000231d7210 */ /* 0x000fc60000ffe4ff */
[----:B------:R-:W3:Y:S04]  /*2c490*/  LDL.LU.64 R18, [R1+0x388] ;  /* 0x0003880001127983 */ /* 0x000ee80000300a00 */
[----:B------:R1:W-:Y:S02]  /*2c4a0*/  STL.64 [R1+0x670], R8 ;  /* 0x0006700801007387 */ /* 0x0003e40000100a00 */
[----:B-1----:R-:W-:-:S04]  /*2c4b0*/  IADD3 R4, P2, PT, R22, R2, RZ ;  /* 0x0000000216047210 */ /* 0x002fc80007f5e0ff */
[----:B------:R-:W-:Y:S02]  /*2c4c0*/  IADD3.X R5, PT, PT, R23, R0, RZ, P2, !PT ;  /* 0x0000000017057210 */ /* 0x000fe400017fe4ff */
[-C--:B------:R-:W-:Y:S01]  /*2c4d0*/  IADD3 R8, P1, PT, R20, R2.reuse, RZ ;  /* 0x0000000214087210 */ /* 0x080fe20007f3e0ff */
[----:B------:R1:W-:Y:S04]  /*2c4e0*/  STL.64 [R1+0x660], R28 ;  /* 0x0006601c01007387 */ /* 0x0003e80000100a00 */
[----:B------:R-:W-:Y:S01]  /*2c4f0*/  IMAD.X R9, R21, 0x1, R0, P1 ;  /* 0x0000000115097824 */ /* 0x000fe200008e0600 */
[----:B------:R1:W-:Y:S01]  /*2c500*/  STL.64 [R1+0x678], R4 ;  /* 0x0006780401007387 */ /* 0x0003e20000100a00 */
[----:B------:R-:W-:-:S03]  /*2c510*/  IADD3 R34, P2, PT, R36, R2, RZ ;  /* 0x0000000224227210 */ /* 0x000fc60007f5e0ff */
[----:B-1----:R-:W3:Y:S04]  /*2c520*/  LDL.LU.64 R28, [R1+0x380] ;  /* 0x00038000011c7983 */ /* 0x002ee80000300a00 */
[----:B------:R-:W3:Y:S01]  /*2c530*/  LDL.LU.64 R22, [R1+0x378] ;  /* 0x0003780001167983 */ /* 0x000ee20000300a00 */
[----:B------:R-:W-:-:S03]  /*2c540*/  IADD3 R4, P4, PT, R32, R2, RZ ;  /* 0x0000000220047210 */ /* 0x000fc60007f9e0ff */
[----:B------:R-:W3:Y:S02]  /*2c550*/  LDL.LU.64 R20, [R1+0x370] ;  /* 0x0003700001147983 */ /* 0x000ee40000300a00 */
[----:B------:R-:W-:Y:S02]  /*2c560*/  IMAD.X R5, R33, 0x1, R0, P4 ;  /* 0x0000000121057824 */ /* 0x000fe400020e0600 */
[----:B------:R5:W-:Y:S01]  /*2c570*/  STL.64 [R1+0x688], R8 ;  /* 0x0006880801007387 */ /* 0x000be20000100a00 */
[----:B------:R-:W-:-:S03]  /*2c580*/  IADD3.X R35, PT, PT, R37, R0, RZ, P2, !PT ;  /* 0x0000000025237210 */ /* 0x000fc600017fe4ff */
[----:B------:R-:W3:Y:S04]  /*2c590*/  LDL.LU.64 R32, [R1+0x368] ;  /* 0x0003680001207983 */ /* 0x000ee80000300a00 */
[----:B------:R1:W-:Y:S04]  /*2c5a0*/  STL.64 [R1+0x6a8], R4 ;  /* 0x0006a80401007387 */ /* 0x0003e80000100a00 */
[----:B------:R-:W-:Y:S01]  /*2c5b0*/  STL.64 [R1+0x698], R34 ;  /* 0x0006982201007387 */ /* 0x000fe20000100a00 */
[----:B-----5:R-:W-:-:S04]  /*2c5c0*/  IADD3 R8, P1, PT, R10, R2, RZ ;  /* 0x000000020a087210 */ /* 0x020fc80007f3e0ff */
[----:B------:R-:W-:Y:S02]  /*2c5d0*/  IADD3.X R9, PT, PT, R11, R0, RZ, P1, !PT ;  /* 0x000000000b097210 */ /* 0x000fe40000ffe4ff */
[----:B-1----:R-:W-:-:S03]  /*2c5e0*/  IADD3 R4, P2, PT, R30, R2, RZ ;  /* 0x000000021e047210 */ /* 0x002fc60007f5e0ff */
[----:B------:R1:W-:Y:S02]  /*2c5f0*/  STL.64 [R1+0x6b0], R8 ;  /* 0x0006b00801007387 */ /* 0x0003e40000100a00 */
[----:B------:R-:W-:Y:S02]  /*2c600*/  IMAD.X R5, R31, 0x1, R0, P2 ;  /* 0x000000011f057824 */ /* 0x000fe400010e0600 */
[----:B------:R-:W5:Y:S01]  /*2c610*/  LDL.LU.64 R30, [R1+0x358] ;  /* 0x00035800011e7983 */ /* 0x000f620000300a00 */
[----:B-1----:R-:W-:-:S03]  /*2c620*/  IADD3 R8, P1, PT, R14, R2, RZ ;  /* 0x000000020e087210 */ /* 0x002fc60007f3e0ff */
[----:B------:R-:W-:Y:S01]  /*2c630*/  STL.64 [R1+0x6c0], R4 ;  /* 0x0006c00401007387 */ /* 0x000fe20000100a00 */
[----:B------:R-:W-:-:S03]  /*2c640*/  IADD3.X R9, PT, PT, R15, R0, RZ, P1, !PT ;  /* 0x000000000f097210 */ /* 0x000fc60000ffe4ff */
[----:B------:R-:W5:Y:S04]  /*2c650*/  LDL.LU.64 R14, [R1+0xbb0] ;  /* 0x000bb000010e7983 */ /* 0x000f680000300a00 */
[----:B------:R1:W-:Y:S04]  /*2c660*/  STL.64 [R1+0x6d0], R8 ;  /* 0x0006d00801007387 */ /* 0x0003e80000100a00 */
[----:B-1----:R-:W5:Y:S01]  /*2c670*/  LDL.LU.64 R8, [R1+0xba0] ;  /* 0x000ba00001087983 */ /* 0x002f620000300a00 */
[-C--:B--2---:R-:W-:Y:S02]  /*2c680*/  IADD3 R10, P4, PT, R16, R2.reuse, RZ ;  /* 0x00000002100a7210 */ /* 0x084fe40007f9e0ff */
[----:B------:R-:W-:-:S03]  /*2c690*/  IADD3 R4, P2, PT, R24, R2, RZ ;  /* 0x0000000218047210 */ /* 0x000fc60007f5e0ff */
[----:B------:R-:W-:Y:S01]  /*2c6a0*/  IMAD.X R11, R17, 0x1, R0, P4 ;  /* 0x00000001110b7824 */ /* 0x000fe200020e0600 */
[----:B------:R-:W-:Y:S01]  /*2c6b0*/  IADD3.X R5, PT, PT, R25, R0, RZ, P2, !PT ;  /* 0x0000000019057210 */ /* 0x000fe200017fe4ff */
[----:B------:R-:W2:Y:S04]  /*2c6c0*/  LDL.LU.64 R16, [R1+0xb98] ;  /* 0x000b980001107983 */ /* 0x000ea80000300a00 */
[----:B------:R4:W-:Y:S04]  /*2c6d0*/  STL.64 [R1+0x6e0], R10 ;  /* 0x0006e00a01007387 */ /* 0x0009e80000100a00 */
[----:B------:R3:W-:Y:S01]  /*2c6e0*/  STL.64 [R1+0x6e8], R4 ;  /* 0x0006e80401007387 */ /* 0x0007e20000100a00 */
[----:B----4-:R-:W-:-:S05]  /*2c6f0*/  IADD3 R10, P1, PT, R12, R2, RZ ;  /* 0x000000020c0a7210 */ /* 0x010fca0007f3e0ff */
[----:B------:R-:W-:Y:S02]  /*2c700*/  IMAD.X R11, R13, 0x1, R0, P1 ;  /* 0x000000010d0b7824 */ /* 0x000fe400008e0600 */
[----:B------:R-:W4:Y:S01]  /*2c710*/  LDL.LU.64 R12, [R1+0xb88] ;  /* 0x000b8800010c7983 */ /* 0x000f220000300a00 */
[----:B---3--:R-:W-:-:S03]  /*2c720*/  IADD3 R4, P2, PT, R6, R2, RZ ;  /* 0x0000000206047210 */ /* 0x008fc60007f5e0ff */
[----:B------:R1:W-:Y:S01]  /*2c730*/  STL.64 [R1+0x6f8], R10 ;  /* 0x0006f80a01007387 */ /* 0x0003e20000100a00 */
[----:B------:R-:W-:Y:S02]  /*2c740*/  IADD3.X R5, PT, PT, R7, R0, RZ, P2, !PT ;  /* 0x0000000007057210 */ /* 0x000fe400017fe4ff */
[----:B------:R-:W-:-:S03]  /*2c750*/  IADD3 R24, P4, PT, R26, R2, RZ ;  /* 0x000000021a187210 */ /* 0x000fc60007f9e0ff */
[----:B------:R3:W-:Y:S02]  /*2c760*/  STL.64 [R1+0x708], R4 ;  /* 0x0007080401007387 */ /* 0x0007e40000100a00 */
[----:B------:R-:W-:Y:S01]  /*2c770*/  IMAD.X R25, R27, 0x1, R0, P4 ;  /* 0x000000011b197824 */ /* 0x000fe200020e0600 */
[----:B-1----:R-:W-:-:S04]  /*2c780*/  IADD3 R10, P1, PT, R18, R2, RZ ;  /* 0x00000002120a7210 */ /* 0x002fc80007f3e0ff */
[----:B------:R-:W-:Y:S01]  /*2c790*/  IADD3.X R11, PT, PT, R19, R0, RZ, P1, !PT ;  /* 0x00000000130b7210 */ /* 0x000fe20000ffe4ff */
[----:B---3--:R-:W3:Y:S04]  /*2c7a0*/  LDL.LU.64 R4, [R1+0xb80] ;  /* 0x000b800001047983 */ /* 0x008ee80000300a00 */
[----:B------:R-:W3:Y:S04]  /*2c7b0*/  LDL.LU.64 R6, [R1+0xb70] ;  /* 0x000b700001067983 */ /* 0x000ee80000300a00 */
[----:B------:R1:W-:Y:S01]  /*2c7c0*/  STL.64 [R1+0x718], R24 ;  /* 0x0007181801007387 */ /* 0x0003e20000100a00 */
[----:B------:R-:W-:-:S03]  /*2c7d0*/  IADD3 R26, P2, PT, R28, R2, RZ ;  /* 0x000000021c1a7210 */ /* 0x000fc60007f5e0ff */
[----:B-1----:R-:W3:Y:S01]  /*2c7e0*/  LDL.LU.64 R24, [R1+0xb68] ;  /* 0x000b680001187983 */ /* 0x002ee20000300a00 */
[----:B------:R-:W-:Y:S01]  /*2c7f0*/  IADD3 R18, P1, PT, R22, R2, RZ ;  /* 0x0000000216127210 */ /* 0x000fe20007f3e0ff */
[----:B------:R-:W-:Y:S02]  /*2c800*/  IMAD.X R27, R29, 0x1, R0, P2 ;  /* 0x000000011d1b7824 */ /* 0x000fe400010e0600 */
[----:B------:R1:W-:Y:S01]  /*2c810*/  STL.64 [R1+0x720], R10 ;  /* 0x0007200a01007387 */ /* 0x0003e20000100a00 */
[----:B------:R-:W-:-:S03]  /*2c820*/  IADD3.X R19, PT, PT, R23, R0, RZ, P1, !PT ;  /* 0x0000000017137210 */ /* 0x000fc60000ffe4ff */
[----:B------:R-:W3:Y:S04]  /*2c830*/  LDL.LU.64 R28, [R1+0xb58] ;  /* 0x000b5800011c7983 */ /* 0x000ee80000300a00 */
[----:B------:R1:W-:Y:S02]  /*2c840*/  STL.64 [R1+0x730], R26 ;  /* 0x0007301a01007387 */ /* 0x0003e40000100a00 */
[-C--:B-1----:R-:W-:Y:S02]  /*2c850*/  IADD3 R10, P4, PT, R20, R2.reuse, RZ ;  /* 0x00000002140a7210 */ /* 0x082fe40007f9e0ff */
[----:B------:R1:W-:Y:S03]  /*2c860*/  STL.64 [R1+0x740], R18 ;  /* 0x0007401201007387 */ /* 0x0003e60000100a00 */
[----:B------:R-:W-:Y:S01]  /*2c870*/  IMAD.X R11, R21, 0x1, R0, P4 ;  /* 0x00000001150b7824 */ /* 0x000fe200020e0600 */
[----:B------:R-:W-:Y:S01]  /*2c880*/  IADD3 R26, P2, PT, R32, R2, RZ ;  /* 0x00000002201a7210 */ /* 0x000fe20007f5e0ff */
[----:B-1----:R-:W3:Y:S03]  /*2c890*/  LDL.LU.64 R18, [R1+0xb50] ;  /* 0x000b500001127983 */ /* 0x002ee60000300a00 */
[----:B------:R-:W-:Y:S01]  /*2c8a0*/  IADD3.X R27, PT, PT, R33, R0, RZ, P2, !PT ;  /* 0x00000000211b7210 */ /* 0x000fe200017fe4ff */
[----:B------:R-:W3:Y:S04]  /*2c8b0*/  LDL.LU.64 R22, [R1+0xb40] ;  /* 0x000b400001167983 */ /* 0x000ee80000300a00 */
[----:B------:R1:W-:Y:S04]  /*2c8c0*/  STL.64 [R1+0x750], R10 ;  /* 0x0007500a01007387 */ /* 0x0003e80000100a00 */
[----:B-1----:R-:W3:Y:S04]  /*2c8d0*/  LDL.LU.64 R10, [R1+0xb38] ;  /* 0x000b3800010a7983 */ /* 0x002ee80000300a00 */
[----:B------:R1:W-:Y:S04]  /*2c8e0*/  STL.64 [R1+0x760], R26 ;  /* 0x0007601a01007387 */ /* 0x0003e80000100a00 */
[----:B-1----:R-:W3:Y:S01]  /*2c8f0*/  LDL.LU.64 R26, [R1+0xb28] ;  /* 0x000b2800011a7983 */ /* 0x002ee20000300a00 */
[----:B-----5:R-:W-:-:S05]  /*2c900*/  IADD3 R20, P4, PT, R30, R2, RZ ;  /* 0x000000021e147210 */ /* 0x020fca0007f9e0ff */
[----:B------:R-:W-:Y:S01]  /*2c910*/  IMAD.X R21, R31, 0x1, R0, P4 ;  /* 0x000000011f157824 */ /* 0x000fe200020e0600 */
[----:B------:R-:W-:-:S04]  /*2c920*/  IADD3 R106, P1, PT, R14, R2, RZ ;  /* 0x000000020e6a7210 */ /* 0x000fc80007f3e0ff */
[----:B------:R1:W-:Y:S01]  /*2c930*/  STL.64 [R1+0x798], R20 ;  /* 0x0007981401007387 */ /* 0x0003e20000100a00 */
[----:B------:R-:W-:-:S03]  /*2c940*/  IADD3.X R107, PT, PT, R15, R0, RZ, P1, !PT ;  /* 0x000000000f6b7210 */ /* 0x000fc60000ffe4ff */
[----:B-1----:R-:W5:Y:S01]  /*2c950*/  LDL.LU.64 R20, [R1+0xb20] ;  /* 0x000b200001147983 */ /* 0x002f620000300a00 */
[----:B------:R-:W-:-:S03]  /*2c960*/  IADD3 R108, P2, PT, R8, R2, RZ ;  /* 0x00000002086c7210 */ /* 0x000fc60007f5e0ff */
[----:B------:R-:W5:Y:S02]  /*2c970*/  LDL.LU.64 R14, [R1+0xb18] ;  /* 0x000b1800010e7983 */ /* 0x000f640000300a00 */
[----:B------:R-:W-:Y:S02]  /*2c980*/  IMAD.X R109, R9, 0x1, R0, P2 ;  /* 0x00000001096d7824 */ /* 0x000fe400010e0600 */
[----:B------:R-:W5:Y:S01]  /*2c990*/  LDL.LU.64 R8, [R1+0xb08] ;  /* 0x000b080001087983 */ /* 0x000f620000300a00 */
[----:B--2---:R-:W-:-:S04]  /*2c9a0*/  IADD3 R110, P4, PT, R16, R2, RZ ;  /* 0x00000002106e7210 */ /* 0x004fc80007f9e0ff */
[----:B------:R-:W-:Y:S02]  /*2c9b0*/  IADD3.X R111, PT, PT, R17, R0, RZ, P4, !PT ;  /* 0x00000000116f7210 */ /* 0x000fe400027fe4ff */
[----:B------:R-:W2:Y:S01]  /*2c9c0*/  LDL.LU.64 R16, [R1+0xb00] ;  /* 0x000b000001107983 */ /* 0x000ea20000300a00 */
[----:B----4-:R-:W-:-:S05]  /*2c9d0*/  IADD3 R112, P1, PT, R12, R2, RZ ;  /* 0x000000020c707210 */ /* 0x010fca0007f3e0ff */
[--C-:B------:R-:W-:Y:S01]  /*2c9e0*/  IMAD.X R113, R13, 0x1, R0.reuse, P1 ;  /* 0x000000010d717824 */ /* 0x100fe200008e0600 */
[-C--:B---3--:R-:W-:Y:S02]  /*2c9f0*/  IADD3 R114, P2, PT, R4, R2.reuse, RZ ;  /* 0x0000000204727210 */ /* 0x088fe40007f5e0ff */
[----:B------:R-:W-:Y:S02]  /*2ca00*/  IADD3 R116, P4, PT, R6, R2, RZ ;  /* 0x0000000206747210 */ /* 0x000fe40007f9e0ff */
[----:B------:R-:W-:Y:S02]  /*2ca10*/  IADD3.X R115, PT, PT, R5, R0, RZ, P2, !PT ;  /* 0x0000000005737210 */ /* 0x000fe400017fe4ff */
[----:B------:R-:W3:Y:S01]  /*2ca20*/  LDL.LU.64 R4, [R1+0xaf8] ;  /* 0x000af80001047983 */ /* 0x000ee20000300a00 */
[----:B------:R-:W-:-:S03]  /*2ca30*/  IMAD.X R117, R7, 0x1, R0, P4 ;  /* 0x0000000107757824 */ /* 0x000fc600020e0600 */
[----:B------:R-:W4:Y:S04]  /*2ca40*/  LDL.LU.64 R12, [R1+0xaf0] ;  /* 0x000af000010c7983 */ /* 0x000f280000300a00 */
[----:B------:R-:W4:Y:S01]  /*2ca50*/  LDL.LU.64 R6, [R1+0xae0] ;  /* 0x000ae00001067983 */ /* 0x000f220000300a00 */
[----:B------:R-:W-:-:S04]  /*2ca60*/  IADD3 R118, P1, PT, R24, R2, RZ ;  /* 0x0000000218767210 */ /* 0x000fc80007f3e0ff */
[----:B------:R-:W-:Y:S02]  /*2ca70*/  IADD3.X R119, PT, PT, R25, R0, RZ, P1, !PT ;  /* 0x0000000019777210 */ /* 0x000fe40000ffe4ff */
[----:B------:R-:W4:Y:S01]  /*2ca80*/  LDL.LU.64 R24, [R1+0xad8] ;  /* 0x000ad80001187983 */ /* 0x000f220000300a00 */
[----:B------:R-:W-:-:S05]  /*2ca90*/  IADD3 R120, P2, PT, R28, R2, RZ ;  /* 0x000000021c787210 */ /* 0x000fca0007f5e0ff */
[----:B------:R-:W-:Y:S02]  /*2caa0*/  IMAD.X R121, R29, 0x1, R0, P2 ;  /* 0x000000011d797824 */ /* 0x000fe400010e0600 */
[----:B------:R-:W4:Y:S01]  /*2cab0*/  LDL.LU.64 R28, [R1+0xad0] ;  /* 0x000ad000011c7983 */ /* 0x000f220000300a00 */
[----:B------:R-:W-:-:S04]  /*2cac0*/  IADD3 R122, P1, PT, R18, R2, RZ ;  /* 0x00000002127a7210 */ /* 0x000fc80007f3e0ff */
[----:B------:R-:W-:Y:S02]  /*2cad0*/  IADD3.X R123, PT, PT, R19, R0, RZ, P1, !PT ;  /* 0x00000000137b7210 */ /* 0x000fe40000ffe4ff */
[----:B------:R-:W4:Y:S01]  /*2cae0*/  LDL.LU.64 R18, [R1+0xac8] ;  /* 0x000ac80001127983 */ /* 0x000f220000300a00 */
[----:B------:R-:W-:-:S05]  /*2caf0*/  IADD3 R124, P4, PT, R22, R2, RZ ;  /* 0x00000002167c7210 */ /* 0x000fca0007f9e0ff */
[----:B------:R-:W-:Y:S01]  /*2cb00*/  IMAD.X R125, R23, 0x1, R0, P4 ;  /* 0x00000001177d7824 */ /* 0x000fe200020e0600 */
[----:B------:R-:W-:-:S04]  /*2cb10*/  IADD3 R128, P2, PT, R10, R2, RZ ;  /* 0x000000020a807210 */ /* 0x000fc80007f5e0ff */
[----:B------:R-:W-:Y:S02]  /*2cb20*/  IADD3.X R129, PT, PT, R11, R0, RZ, P2, !PT ;  /* 0x000000000b817210 */ /* 0x000fe400017fe4ff */
[----:B------:R-:W4:Y:S04]  /*2cb30*/  LDL.LU.64 R10, [R1+0xac0] ;  /* 0x000ac000010a7983 */ /* 0x000f280000300a00 */
[----:B------:R-:W4:Y:S01]  /*2cb40*/  LDL.LU.64 R22, [R1+0xab8] ;  /* 0x000ab80001167983 */ /* 0x000f220000300a00 */
[----:B------:R-:W-:-:S05]  /*2cb50*/  IADD3 R136, P1, PT, R26, R2, RZ ;  /* 0x000000021a887210 */ /* 0x000fca0007f3e0ff */
[----:B------:R-:W-:Y:S02]  /*2cb60*/  IMAD.X R137, R27, 0x1, R0, P1 ;  /* 0x000000011b897824 */ /* 0x000fe400008e0600 */
[----:B------:R-:W4:Y:S01]  /*2cb70*/  LDL.LU.64 R26, [R1+0xab0] ;  /* 0x000ab000011a7983 */ /* 0x000f220000300a00 */
[----:B-----5:R-:W-:-:S04]  /*2cb80*/  IADD3 R140, P2, PT, R20, R2, RZ ;  /* 0x00000002148c7210 */ /* 0x020fc80007f5e0ff */
[----:B------:R-:W-:Y:S02]  /*2cb90*/  IADD3.X R141, PT, PT, R21, R0, RZ, P2, !PT ;  /* 0x00000000158d7210 */ /* 0x000fe400017fe4ff */
[----:B------:R-:W5:Y:S01]  /*2cba0*/  LDL.LU.64 R20, [R1+0xaa8] ;  /* 0x000aa80001147983 */ /* 0x000f620000300a00 */
[----:B------:R-:W-:-:S04]  /*2cbb0*/  IADD3 R148, P1, PT, R8, R2, RZ ;  /* 0x0000000208947210 */ /* 0x000fc80007f3e0ff */
[----:B------:R-:W-:Y:S02]  /*2cbc0*/  IADD3.X R149, PT, PT, R9, R0, RZ, P1, !PT ;  /* 0x0000000009957210 */ /* 0x000fe40000ffe4ff */
[----:B------:R-:W5:Y:S01]  /*2cbd0*/  LDL.LU.64 R8, [R1+0xaa0] ;  /* 0x000aa00001087983 */ /* 0x000f620000300a00 */
[-C--:B------:R-:W-:Y:S02]  /*2cbe0*/  IADD3 R144, P4, PT, R14, R2.reuse, RZ ;  /* 0x000000020e907210 */ /* 0x080fe40007f9e0ff */
[----:B--2---:R-:W-:-:S03]  /*2cbf0*/  IADD3 R152, P2, PT, R16, R2, RZ ;  /* 0x0000000210987210 */ /* 0x004fc60007f5e0ff */
[--C-:B------:R-:W-:Y:S02]  /*2cc00*/  IMAD.X R145, R15, 0x1, R0.reuse, P4 ;  /* 0x000000010f917824 */ /* 0x100fe400020e0600 */
[----:B------:R-:W2:Y:S01]  /*2cc10*/  LDL.LU.64 R14, [R1+0xa98] ;  /* 0x000a9800010e7983 */ /* 0x000ea20000300a00 */
[----:B------:R-:W-:-:S03]  /*2cc20*/  IMAD.X R153, R17, 0x1, R0, P2 ;  /* 0x0000000111997824 */ /* 0x000fc600010e0600 */
[----:B------:R-:W2:Y:S01]  /*2cc30*/  LDL.LU.64 R16, [R1+0xa90] ;  /* 0x000a900001107983 */ /* 0x000ea20000300a00 */
[-C--:B---3--:R-:W-:Y:S02]  /*2cc40*/  IADD3 R156, P1, PT, R4, R2.reuse, RZ ;  /* 0x00000002049c7210 */ /* 0x088fe40007f3e0ff */
[-C--:B----4-:R-:W-:Y:S02]  /*2cc50*/  IADD3 R160, P4, PT, R12, R2.reuse, RZ ;  /* 0x000000020ca07210 */ /* 0x090fe40007f9e0ff */
[----:B------:R-:W-:Y:S02]  /*2cc60*/  IADD3 R164, P2, PT, R6, R2, RZ ;  /* 0x0000000206a47210 */ /* 0x000fe40007f5e0ff */
[-C--:B------:R-:W-:Y:S01]  /*2cc70*/  IADD3.X R157, PT, PT, R5, R0.reuse, RZ, P1, !PT ;  /* 0x00000000059d7210 */ /* 0x080fe20000ffe4ff */
[----:B------:R-:W-:Y:S01]  /*2cc80*/  IMAD.X R161, R13, 0x1, R0, P4 ;  /* 0x000000010da17824 */ /* 0x000fe200020e0600 */
[----:B------:R-:W3:Y:S01]  /*2cc90*/  LDL.LU.64 R4, [R1+0xa88] ;  /* 0x000a880001047983 */ /* 0x000ee20000300a00 */
[----:B------:R-:W-:-:S03]  /*2cca0*/  IADD3.X R165, PT, PT, R7, R0, RZ, P2, !PT ;  /* 0x0000000007a57210 */ /* 0x000fc600017fe4ff */
[----:B------:R-:W4:Y:S01]  /*2ccb0*/  LDL.LU.64 R6, [R1+0xa80] ;  /* 0x000a800001067983 */ /* 0x000f220000300a00 */
[----:B------:R-:W-:-:S03]  /*2ccc0*/  IADD3 R168, P1, PT, R24, R2, RZ ;  /* 0x0000000218a87210 */ /* 0x000fc60007f3e0ff */
[----:B------:R-:W4:Y:S02]  /*2ccd0*/  LDL.LU.64 R12, [R1+0xa78] ;  /* 0x000a7800010c7983 */ /* 0x000f240000300a00 */
[----:B------:R-:W-:Y:S02]  /*2cce0*/  IMAD.X R169, R25, 0x1, R0, P1 ;  /* 0x0000000119a97824 */ /* 0x000fe400008e0600 */
[----:B------:R-:W4:Y:S04]  /*2ccf0*/  LDL.LU.64 R36, [R1+0xa70] ;  /* 0x000a700001247983 */ /* 0x000f280000300a00 */
[----:B------:R-:W4:Y:S01]  /*2cd00*/  LDL.LU.64 R24, [R1+0xa68] ;  /* 0x000a680001187983 */ /* 0x000f220000300a00 */
[----:B------:R-:W-:-:S04]  /*2cd10*/  IADD3 R172, P2, PT, R28, R2, RZ ;  /* 0x000000021cac7210 */ /* 0x000fc80007f5e0ff */
[----:B------:R-:W-:Y:S02]  /*2cd20*/  IADD3.X R173, PT, PT, R29, R0, RZ, P2, !PT ;  /* 0x000000001dad7210 */ /* 0x000fe400017fe4ff */
[----:B------:R-:W-:-:S05]  /*2cd30*/  IADD3 R176, P4, PT, R18, R2, RZ ;  /* 0x0000000212b07210 */ /* 0x000fca0007f9e0ff */
[--C-:B------:R-:W-:Y:S02]  /*2cd40*/  IMAD.X R177, R19, 0x1, R0.reuse, P4 ;  /* 0x0000000113b17824 */ /* 0x100fe400020e0600 */
[----:B------:R-:W4:Y:S01]  /*2cd50*/  LDL.LU.64 R18, [R1+0xa60] ;  /* 0x000a600001127983 */ /* 0x000f220000300a00 */
[-C--:B------:R-:W-:Y:S02]  /*2cd60*/  IADD3 R180, P1, PT, R10, R2.reuse, RZ ;  /* 0x000000020ab47210 */ /* 0x080fe40007f3e0ff */
[----:B------:R-:W-:Y:S02]  /*2cd70*/  IADD3 R184, P2, PT, R22, R2, RZ ;  /* 0x0000000216b87210 */ /* 0x000fe40007f5e0ff */
[----:B------:R-:W-:Y:S02]  /*2cd80*/  IADD3.X R181, PT, PT, R11, R0, RZ, P1, !PT ;  /* 0x000000000bb57210 */ /* 0x000fe40000ffe4ff */
[----:B------:R-:W4:Y:S01]  /*2cd90*/  LDL.LU.64 R10, [R1+0xa58] ;  /* 0x000a5800010a7983 */ /* 0x000f220000300a00 */
[----:B------:R-:W-:-:S03]  /*2cda0*/  IMAD.X R185, R23, 0x1, R0, P2 ;  /* 0x0000000117b97824 */ /* 0x000fc600010e0600 */
[----:B------:R-:W4:Y:S04]  /*2cdb0*/  LDL.LU.64 R32, [R1+0xa50] ;  /* 0x000a500001207983 */ /* 0x000f280000300a00 */
[----:B------:R-:W4:Y:S01]  /*2cdc0*/  LDL.LU.64 R22, [R1+0xa48] ;  /* 0x000a480001167983 */ /* 0x000f220000300a00 */
[----:B-----5:R-:W-:-:S04]  /*2cdd0*/  IADD3 R196, P2, PT, R8, R2, RZ ;  /* 0x0000000208c47210 */ /* 0x020fc80007f5e0ff */
[----:B------:R-:W-:Y:S02]  /*2cde0*/  IADD3.X R197, PT, PT, R9, R0, RZ, P2, !PT ;  /* 0x0000000009c57210 */ /* 0x000fe400017fe4ff */
[----:B------:R-:W5:Y:S01]  /*2cdf0*/  LDL.LU.64 R8, [R1+0xa40] ;  /* 0x000a400001087983 */ /* 0x000f620000300a00 */
[-C--:B------:R-:W-:Y:S02]  /*2ce00*/  IADD3 R192, P4, PT, R20, R2.reuse, RZ ;  /* 0x0000000214c07210 */ /* 0x080fe40007f9e0ff */
[----:B------:R-:W-:-:S03]  /*2ce10*/  IADD3 R188, P1, PT, R26, R2, RZ ;  /* 0x000000021abc7210 */ /* 0x000fc60007f3e0ff */
[--C-:B------:R-:W-:Y:S01]  /*2ce20*/  IMAD.X R193, R21, 0x1, R0.reuse, P4 ;  /* 0x0000000115c17824 */ /* 0x100fe200020e0600 */
[----:B------:R-:W-:Y:S01]  /*2ce30*/  IADD3.X R189, PT, PT, R27, R0, RZ, P1, !PT ;  /* 0x000000001bbd7210 */ /* 0x000fe20000ffe4ff */
[----:B------:R-:W5:Y:S01]  /*2ce40*/  LDL.LU.64 R20, [R1+0xa38] ;  /* 0x000a380001147983 */ /* 0x000f620000300a00 */
[-C--:B--2---:R-:W-:Y:S02]  /*2ce50*/  IADD3 R200, P1, PT, R14, R2.reuse, RZ ;  /* 0x000000020ec87210 */ /* 0x084fe40007f3e0ff */
[----:B------:R-:W-:Y:S01]  /*2ce60*/  IADD3 R204, P2, PT, R16, R2, RZ ;  /* 0x0000000210cc7210 */ /* 0x000fe20007f5e0ff */
[----:B------:R-:W2:Y:S02]  /*2ce70*/  LDL.LU.64 R30, [R1+0xa30] ;  /* 0x000a3000011e7983 */ /* 0x000ea40000300a00 */
[----:B------:R-:W-:Y:S02]  /*2ce80*/  IMAD.X R201, R15, 0x1, R0, P1 ;  /* 0x000000010fc97824 */ /* 0x000fe400008e0600 */
[----:B------:R-:W2:Y:S01]  /*2ce90*/  LDL.LU.64 R14, [R1+0xa28] ;  /* 0x000a2800010e7983 */ /* 0x000ea20000300a00 */
[----:B------:R-:W-:-:S03]  /*2cea0*/  IADD3.X R205, PT, PT, R17, R0, RZ, P2, !PT ;  /* 0x0000000011cd7210 */ /* 0x000fc600017fe4ff */
[----:B------:R-:W2:Y:S04]  /*2ceb0*/  LDL.LU.64 R26, [R1+0xa20] ;  /* 0x000a2000011a7983 */ /* 0x000ea80000300a00 */
[----:B------:R-:W2:Y:S04]  /*2cec0*/  LDL.LU.64 R16, [R1+0xa18] ;  /* 0x000a180001107983 */ /* 0x000ea80000300a00 */
[----:B------:R-:W2:Y:S01]  /*2ced0*/  LDL.LU.64 R34, [R1+0xa10] ;  /* 0x000a100001227983 */ /* 0x000ea20000300a00 */
[-C--:B---3--:R-:W-:Y:S02]  /*2cee0*/  IADD3 R208, P4, PT, R4, R2.reuse, RZ ;  /* 0x0000000204d07210 */ /* 0x088fe40007f9e0ff */
[----:B----4-:R-:W-:-:S02]  /*2cef0*/  IADD3 R212, P1, PT, R6, R2, RZ ;  /* 0x0000000206d47210 */ /* 0x010fc40007f3e0ff */
[----:B------:R-:W-:Y:S01]  /*2cf00*/  IADD3 R4, P2, PT, R12, R2, RZ ;  /* 0x000000020c047210 */ /* 0x000fe20007f5e0ff */
[----:B------:R-:W-:Y:S01]  /*2cf10*/  IMAD.X R209, R5, 0x1, R0, P4 ;  /* 0x0000000105d17824 */ /* 0x000fe200020e0600 */
[----:B------:R-:W-:-:S03]  /*2cf20*/  IADD3.X R213, PT, PT, R7, R0, RZ, P1, !PT ;  /* 0x0000000007d57210 */ /* 0x000fc60000ffe4ff */
[----:B------:R-:W-:Y:S01]  /*2cf30*/  IMAD.X R5, R13, 0x1, R0, P2 ;  /* 0x000000010d057824 */ /* 0x000fe200010e0600 */
[-C--:B------:R-:W-:Y:S01]  /*2cf40*/  IADD3 R28, P1, PT, R36, R2.reuse, RZ ;  /* 0x00000002241c7210 */ /* 0x080fe20007f3e0ff */
[----:B------:R-:W3:Y:S01]  /*2cf50*/  LDL.LU.64 R12, [R1+0xa08] ;  /* 0x000a0800010c7983 */ /* 0x000ee20000300a00 */
[----:B------:R-:W-:-:S03]  /*2cf60*/  IADD3 R6, P4, PT, R24, R2, RZ ;  /* 0x0000000218067210 */ /* 0x000fc60007f9e0ff */
[----:B------:R1:W-:Y:S01]  /*2cf70*/  STL.64 [R1+0x170], R4 ;  /* 0x0001700401007387 */ /* 0x0003e20000100a00 */
[----:B------:R-:W-:Y:S01]  /*2cf80*/  IADD3.X R29, PT, PT, R37, R0, RZ, P1, !PT ;  /* 0x00000000251d7210 */ /* 0x000fe20000ffe4ff */
[----:B------:R-:W-:-:S05]  /*2cf90*/  IMAD.X R7, R25, 0x1, R0, P4 ;  /* 0x0000000119077824 */ /* 0x000fca00020e0600 */
[----:B------:R4:W-:Y:S04]  /*2cfa0*/  STL.64 [R1+0x190], R6 ;  /* 0x0001900601007387 */ /* 0x0009e80000100a00 */
[----:B------:R1:W-:Y:S04]  /*2cfb0*/  STL.64 [R1+0x180], R28 ;  /* 0x0001801c01007387 */ /* 0x0003e80000100a00 */
[----:B------:R-:W3:Y:S01]  /*2cfc0*/  LDL.LU.64 R24, [R1+0xa00] ;  /* 0x000a000001187983 */ /* 0x000ee20000300a00 */
[----:B-1----:R-:W-:-:S04]  /*2cfd0*/  IADD3 R4, P2, PT, R18, R2, RZ ;  /* 0x0000000212047210 */ /* 0x002fc80007f5e0ff */
[----:B------:R-:W-:-:S05]  /*2cfe0*/  IADD3.X R5, PT, PT, R19, R0, RZ, P2, !PT ;  /* 0x0000000013057210 */ /* 0x000fca00017fe4ff */
[----:B------:R1:W-:Y:S01]  /*2cff0*/  STL.64 [R1+0x1a0], R4 ;  /* 0x0001a00401007387 */ /* 0x0003e20000100a00 */
[----:B----4-:R-:W-:-:S05]  /*2d000*/  IADD3 R6, P1, PT, R10, R2, RZ ;  /* 0x000000020a067210 */ /* 0x010fca0007f3e0ff */
[----:B------:R-:W-:Y:S01]  /*2d010*/  IMAD.X R7, R11, 0x1, R0, P1 ;  /* 0x000000010b077824 */ /* 0x000fe200008e0600 */
[-C--:B------:R-:W-:Y:S01]  /*2d020*/  IADD3 R28, P2, PT, R32, R2.reuse, RZ ;  /* 0x00000002201c7210 */ /* 0x080fe20007f5e0ff */
[----:B------:R-:W4:Y:S01]  /*2d030*/  LDL.LU.64 R10, [R1+0x9f8] ;  /* 0x0009f800010a7983 */ /* 0x000f220000300a00 */
[----:B-1----:R-:W-:-:S03]  /*2d040*/  IADD3 R4, P4, PT, R22, R2, RZ ;  /* 0x0000000216047210 */ /* 0x002fc60007f9e0ff */
[----:B------:R-:W4:Y:S01]  /*2d050*/  LDL.LU.64 R36, [R1+0x9f0] ;  /* 0x0009f00001247983 */ /* 0x000f220000300a00 */
[----:B------:R-:W-:Y:S01]  /*2d060*/  IADD3.X R29, PT, PT, R33, R0, RZ, P2, !PT ;  /* 0x00000000211d7210 */ /* 0x000fe200017fe4ff */
[----:B------:R-:W-:Y:S02]  /*2d070*/  IMAD.X R5, R23, 0x1, R0, P4 ;  /* 0x0000000117057824 */ /* 0x000fe400020e0600 */
[----:B------:R-:W4:Y:S04]  /*2d080*/  LDL.LU.64 R18, [R1+0x9e8] ;  /* 0x0009e80001127983 */ /* 0x000f280000300a00 */
[----:B------:R5:W-:Y:S04]  /*2d090*/  STL.64 [R1+0x1b0], R6 ;  /* 0x0001b00601007387 */ /* 0x000be80000100a00 */
[----:B------:R1:W-:Y:S04]  /*2d0a0*/  STL.64 [R1+0x1d0], R4 ;  /* 0x0001d00401007387 */ /* 0x0003e80000100a00 */
[----:B------:R-:W-:Y:S01]  /*2d0b0*/  STL.64 [R1+0x1c0], R28 ;  /* 0x0001c01c01007387 */ /* 0x000fe20000100a00 */
[----:B-----5:R-:W-:-:S04]  /*2d0c0*/  IADD3 R6, P1, PT, R8, R2, RZ ;  /* 0x0000000208067210 */ /* 0x020fc80007f3e0ff */
[----:B------:R-:W-:Y:S02]  /*2d0d0*/  IADD3.X R7, PT, PT, R9, R0, RZ, P1, !PT ;  /* 0x0000000009077210 */ /* 0x000fe40000ffe4ff */
[----:B------:R-:W5:Y:S04]  /*2d0e0*/  LDL.LU.64 R8, [R1+0x9e0] ;  /* 0x0009e00001087983 */ /* 0x000f680000300a00 */
[----:B------:R2:W-:Y:S04]  /*2d0f0*/  STL.64 [R1+0x1e0], R6 ;  /* 0x0001e00601007387 */ /* 0x0005e80000100a00 */
[----:B------:R-:W5:Y:S04]  /*2d100*/  LDL.LU.64 R32, [R1+0x9d8] ;  /* 0x0009d80001207983 */ /* 0x000f680000300a00 */
[----:B------:R-:W5:Y:S01]  /*2d110*/  LDL.LU.64 R22, [R1+0x9d0] ;  /* 0x0009d00001167983 */ /* 0x000f620000300a00 */
[----:B-1----:R-:W-:-:S02]  /*2d120*/  IADD3 R4, P2, PT, R20, R2, RZ ;  /* 0x0000000214047210 */ /* 0x002fc40007f5e0ff */
[----:B--2---:R-:W-:-:S03]  /*2d130*/  IADD3 R6, P4, PT, R14, R2, RZ ;  /* 0x000000020e067210 */ /* 0x004fc60007f9e0ff */
[--C-:B------:R-:W-:Y:S01]  /*2d140*/  IMAD.X R5, R21, 0x1, R0.reuse, P2 ;  /* 0x0000000115057824 */ /* 0x100fe200010e0600 */
[----:B------:R-:W-:Y:S01]  /*2d150*/  IADD3 R28, P1, PT, R30, R2, RZ ;  /* 0x000000021e1c7210 */ /* 0x000fe20007f3e0ff */
[----:B------:R-:W2:Y:S01]  /*2d160*/  LDL.LU.64 R20, [R1+0x9c8] ;  /* 0x0009c80001147983 */ /* 0x000ea20000300a00 */
[----:B------:R-:W-:-:S03]  /*2d170*/  IMAD.X R7, R15, 0x1, R0, P4 ;  /* 0x000000010f077824 */ /* 0x000fc600020e0600 */
[----:B------:R1:W-:Y:S01]  /*2d180*/  STL.64 [R1+0x1f0], R4 ;  /* 0x0001f00401007387 */ /* 0x0003e20000100a00 */
[----:B------:R-:W-:-:S03]  /*2d190*/  IADD3.X R29, PT, PT, R31, R0, RZ, P1, !PT ;  /* 0x000000001f1d7210 */ /* 0x000fc60000ffe4ff */
[----:B------:R-:W2:Y:S01]  /*2d1a0*/  LDL.LU.64 R14, [R1+0x9c0] ;  /* 0x0009c000010e7983 */ /* 0x000ea20000300a00 */
[----:B-1----:R-:W-:-:S03]  /*2d1b0*/  IADD3 R4, P2, PT, R26, R2, RZ ;  /* 0x000000021a047210 */ /* 0x002fc60007f5e0ff */
[----:B------:R1:W-:Y:S01]  /*2d1c0*/  STL.64 [R1+0x210], R6 ;  /* 0x0002100601007387 */ /* 0x0003e20000100a00 */
[----:B------:R-:W-:-:S03]  /*2d1d0*/  IADD3.X R5, PT, PT, R27, R0, RZ, P2, !PT ;  /* 0x000000001b057210 */ /* 0x000fc600017fe4ff */
[----:B------:R1:W-:Y:S04]  /*2d1e0*/  STL.64 [R1+0x200], R28 ;  /* 0x0002001c01007387 */ /* 0x0003e80000100a00 */
[----:B------:R3:W-:Y:S01]  /*2d1f0*/  STL.64 [R1+0x220], R4 ;  /* 0x0002200401007387 */ /* 0x0007e20000100a00 */
[----:B-1----:R-:W-:-:S03]  /*2d200*/  IADD3 R6, P1, PT, R16, R2, RZ ;  /* 0x0000000210067210 */ /* 0x002fc60007f3e0ff */
[----:B------:R-:W2:Y:S02]  /*2d210*/  LDL.LU.64 R28, [R1+0x9b8] ;  /* 0x0009b800011c7983 */ /* 0x000ea40000300a00 */
[----:B------:R-:W-:Y:S01]  /*2d220*/  IMAD.X R7, R17, 0x1, R0, P1 ;  /* 0x0000000111077824 */ /* 0x000fe200008e0600 */
[-C--:B------:R-:W-:Y:S01]  /*2d230*/  IADD3 R30, P2, PT, R34, R2.reuse, RZ ;  /* 0x00000002221e7210 */ /* 0x080fe20007f5e0ff */
[----:B------:R-:W2:Y:S04]  /*2d240*/  LDL.LU.64 R26, [R1+0x9b0] ;  /* 0x0009b000011a7983 */ /* 0x000ea80000300a00 */
[----:B------:R-:W2:Y:S04]  /*2d250*/  LDL.LU.64 R16, [R1+0x9a8] ;  /* 0x0009a80001107983 */ /* 0x000ea80000300a00 */
[----:B------:R1:W-:Y:S01]  /*2d260*/  STL.64 [R1+0x230], R6 ;  /* 0x0002300601007387 */ /* 0x0003e20000100a00 */
[----:B---3--:R-:W-:-:S05]  /*2d270*/  IADD3 R4, P4, PT, R12, R2, RZ ;  /* 0x000000020c047210 */ /* 0x008fca0007f9e0ff */
[----:B------:R-:W-:Y:S01]  /*2d280*/  IMAD.X R5, R13, 0x1, R0, P4 ;  /* 0x000000010d057824 */ /* 0x000fe200020e0600 */
[----:B------:R-:W-:Y:S01]  /*2d290*/  IADD3.X R31, PT, PT, R35, R0, RZ, P2, !PT ;  /* 0x00000000231f7210 */ /* 0x000fe200017fe4ff */
[----:B------:R-:W3:Y:S04]  /*2d2a0*/  LDL.LU.64 R12, [R1+0x9a0] ;  /* 0x0009a000010c7983 */ /* 0x000ee80000300a00 */
[----:B------:R-:W-:Y:S01]  /*2d2b0*/  STL.64 [R1+0x250], R4 ;  /* 0x0002500401007387 */ /* 0x000fe20000100a00 */
[----:B-1----:R-:W-:-:S04]  /*2d2c0*/  IADD3 R6, P1, PT, R24, R2, RZ ;  /* 0x0000000218067210 */ /* 0x002fc80007f3e0ff */
[----:B------:R-:W-:Y:S01]  /*2d2d0*/  IADD3.X R7, PT, PT, R25, R0, RZ, P1, !PT ;  /* 0x0000000019077210 */ /* 0x000fe20000ffe4ff */
[----:B------:R1:W-:Y:S04]  /*2d2e0*/  STL.64 [R1+0x240], R30 ;  /* 0x0002401e01007387 */ /* 0x0003e80000100a00 */
[----:B------:R4:W-:Y:S04]  /*2d2f0*/  STL.64 [R1+0x260], R6 ;  /* 0x0002600601007387 */ /* 0x0009e80000100a00 */
[----:B-1----:R-:W3:Y:S04]  /*2d300*/  LDL.LU.64 R30, [R1+0x998] ;  /* 0x00099800011e7983 */ /* 0x002ee80000300a00 */
[----:B------:R-:W3:Y:S01]  /*2d310*/  LDL.LU.64 R24, [R1+0x990] ;  /* 0x0009900001187983 */ /* 0x000ee20000300a00 */
[----:B----4-:R-:W-:-:S05]  /*2d320*/  IADD3 R4, P2, PT, R10, R2, RZ ;  /* 0x000000020a047210 */ /* 0x010fca0007f5e0ff */
[----:B------:R-:W-:Y:S01]  /*2d330*/  IMAD.X R5, R11, 0x1, R0, P2 ;  /* 0x000000010b057824 */ /* 0x000fe200010e0600 */
[-C--:B------:R-:W-:Y:S01]  /*2d340*/  IADD3 R34, P1, PT, R36, R2.reuse, RZ ;  /* 0x0000000224227210 */ /* 0x080fe20007f3e0ff */
[----:B------:R-:W4:Y:S01]  /*2d350*/  LDL.LU.64 R10, [R1+0x988] ;  /* 0x00098800010a7983 */ /* 0x000f220000300a00 */
[----:B------:R-:W-:-:S03]  /*2d360*/  IADD3 R6, P4, PT, R18, R2, RZ ;  /* 0x0000000212067210 */ /* 0x000fc60007f9e0ff */
[----:B------:R5:W-:Y:S02]  /*2d370*/  STL.64 [R1+0x270], R4 ;  /* 0x0002700401007387 */ /* 0x000be40000100a00 */
[----:B------:R-:W-:Y:S01]  /*2d380*/  IMAD.X R7, R19, 0x1, R0, P4 ;  /* 0x0000000113077824 */ /* 0x000fe200020e0600 */
[----:B------:R-:W-:Y:S01]  /*2d390*/  IADD3.X R35, PT, PT, R37, R0, RZ, P1, !PT ;  /* 0x0000000025237210 */ /* 0x000fe20000ffe4ff */
[----:B------:R-:W4:Y:S04]  /*2d3a0*/  LDL.LU.64 R18, [R1+0x980] ;  /* 0x0009800001127983 */ /* 0x000f280000300a00 */
[----:B------:R1:W-:Y:S04]  /*2d3b0*/  STL.64 [R1+0x290], R6 ;  /* 0x0002900601007387 */ /* 0x0003e80000100a00 */
[----:B------:R1:W-:Y:S01]  /*2d3c0*/  STL.64 [R1+0x280], R34 ;  /* 0x0002802201007387 */ /* 0x0003e20000100a00 */
[----:B-----5:R-:W-:-:S04]  /*2d3d0*/  IADD3 R4, P2, PT, R8, R2, RZ ;  /* 0x0000000208047210 */ /* 0x020fc80007f5e0ff */
[----:B------:R-:W-:Y:S02]  /*2d3e0*/  IADD3.X R5, PT, PT, R9, R0, RZ, P2, !PT ;  /* 0x0000000009057210 */ /* 0x000fe400017fe4ff */
[----:B-1----:R-:W-:-:S03]  /*2d3f0*/  IADD3 R6, P1, PT, R32, R2, RZ ;  /* 0x0000000220067210 */ /* 0x002fc60007f3e0ff */
        /* <DEDUP_REMOVED lines=10> */
[----:B------:R-:W-:-:S03]  /*2d4a0*/  IADD3 R6, P1, PT, R14, R2, RZ ;  /* 0x000000020e067210 */ /* 0x000fc60007f3e0ff */
[----:B------:R-:W-:Y:S02]  /*2d4b0*/  IMAD.X R5, R21, 0x1, R0, P4 ;  /* 0x0000000115057824 */ /* 0x000fe400020e0600 */
[----:B------:R-:W2:Y:S01]  /*2d4c0*/  LDL.LU.64 R20, [R1+0x950] ;  /* 0x0009500001147983 */ /* 0x000ea20000300a00 */
[----:B------:R-:W-:-:S03]  /*2d4d0*/  IADD3.X R7, PT, PT, R15, R0, RZ, P1, !PT ;  /* 0x000000000f077210 */ /* 0x000fc60000ffe4ff */
[----:B------:R1:W-:Y:S04]  /*2d4e0*/  STL.64 [R1+0x2d0], R4 ;  /* 0x0002d00401007387 */ /* 0x0003e80000100a00 */
[----:B------:R1:W-:Y:S01]  /*2d4f0*/  STL.64 [R1+0x2e0], R6 ;  /* 0x0002e00601007387 */ /* 0x0003e20000100a00 */
[-C--:B------:R-:W-:Y:S02]  /*2d500*/  IADD3 R14, P1, PT, R26, R2.reuse, RZ ;  /* 0x000000021a0e7210 */ /* 0x080fe40007f3e0ff */
[----:B-1----:R-:W-:Y:S02]  /*2d510*/  IADD3 R4, P2, PT, R28, R2, RZ ;  /* 0x000000021c047210 */ /* 0x002fe40007f5e0ff */
[----:B------:R-:W-:Y:S02]  /*2d520*/  IADD3.X R15, PT, PT, R27, R0, RZ, P1, !PT ;  /* 0x000000001b0f7210 */ /* 0x000fe40000ffe4ff */
[----:B------:R-:W-:Y:S01]  /*2d530*/  IADD3 R6, P4, PT, R16, R2, RZ ;  /* 0x0000000210067210 */ /* 0x000fe20007f9e0ff */
[----:B------:R-:W-:-:S02]  /*2d540*/  IMAD.X R5, R29, 0x1, R0, P2 ;  /* 0x000000011d057824 */ /* 0x000fc400010e0600 */
[----:B------:R-:W2:Y:S02]  /*2d550*/  LDL.LU.64 R28, [R1+0x948] ;  /* 0x00094800011c7983 */ /* 0x000ea40000300a00 */
[----:B------:R-:W-:Y:S02]  /*2d560*/  IMAD.X R7, R17, 0x1, R0, P4 ;  /* 0x0000000111077824 */ /* 0x000fe400020e0600 */
[----:B------:R3:W-:Y:S04]  /*2d570*/  STL.64 [R1+0x2f0], R4 ;  /* 0x0002f00401007387 */ /* 0x0007e80000100a00 */
[----:B------:R-:W2:Y:S04]  /*2d580*/  LDL.LU.64 R26, [R1+0x940] ;  /* 0x00094000011a7983 */ /* 0x000ea80000300a00 */
[----:B------:R1:W-:Y:S01]  /*2d590*/  STL.64 [R1+0x300], R14 ;  /* 0x0003000e01007387 */ /* 0x0003e20000100a00 */
[----:B---3--:R-:W-:-:S04]  /*2d5a0*/  IADD3 R4, P2, PT, R12, R2, RZ ;  /* 0x000000020c047210 */ /* 0x008fc80007f5e0ff */
[----:B------:R-:W-:Y:S01]  /*2d5b0*/  IADD3.X R5, PT, PT, R13, R0, RZ, P2, !PT ;  /* 0x000000000d057210 */ /* 0x000fe200017fe4ff */
[----:B-1----:R-:W3:Y:S04]  /*2d5c0*/  LDL.LU.64 R14, [R1+0x938] ;  /* 0x00093800010e7983 */ /* 0x002ee80000300a00 */
[----:B------:R-:W3:Y:S04]  /*2d5d0*/  LDL.LU.64 R16, [R1+0x930] ;  /* 0x0009300001107983 */ /* 0x000ee80000300a00 */
[----:B------:R1:W-:Y:S04]  /*2d5e0*/  STL.64 [R1+0x310], R6 ;  /* 0x0003100601007387 */ /* 0x0003e80000100a00 */
[----:B------:R4:W-:Y:S01]  /*2d5f0*/  STL.64 [R1+0x320], R4 ;  /* 0x0003200401007387 */ /* 0x0009e20000100a00 */
[----:B-1----:R-:W-:-:S02]  /*2d600*/  IADD3 R6, P1, PT, R30, R2, RZ ;  /* 0x000000021e067210 */ /* 0x002fc40007f3e0ff */
[----:B------:R-:W-:-:S03]  /*2d610*/  IADD3 R12, P2, PT, R24, R2, RZ ;  /* 0x00000002180c7210 */ /* 0x000fc60007f5e0ff */
[----:B------:R-:W-:Y:S01]  /*2d620*/  IMAD.X R7, R31, 0x1, R0, P1 ;  /* 0x000000011f077824 */ /* 0x000fe200008e0600 */
[----:B------:R-:W-:Y:S01]  /*2d630*/  IADD3.X R13, PT, PT, R25, R0, RZ, P2, !PT ;  /* 0x00000000190d7210 */ /* 0x000fe200017fe4ff */
[----:B------:R-:W3:Y:S04]  /*2d640*/  LDL.LU.64 R30, [R1+0x928] ;  /* 0x00092800011e7983 */ /* 0x000ee80000300a00 */
[----:B------:R1:W-:Y:S04]  /*2d650*/  STL.64 [R1+0x328], R6 ;  /* 0x0003280601007387 */ /* 0x0003e80000100a00 */
[----:B------:R-:W3:Y:S01]  /*2d660*/  LDL.LU.64 R24, [R1+0x920] ;  /* 0x0009200001187983 */ /* 0x000ee20000300a00 */
[----:B----4-:R-:W-:-:S03]  /*2d670*/  IADD3 R4, P4, PT, R10, R2, RZ ;  /* 0x000000020a047210 */ /* 0x010fc60007f9e0ff */
[----:B------:R4:W-:Y:S02]  /*2d680*/  STL.64 [R1+0x338], R12 ;  /* 0x0003380c01007387 */ /* 0x0009e40000100a00 */
[----:B------:R-:W-:Y:S01]  /*2d690*/  IMAD.X R5, R11, 0x1, R0, P4 ;  /* 0x000000010b057824 */ /* 0x000fe200020e0600 */
[----:B-1----:R-:W-:Y:S01]  /*2d6a0*/  IADD3 R6, P1, PT, R18, R2, RZ ;  /* 0x0000000212067210 */ /* 0x002fe20007f3e0ff */
[----:B----4-:R-:W4:Y:S04]  /*2d6b0*/  LDL.LU.64 R12, [R1+0x918] ;  /* 0x00091800010c7983 */ /* 0x010f280000300a00 */
[----:B------:R-:W4:Y:S04]  /*2d6c0*/  LDL.LU.64 R10, [R1+0x910] ;  /* 0x00091000010a7983 */ /* 0x000f280000300a00 */
[----:B------:R5:W-:Y:S01]  /*2d6d0*/  STL.64 [R1+0x348], R4 ;  /* 0x0003480401007387 */ /* 0x000be20000100a00 */
[----:B------:R-:W-:-:S03]  /*2d6e0*/  IADD3.X R7, PT, PT, R19, R0, RZ, P1, !PT ;  /* 0x0000000013077210 */ /* 0x000fc60000ffe4ff */
        /* <DEDUP_REMOVED lines=9> */
[----:B-1----:R-:W-:-:S05]  /*2d780*/  IADD3 R6, P4, PT, R8, R2, RZ ;  /* 0x0000000208067210 */ /* 0x002fca0007f9e0ff */
[----:B------:R-:W-:Y:S01]  /*2d790*/  IMAD.X R7, R9, 0x1, R0, P4 ;  /* 0x0000000109077824 */ /* 0x000fe200020e0600 */
[----:B--2---:R-:W2:Y:S04]  /*2d7a0*/  LDL.LU.64 R18, [R1+0x8f8] ;  /* 0x0008f80001127983 */ /* 0x004ea80000300a00 */
[----:B------:R-:W2:Y:S01]  /*2d7b0*/  LDL.LU.64 R8, [R1+0x8f0] ;  /* 0x0008f00001087983 */ /* 0x000ea20000300a00 */
[----:B------:R-:W-:-:S03]  /*2d7c0*/  IADD3 R4, P2, PT, R20, R2, RZ ;  /* 0x0000000214047210 */ /* 0x000fc60007f5e0ff */
[----:B------:R1:W-:Y:S01]  /*2d7d0*/  STL.64 [R1+0x378], R6 ;  /* 0x0003780601007387 */ /* 0x0003e20000100a00 */
[----:B------:R-:W-:-:S03]  /*2d7e0*/  IADD3.X R5, PT, PT, R21, R0, RZ, P2, !PT ;  /* 0x0000000015057210 */ /* 0x000fc600017fe4ff */
[----:B------:R-:W2:Y:S04]  /*2d7f0*/  LDL.LU.64 R34, [R1+0x8e8] ;  /* 0x0008e80001227983 */ /* 0x000ea80000300a00 */
[----:B------:R3:W-:Y:S01]  /*2d800*/  STL.64 [R1+0x380], R4 ;  /* 0x0003800401007387 */ /* 0x0007e20000100a00 */
[----:B-1----:R-:W-:-:S05]  /*2d810*/  IADD3 R6, P1, PT, R28, R2, RZ ;  /* 0x000000021c067210 */ /* 0x002fca0007f3e0ff */
[----:B------:R-:W-:Y:S01]  /*2d820*/  IMAD.X R7, R29, 0x1, R0, P1 ;  /* 0x000000011d077824 */ /* 0x000fe200008e0600 */
[----:B------:R-:W-:-:S04]  /*2d830*/  IADD3 R20, P2, PT, R26, R2, RZ ;  /* 0x000000021a147210 */ /* 0x000fc80007f5e0ff */
[----:B------:R1:W-:Y:S01]  /*2d840*/  STL.64 [R1+0x388], R6 ;  /* 0x0003880601007387 */ /* 0x0003e20000100a00 */
[----:B------:R-:W-:-:S03]  /*2d850*/  IADD3.X R21, PT, PT, R27, R0, RZ, P2, !PT ;  /* 0x000000001b157210 */ /* 0x000fc600017fe4ff */
[----:B------:R-:W2:Y:S01]  /*2d860*/  LDL.LU.64 R28, [R1+0x8e0] ;  /* 0x0008e000011c7983 */ /* 0x000ea20000300a00 */
[----:B---3--:R-:W-:-:S03]  /*2d870*/  IADD3 R4, P4, PT, R14, R2, RZ ;  /* 0x000000020e047210 */ /* 0x008fc60007f9e0ff */
[----:B------:R3:W-:Y:S01]  /*2d880*/  STL.64 [R1+0x390], R20 ;  /* 0x0003901401007387 */ /* 0x0007e20000100a00 */
[----:B-1----:R-:W-:Y:S01]  /*2d890*/  IADD3 R6, P1, PT, R16, R2, RZ ;  /* 0x0000000210067210 */ /* 0x002fe20007f3e0ff */
[----:B------:R-:W-:-:S03]  /*2d8a0*/  IMAD.X R5, R15, 0x1, R0, P4 ;  /* 0x000000010f057824 */ /* 0x000fc600020e0600 */
[----:B------:R-:W-:Y:S01]  /*2d8b0*/  IADD3.X R7, PT, PT, R17, R0, RZ, P1, !PT ;  /* 0x0000000011077210 */ /* 0x000fe20000ffe4ff */
[----:B---3--:R-:W3:Y:S04]  /*2d8c0*/  LDL.LU.64 R20, [R1+0x8d8] ;  /* 0x0008d80001147983 */ /* 0x008ee80000300a00 */
[----:B------:R-:W3:Y:S04]  /*2d8d0*/  LDL.LU.64 R14, [R1+0x8d0] ;  /* 0x0008d000010e7983 */ /* 0x000ee80000300a00 */
[----:B------:R1:W-:Y:S04]  /*2d8e0*/  STL.64 [R1+0x3a0], R4 ;  /* 0x0003a00401007387 */ /* 0x0003e80000100a00 */
[----:B------:R-:W3:Y:S04]  /*2d8f0*/  LDL.LU.64 R26, [R1+0x8c8] ;  /* 0x0008c800011a7983 */ /* 0x000ee80000300a00 */
[----:B------:R4:W-:Y:S01]  /*2d900*/  STL.64 [R1+0x3a8], R6 ;  /* 0x0003a80601007387 */ /* 0x0009e20000100a00 */
[----:B-1----:R-:W-:-:S02]  /*2d910*/  IADD3 R4, P2, PT, R30, R2, RZ ;  /* 0x000000021e047210 */ /* 0x002fc40007f5e0ff */
[----:B------:R-:W-:-:S03]  /*2d920*/  IADD3 R16, P1, PT, R24, R2, RZ ;  /* 0x0000000218107210 */ /* 0x000fc60007f3e0ff */
[----:B------:R-:W-:Y:S01]  /*2d930*/  IMAD.X R5, R31, 0x1, R0, P2 ;  /* 0x000000011f057824 */ /* 0x000fe200010e0600 */
[----:B------:R-:W-:-:S04]  /*2d940*/  IADD3.X R17, PT, PT, R25, R0, RZ, P1, !PT ;  /* 0x0000000019117210 */ /* 0x000fc80000ffe4ff */
[----:B------:R1:W-:Y:S04]  /*2d950*/  STL.64 [R1+0x3b8], R4 ;  /* 0x0003b80401007387 */ /* 0x0003e80000100a00 */
[----:B------:R-:W3:Y:S01]  /*2d960*/  LDL.LU.64 R30, [R1+0x8c0] ;  /* 0x0008c000011e7983 */ /* 0x000ee20000300a00 */
[----:B----4-:R-:W-:-:S03]  /*2d970*/  IADD3 R6, P4, PT, R12, R2, RZ ;  /* 0x000000020c067210 */ /* 0x010fc60007f9e0ff */
[----:B------:R4:W-:Y:S02]  /*2d980*/  STL.64 [R1+0x3c0], R16 ;  /* 0x0003c01001007387 */ /* 0x0009e40000100a00 */
[----:B------:R-:W-:Y:S01]  /*2d990*/  IMAD.X R7, R13, 0x1, R0, P4 ;  /* 0x000000010d077824 */ /* 0x000fe200020e0600 */
[----:B-1----:R-:W-:Y:S01]  /*2d9a0*/  IADD3 R4, P2, PT, R10, R2, RZ ;  /* 0x000000020a047210 */ /* 0x002fe20007f5e0ff */
[----:B----4-:R-:W4:Y:S03]  /*2d9b0*/  LDL.LU.64 R16, [R1+0x8b8] ;  /* 0x0008b80001107983 */ /* 0x010f260000300a00 */
[----:B------:R-:W-:Y:S01]  /*2d9c0*/  IADD3.X R5, PT, PT, R11, R0, RZ, P2, !PT ;  /* 0x000000000b057210 */ /* 0x000fe200017fe4ff */
[----:B------:R1:W-:Y:S04]  /*2d9d0*/  STL.64 [R1+0x3d0], R6 ;  /* 0x0003d00601007387 */ /* 0x0003e80000100a00 */
[----:B------:R-:W4:Y:S04]  /*2d9e0*/  LDL.LU.64 R12, [R1+0x8b0] ;  /* 0x0008b000010c7983 */ /* 0x000f280000300a00 */
[----:B------:R-:W4:Y:S01]  /*2d9f0*/  LDL.LU.64 R24, [R1+0x8a8] ;  /* 0x0008a80001187983 */ /* 0x000f220000300a00 */
[----:B-1----:R-:W-:-:S03]  /*2da00*/  IADD3 R6, P1, PT, R32, R2, RZ ;  /* 0x0000000220067210 */ /* 0x002fc60007f3e0ff */
[----:B------:R2:W-:Y:S02]  /*2da10*/  STL.64 [R1+0x3e0], R4 ;  /* 0x0003e00401007387 */ /* 0x0005e40000100a00 */
[----:B------:R-:W-:-:S05]  /*2da20*/  IMAD.X R7, R33, 0x1, R0, P1 ;  /* 0x0000000121077824 */ /* 0x000fca00008e0600 */
[----:B------:R-:W-:Y:S04]  /*2da30*/  STL.64 [R1+0x3e8], R6 ;  /* 0x0003e80601007387 */ /* 0x000fe80000100a00 */
[----:B------:R-:W4:Y:S01]  /*2da40*/  LDL.LU.64 R32, [R1+0x8a0] ;  /* 0x0008a00001207983 */ /* 0x000f220000300a00 */
[----:B-----5:R-:W-:-:S04]  /*2da50*/  IADD3 R10, P2, PT, R22, R2, RZ ;  /* 0x00000002160a7210 */ /* 0x020fc80007f5e0ff */
[----:B------:R-:W-:-:S05]  /*2da60*/  IADD3.X R11, PT, PT, R23, R0, RZ, P2, !PT ;  /* 0x00000000170b7210 */ /* 0x000fca00017fe4ff */
[----:B------:R1:W-:Y:S01]  /*2da70*/  STL.64 [R1+0x3f0], R10 ;  /* 0x0003f00a01007387 */ /* 0x0003e20000100a00 */
[----:B--2---:R-:W-:-:S03]  /*2da80*/  IADD3 R4, P4, PT, R18, R2, RZ ;  /* 0x0000000212047210 */ /* 0x004fc60007f9e0ff */
[----:B-1----:R-:W2:Y:S01]  /*2da90*/  LDL.LU.64 R10, [R1+0x898] ;  /* 0x00089800010a7983 */ /* 0x002ea20000300a00 */
[----:B------:R-:W-:Y:S01]  /*2daa0*/  IADD3 R6, P1, PT, R8, R2, RZ ;  /* 0x0000000208067210 */ /* 0x000fe20007f3e0ff */
[----:B------:R-:W-:-:S03]  /*2dab0*/  IMAD.X R5, R19, 0x1, R0, P4 ;  /* 0x0000000113057824 */ /* 0x000fc600020e0600 */
[----:B------:R-:W-:Y:S02]  /*2dac0*/  IADD3.X R7, PT, PT, R9, R0, RZ, P1, !PT ;  /* 0x0000000009077210 */ /* 0x000fe40000ffe4ff */
[----:B------:R-:W-:Y:S04]  /*2dad0*/  STL.64 [R1+0x400], R4 ;  /* 0x0004000401007387 */ /* 0x000fe80000100a00 */
[----:B------:R1:W-:Y:S04]  /*2dae0*/  STL.64 [R1+0x410], R6 ;  /* 0x0004100601007387 */ /* 0x0003e80000100a00 */
[----:B-1----:R-:W5:Y:S01]  /*2daf0*/  LDL.LU.64 R6, [R1+0x890] ;  /* 0x0008900001067983 */ /* 0x002f620000300a00 */
[----:B------:R-:W-:-:S03]  /*2db00*/  IADD3 R4, P2, PT, R34, R2, RZ ;  /* 0x0000000222047210 */ /* 0x000fc60007f5e0ff */
[----:B------:R-:W5:Y:S02]  /*2db10*/  LDL.LU.64 R18, [R1+0x888] ;  /* 0x0008880001127983 */ /* 0x000f640000300a00 */
[----:B------:R-:W-:Y:S01]  /*2db20*/  IMAD.X R5, R35, 0x1, R0, P2 ;  /* 0x0000000123057824 */ /* 0x000fe200010e0600 */
[----:B------:R-:W-:-:S04]  /*2db30*/  IADD3 R22, P1, PT, R28, R2, RZ ;  /* 0x000000021c167210 */ /* 0x000fc80007f3e0ff */
[----:B------:R-:W-:Y:S01]  /*2db40*/  STL.64 [R1+0x418], R4 ;  /* 0x0004180401007387 */ /* 0x000fe20000100a00 */
[----:B------:R-:W-:-:S03]  /*2db50*/  IADD3.X R23, PT, PT, R29, R0, RZ, P1, !PT ;  /* 0x000000001d177210 */ /* 0x000fc60000ffe4ff */
[----:B------:R-:W5:Y:S04]  /*2db60*/  LDL.LU.64 R36, [R1+0x880] ;  /* 0x0008800001247983 */ /* 0x000f680000300a00 */
[----:B------:R1:W-:Y:S04]  /*2db70*/  STL.64 [R1+0x428], R22 ;  /* 0x0004281601007387 */ /* 0x0003e80000100a00 */
[----:B-1----:R-:W5:Y:S01]  /*2db80*/  LDL.LU.64 R22, [R1+0x878] ;  /* 0x0008780001167983 */ /* 0x002f620000300a00 */
[-C--:B---3--:R-:W-:Y:S02]  /*2db90*/  IADD3 R8, P4, PT, R20, R2.reuse, RZ ;  /* 0x0000000214087210 */ /* 0x088fe40007f9e0ff */
        /* <DEDUP_REMOVED lines=8> */
[----:B------:R-:W-:Y:S02]  /*2dc20*/  IMAD.X R9, R27, 0x1, R0, P1 ;  /* 0x000000011b097824 */ /* 0x000fe400008e0600 */
[----:B------:R-:W3:Y:S04]  /*2dc30*/  LDL.LU.64 R34, [R1+0x860] ;  /* 0x0008600001227983 */ /* 0x000ee80000300a00 */
[----:B------:R-:W3:Y:S01]  /*2dc40*/  LDL.LU.64 R26, [R1+0x858] ;  /* 0x00085800011a7983 */ /* 0x000ee20000300a00 */
[----:B------:R-:W-:-:S03]  /*2dc50*/  IADD3 R28, P2, PT, R30, R2, RZ ;  /* 0x000000021e1c7210 */ /* 0x000fc60007f5e0ff */
[----:B------:R1:W-:Y:S01]  /*2dc60*/  STL.64 [R1+0x448], R8 ;  /* 0x0004480801007387 */ /* 0x0003e20000100a00 */
[----:B------:R-:W-:Y:S02]  /*2dc70*/  IADD3.X R29, PT, PT, R31, R0, RZ, P2, !PT ;  /* 0x000000001f1d7210 */ /* 0x000fe400017fe4ff */
[----:B----4-:R-:W-:-:S05]  /*2dc80*/  IADD3 R4, P4, PT, R16, R2, RZ ;  /* 0x0000000210047210 */ /* 0x010fca0007f9e0ff */
[----:B------:R-:W-:Y:S01]  /*2dc90*/  IMAD.X R5, R17, 0x1, R0, P4 ;  /* 0x0000000111057824 */ /* 0x000fe200020e0600 */
[----:B-1----:R-:W-:-:S04]  /*2dca0*/  IADD3 R8, P1, PT, R12, R2, RZ ;  /* 0x000000020c087210 */ /* 0x002fc80007f3e0ff */
[----:B------:R1:W-:Y:S01]  /*2dcb0*/  STL.64 [R1+0x460], R4 ;  /* 0x0004600401007387 */ /* 0x0003e20000100a00 */
[----:B------:R-:W-:-:S03]  /*2dcc0*/  IADD3.X R9, PT, PT, R13, R0, RZ, P1, !PT ;  /* 0x000000000d097210 */ /* 0x000fc60000ffe4ff */
[----:B------:R4:W-:Y:S04]  /*2dcd0*/  STL.64 [R1+0x458], R28 ;  /* 0x0004581c01007387 */ /* 0x0009e80000100a00 */
[----:B------:R-:W3:Y:S04]  /*2dce0*/  LDL.LU.64 R16, [R1+0x850] ;  /* 0x0008500001107983 */ /* 0x000ee80000300a00 */
[----:B------:R-:W3:Y:S01]  /*2dcf0*/  LDL.LU.64 R12, [R1+0x848] ;  /* 0x00084800010c7983 */ /* 0x000ee20000300a00 */
[----:B-1----:R-:W-:-:S03]  /*2dd00*/  IADD3 R4, P2, PT, R24, R2, RZ ;  /* 0x0000000218047210 */ /* 0x002fc60007f5e0ff */
[----:B------:R2:W-:Y:S02]  /*2dd10*/  STL.64 [R1+0x470], R8 ;  /* 0x0004700801007387 */ /* 0x0005e40000100a00 */
[----:B------:R-:W-:Y:S01]  /*2dd20*/  IMAD.X R5, R25, 0x1, R0, P2 ;  /* 0x0000000119057824 */ /* 0x000fe200010e0600 */
[----:B----4-:R-:W-:Y:S01]  /*2dd30*/  IADD3 R28, P1, PT, R32, R2, RZ ;  /* 0x00000002201c7210 */ /* 0x010fe20007f3e0ff */
[----:B------:R-:W4:Y:S03]  /*2dd40*/  LDL.LU.64 R30, [R1+0x840] ;  /* 0x00084000011e7983 */ /* 0x000f260000300a00 */
[----:B------:R-:W-:Y:S01]  /*2dd50*/  IADD3.X R29, PT, PT, R33, R0, RZ, P1, !PT ;  /* 0x00000000211d7210 */ /* 0x000fe20000ffe4ff */
[----:B------:R-:W4:Y:S04]  /*2dd60*/  LDL.LU.64 R24, [R1+0x838] ;  /* 0x0008380001187983 */ /* 0x000f280000300a00 */
[----:B------:R5:W-:Y:S01]  /*2dd70*/  STL.64 [R1+0x478], R4 ;  /* 0x0004780401007387 */ /* 0x000be20000100a00 */
[----:B--2---:R-:W-:-:S05]  /*2dd80*/  IADD3 R8, P4, PT, R10, R2, RZ ;  /* 0x000000020a087210 */ /* 0x004fca0007f9e0ff */
[----:B------:R-:W-:-:S05]  /*2dd90*/  IMAD.X R9, R11, 0x1, R0, P4 ;  /* 0x000000010b097824 */ /* 0x000fca00020e0600 */
[----:B------:R1:W-:Y:S04]  /*2dda0*/  STL.64 [R1+0x490], R8 ;  /* 0x0004900801007387 */ /* 0x0003e80000100a00 */
[----:B------:R2:W-:Y:S04]  /*2ddb0*/  STL.64 [R1+0x488], R28 ;  /* 0x0004881c01007387 */ /* 0x0005e80000100a00 */
[----:B------:R-:W4:Y:S01]  /*2ddc0*/  LDL.LU.64 R10, [R1+0x830] ;  /* 0x00083000010a7983 */ /* 0x000f220000300a00 */
[----:B-----5:R-:W-:-:S04]  /*2ddd0*/  IADD3 R4, P2, PT, R6, R2, RZ ;  /* 0x0000000206047210 */ /* 0x020fc80007f5e0ff */
[----:B------:R-:W-:Y:S02]  /*2dde0*/  IADD3.X R5, PT, PT, R7, R0, RZ, P2, !PT ;  /* 0x0000000007057210 */ /* 0x000fe400017fe4ff */
[----:B------:R-:W5:Y:S01]  /*2ddf0*/  LDL.LU.64 R6, [R1+0x828] ;  /* 0x0008280001067983 */ /* 0x000f620000300a00 */
[----:B-1----:R-:W-:-:S03]  /*2de00*/  IADD3 R8, P1, PT, R18, R2, RZ ;  /* 0x0000000212087210 */ /* 0x002fc60007f3e0ff */
[----:B------:R1:W-:Y:S02]  /*2de10*/  STL.64 [R1+0x4a0], R4 ;  /* 0x0004a00401007387 */ /* 0x0003e40000100a00 */
[----:B------:R-:W-:Y:S02]  /*2de20*/  IMAD.X R9, R19, 0x1, R0, P1 ;  /* 0x0000000113097824 */ /* 0x000fe400008e0600 */
[----:B--2---:R-:W2:Y:S01]  /*2de30*/  LDL.LU.64 R28, [R1+0x820] ;  /* 0x00082000011c7983 */ /* 0x004ea20000300a00 */
[----:B------:R-:W-:-:S03]  /*2de40*/  IADD3 R32, P2, PT, R36, R2, RZ ;  /* 0x0000000224207210 */ /* 0x000fc60007f5e0ff */
[----:B------:R-:W2:Y:S01]  /*2de50*/  LDL.LU.64 R18, [R1+0x818] ;  /* 0x0008180001127983 */ /* 0x000ea20000300a00 */
[----:B------:R-:W-:-:S03]  /*2de60*/  IADD3.X R33, PT, PT, R37, R0, RZ, P2, !PT ;  /* 0x0000000025217210 */ /* 0x000fc600017fe4ff */
[----:B------:R3:W-:Y:S01]  /*2de70*/  STL.64 [R1+0x4a8], R8 ;  /* 0x0004a80801007387 */ /* 0x0007e20000100a00 */
[----:B-1----:R-:W-:-:S05]  /*2de80*/  IADD3 R4, P4, PT, R22, R2, RZ ;  /* 0x0000000216047210 */ /* 0x002fca0007f9e0ff */
[----:B------:R-:W-:-:S05]  /*2de90*/  IMAD.X R5, R23, 0x1, R0, P4 ;  /* 0x0000000117057824 */ /* 0x000fca00020e0600 */
[----:B------:R1:W-:Y:S01]  /*2dea0*/  STL.64 [R1+0x4d0], R4 ;  /* 0x0004d00401007387 */ /* 0x0003e20000100a00 */
[----:B---3--:R-:W-:-:S03]  /*2deb0*/  IADD3 R8, P1, PT, R20, R2, RZ ;  /* 0x0000000214087210 */ /* 0x008fc60007f3e0ff */
[----:B------:R3:W-:Y:S01]  /*2dec0*/  STL.64 [R1+0x4c0], R32 ;  /* 0x0004c02001007387 */ /* 0x0007e20000100a00 */
[----:B------:R-:W-:-:S03]  /*2ded0*/  IADD3.X R9, PT, PT, R21, R0, RZ, P1, !PT ;  /* 0x0000000015097210 */ /* 0x000fc60000ffe4ff */
[----:B------:R-:W2:Y:S01]  /*2dee0*/  LDL.LU.64 R22, [R1+0x810] ;  /* 0x0008100001167983 */ /* 0x000ea20000300a00 */
[----:B-1----:R-:W-:-:S03]  /*2def0*/  IADD3 R4, P2, PT, R14, R2, RZ ;  /* 0x000000020e047210 */ /* 0x002fc60007f5e0ff */
[----:B------:R1:W-:Y:S02]  /*2df00*/  STL.64 [R1+0x4e8], R8 ;  /* 0x0004e80801007387 */ /* 0x0003e40000100a00 */
[----:B------:R-:W-:Y:S02]  /*2df10*/  IMAD.X R5, R15, 0x1, R0, P2 ;  /* 0x000000010f057824 */ /* 0x000fe400010e0600 */
[----:B------:R-:W2:Y:S01]  /*2df20*/  LDL.LU.64 R14, [R1+0x808] ;  /* 0x00080800010e7983 */ /* 0x000ea20000300a00 */
[----:B---3--:R-:W-:-:S03]  /*2df30*/  IADD3 R32, P1, PT, R34, R2, RZ ;  /* 0x0000000222207210 */ /* 0x008fc60007f3e0ff */
[----:B------:R-:W3:Y:S01]  /*2df40*/  LDL.LU.64 R36, [R1+0x800] ;  /* 0x0008000001247983 */ /* 0x000ee20000300a00 */
[----:B-1----:R-:W-:-:S03]  /*2df50*/  IADD3 R8, P4, PT, R26, R2, RZ ;  /* 0x000000021a087210 */ /* 0x002fc60007f9e0ff */
[----:B------:R-:W3:Y:S01]  /*2df60*/  LDL.LU.64 R20, [R1+0x7f8] ;  /* 0x0007f80001147983 */ /* 0x000ee20000300a00 */
[----:B------:R-:W-:Y:S01]  /*2df70*/  IADD3.X R33, PT, PT, R35, R0, RZ, P1, !PT ;  /* 0x0000000023217210 */ /* 0x000fe20000ffe4ff */
[----:B------:R-:W-:Y:S02]  /*2df80*/  IMAD.X R9, R27, 0x1, R0, P4 ;  /* 0x000000011b097824 */ /* 0x000fe400020e0600 */
[----:B------:R1:W-:Y:S04]  /*2df90*/  STL.64 [R1+0x4f8], R4 ;  /* 0x0004f80401007387 */ /* 0x0003e80000100a00 */
[----:B------:R1:W-:Y:S04]  /*2dfa0*/  STL.64 [R1+0x520], R8 ;  /* 0x0005200801007387 */ /* 0x0003e80000100a00 */
[----:B------:R-:W-:Y:S01]  /*2dfb0*/  STL.64 [R1+0x510], R32 ;  /* 0x0005102001007387 */ /* 0x000fe20000100a00 */
[----:B-1----:R-:W-:-:S04]  /*2dfc0*/  IADD3 R4, P2, PT, R16, R2, RZ ;  /* 0x0000000210047210 */ /* 0x002fc80007f5e0ff */
[----:B------:R-:W-:Y:S02]  /*2dfd0*/  IADD3.X R5, PT, PT, R17, R0, RZ, P2, !PT ;  /* 0x0000000011057210 */ /* 0x000fe400017fe4ff */
[-C--:B------:R-:W-:Y:S01]  /*2dfe0*/  IADD3 R8, P1, PT, R12, R2.reuse, RZ ;  /* 0x000000020c087210 */ /* 0x080fe20007f3e0ff */
[----:B------:R-:W3:Y:S04]  /*2dff0*/  LDL.LU.64 R16, [R1+0x7f0] ;  /* 0x0007f00001107983 */ /* 0x000ee80000300a00 */
[----:B------:R1:W-:Y:S01]  /*2e000*/  STL.64 [R1+0x530], R4 ;  /* 0x0005300401007387 */ /* 0x0003e20000100a00 */
[----:B------:R-:W-:Y:S01]  /*2e010*/  IMAD.X R9, R13, 0x1, R0, P1 ;  /* 0x000000010d097824 */ /* 0x000fe200008e0600 */
[-C--:B----4-:R-:W-:Y:S02]  /*2e020*/  IADD3 R26, P2, PT, R30, R2.reuse, RZ ;  /* 0x000000021e1a7210 */ /* 0x090fe40007f5e0ff */
[----:B------:R-:W4:Y:S04]  /*2e030*/  LDL.LU.64 R12, [R1+0x7e8] ;  /* 0x0007e800010c7983 */ /* 0x000f280000300a00 */
[----:B------:R-:W4:Y:S01]  /*2e040*/  LDL.LU.64 R38, [R1+0x7e0] ;  /* 0x0007e00001267983 */ /* 0x000f220000300a00 */
[----:B-1----:R-:W-:-:S03]  /*2e050*/  IADD3 R4, P4, PT, R24, R2, RZ ;  /* 0x0000000218047210 */ /* 0x002fc60007f9e0ff */
[----:B------:R-:W4:Y:S01]  /*2e060*/  LDL.LU.64 R34, [R1+0x7d8] ;  /* 0x0007d80001227983 */ /* 0x000f220000300a00 */
[----:B------:R-:W-:-:S03]  /*2e070*/  IADD3.X R27, PT, PT, R31, R0, RZ, P2, !PT ;  /* 0x000000001f1b7210 */ /* 0x000fc600017fe4ff */
[----:B------:R-:W-:Y:S01]  /*2e080*/  STL.64 [R1+0x578], R8 ;  /* 0x0005780801007387 */ /* 0x000fe20000100a00 */
[----:B------:R-:W-:-:S05]  /*2e090*/  IMAD.X R5, R25, 0x1, R0, P4 ;  /* 0x0000000119057824 */ /* 0x000fca00020e0600 */
[----:B------:R-:W-:Y:S04]  /*2e0a0*/  STL.64 [R1+0x5a0], R4 ;  /* 0x0005a00401007387 */ /* 0x000fe80000100a00 */
[----:B------:R1:W-:Y:S04]  /*2e0b0*/  STL.64 [R1+0x588], R26 ;  /* 0x0005881a01007387 */ /* 0x0003e80000100a00 */
[----:B-1----:R-:W4:Y:S01]  /*2e0c0*/  LDL.LU.64 R26, [R1+0x7d0] ;  /* 0x0007d000011a7983 */ /* 0x002f220000300a00 */
[----:B------:R-:W-:-:S04]  /*2e0d0*/  IADD3 R8, P1, PT, R10, R2, RZ ;  /* 0x000000020a087210 */ /* 0x000fc80007f3e0ff */
[----:B------:R-:W-:-:S05]  /*2e0e0*/  IADD3.X R9, PT, PT, R11, R0, RZ, P1, !PT ;  /* 0x000000000b097210 */ /* 0x000fca0000ffe4ff */
[----:B------:R2:W-:Y:S01]  /*2e0f0*/  STL.64 [R1+0x5b0], R8 ;  /* 0x0005b00801007387 */ /* 0x0005e20000100a00 */
[----:B-----5:R-:W-:-:S03]  /*2e100*/  IADD3 R4, P2, PT, R6, R2, RZ ;  /* 0x0000000206047210 */ /* 0x020fc60007f5e0ff */
[----:B------:R-:W5:Y:S02]  /*2e110*/  LDL.LU.64 R10, [R1+0x7c8] ;  /* 0x0007c800010a7983 */ /* 0x000f640000300a00 */
[--C-:B------:R-:W-:Y:S02]  /*2e120*/  IMAD.X R5, R7, 0x1, R0.reuse, P2 ;  /* 0x0000000107057824 */ /* 0x100fe400010e0600 */
[----:B------:R-:W5:Y:S04]  /*2e130*/  LDL.LU.64 R30, [R1+0x7c0] ;  /* 0x0007c000011e7983 */ /* 0x000f680000300a00 */
[----:B------:R-:W5:Y:S01]  /*2e140*/  LDL.LU.64 R6, [R1+0x7b8] ;  /* 0x0007b80001067983 */ /* 0x000f620000300a00 */
[-C--:B--2---:R-:W-:Y:S02]  /*2e150*/  IADD3 R8, P4, PT, R18, R2.reuse, RZ ;  /* 0x0000000212087210 */ /* 0x084fe40007f9e0ff */
[----:B------:R-:W-:Y:S01]  /*2e160*/  IADD3 R24, P1, PT, R28, R2, RZ ;  /* 0x000000021c187210 */ /* 0x000fe20007f3e0ff */
[----:B------:R1:W-:Y:S02]  /*2e170*/  STL.64 [R1+0x5c0], R4 ;  /* 0x0005c00401007387 */ /* 0x0003e40000100a00 */
[----:B------:R-:W-:Y:S01]  /*2e180*/  IMAD.X R9, R19, 0x1, R0, P4 ;  /* 0x0000000113097824 */ /* 0x000fe200020e0600 */
[----:B------:R-:W-:Y:S01]  /*2e190*/  IADD3.X R25, PT, PT, R29, R0, RZ, P1, !PT ;  /* 0x000000001d197210 */ /* 0x000fe20000ffe4ff */
[----:B------:R-:W2:Y:S04]  /*2e1a0*/  LDL.LU.64 R18, [R1+0x7b0] ;  /* 0x0007b00001127983 */ /* 0x000ea80000300a00 */
[----:B------:R1:W-:Y:S04]  /*2e1b0*/  STL.64 [R1+0x5e8], R8 ;  /* 0x0005e80801007387 */ /* 0x0003e80000100a00 */
[----:B------:R3:W-:Y:S01]  /*2e1c0*/  STL.64 [R1+0x5d8], R24 ;  /* 0x0005d81801007387 */ /* 0x0007e20000100a00 */
[----:B-1----:R-:W-:-:S04]  /*2e1d0*/  IADD3 R4, P2, PT, R22, R2, RZ ;  /* 0x0000000216047210 */ /* 0x002fc80007f5e0ff */
[----:B------:R-:W-:Y:S02]  /*2e1e0*/  IADD3.X R5, PT, PT, R23, R0, RZ, P2, !PT ;  /* 0x0000000017057210 */ /* 0x000fe400017fe4ff */
[----:B------:R-:W-:-:S03]  /*2e1f0*/  IADD3 R8, P1, PT, R14, R2, RZ ;  /* 0x000000020e087210 */ /* 0x000fc60007f3e0ff */
[----:B------:R1:W-:Y:S02]  /*2e200*/  STL.64 [R1+0x5f8], R4 ;  /* 0x0005f80401007387 */ /* 0x0003e40000100a00 */
[----:B------:R-:W-:Y:S02]  /*2e210*/  IMAD.X R9, R15, 0x1, R0, P1 ;  /* 0x000000010f097824 */ /* 0x000fe400008e0600 */
[----:B------:R-:W2:Y:S01]  /*2e220*/  LDL.LU.64 R32, [R1+0x7a8] ;  /* 0x0007a80001207983 */ /* 0x000ea20000300a00 */
[----:B---3--:R-:W-:-:S03]  /*2e230*/  IADD3 R24, P2, PT, R36, R2, RZ ;  /* 0x0000000224187210 */ /* 0x008fc60007f5e0ff */
[----:B------:R-:W3:Y:S01]  /*2e240*/  LDL.LU.64 R28, [R1+0x7a0] ;  /* 0x0007a000011c7983 */ /* 0x000ee20000300a00 */
[----:B-1----:R-:W-:-:S03]  /*2e250*/  IADD3 R4, P4, PT, R20, R2, RZ ;  /* 0x0000000214047210 */ /* 0x002fc60007f9e0ff */
[----:B------:R-:W3:Y:S04]  /*2e260*/  LDL.LU.64 R22, [R1+0x790] ;  /* 0x0007900001167983 */ /* 0x000ee80000300a00 */
[----:B------:R1:W-:Y:S01]  /*2e270*/  STL.64 [R1+0x610], R8 ;  /* 0x0006100801007387 */ /* 0x0003e20000100a00 */
[----:B------:R-:W-:Y:S01]  /*2e280*/  IMAD.X R5, R21, 0x1, R0, P4 ;  /* 0x0000000115057824 */ /* 0x000fe200020e0600 */
[----:B------:R-:W-:Y:S02]  /*2e290*/  IADD3.X R25, PT, PT, R37, R0, RZ, P2, !PT ;  /* 0x0000000025197210 */ /* 0x000fe400017fe4ff */
[----:B------:R-:W3:Y:S04]  /*2e2a0*/  LDL.LU.64 R14, [R1+0x788] ;  /* 0x00078800010e7983 */ /* 0x000ee80000300a00 */
[----:B------:R4:W-:Y:S04]  /*2e2b0*/  STL.64 [R1+0x630], R4 ;  /* 0x0006300401007387 */ /* 0x0009e80000100a00 */
[----:B------:R1:W-:Y:S02]  /*2e2c0*/  STL.64 [R1+0x620], R24 ;  /* 0x0006201801007387 */ /* 0x0003e40000100a00 */
[----:B-1----:R-:W-:-:S04]  /*2e2d0*/  IADD3 R8, P1, PT, R16, R2, RZ ;  /* 0x0000000210087210 */ /* 0x002fc80007f3e0ff */
[----:B------:R-:W-:Y:S02]  /*2e2e0*/  IADD3.X R9, PT, PT, R17, R0, RZ, P1, !PT ;  /* 0x0000000011097210 */ /* 0x000fe40000ffe4ff */
[----:B----4-:R-:W-:-:S03]  /*2e2f0*/  IADD3 R4, P2, PT, R12, R2, RZ ;  /* 0x000000020c047210 */ /* 0x010fc60007f5e0ff */
[----:B------:R1:W-:Y:S02]  /*2e300*/  STL.64 [R1+0x648], R8 ;  /* 0x0006480801007387 */ /* 0x0003e40000100a00 */
[----:B------:R-:W-:Y:S02]  /*2e310*/  IMAD.X R5, R13, 0x1, R0, P2 ;  /* 0x000000010d057824 */ /* 0x000fe400010e0600 */
[----:B------:R-:W4:Y:S01]  /*2e320*/  LDL.LU.64 R24, [R1+0x780] ;  /* 0x0007800001187983 */ /* 0x000f220000300a00 */
[----:B------:R-:W-:-:S03]  /*2e330*/  IADD3 R36, P1, PT, R38, R2, RZ ;  /* 0x0000000226247210 */ /* 0x000fc60007f3e0ff */
[----:B------:R-:W4:Y:S01]  /*2e340*/  LDL.LU.64 R20, [R1+0x778] ;  /* 0x0007780001147983 */ /* 0x000f220000300a00 */
[----:B-1----:R-:W-:-:S03]  /*2e350*/  IADD3 R8, P4, PT, R34, R2, RZ ;  /* 0x0000000222087210 */ /* 0x002fc60007f9e0ff */
[----:B------:R-:W4:Y:S02]  /*2e360*/  LDL.LU.64 R16, [R1+0x770] ;  /* 0x0007700001107983 */ /* 0x000f240000300a00 */
[----:B------:R-:W-:Y:S02]  /*2e370*/  IMAD.X R9, R35, 0x1, R0, P4 ;  /* 0x0000000123097824 */ /* 0x000fe400020e0600 */
[----:B------:R1:W-:Y:S01]  /*2e380*/  STL.64 [R1+0x658], R4 ;  /* 0x0006580401007387 */ /* 0x0003e20000100a00 */
[----:B------:R-:W-:-:S03]  /*2e390*/  IADD3.X R37, PT, PT, R39, R0, RZ, P1, !PT ;  /* 0x0000000027257210 */ /* 0x000fc60000ffe4ff */
[----:B------:R-:W4:Y:S04]  /*2e3a0*/  LDL.LU.64 R12, [R1+0x768] ;  /* 0x00076800010c7983 */ /* 0x000f280000300a00 */
[----:B------:R5:W-:Y:S01]  /*2e3b0*/  STL.64 [R1+0x680], R8 ;  /* 0x0006800801007387 */ /* 0x000be20000100a00 */
[----:B-1----:R-:W-:-:S04]  /*2e3c0*/  IADD3 R4, P2, PT, R26, R2, RZ ;  /* 0x000000021a047210 */ /* 0x002fc80007f5e0ff */
[----:B------:R-:W-:Y:S01]  /*2e3d0*/  IADD3.X R5, PT, PT, R27, R0, RZ, P2, !PT ;  /* 0x000000001b057210 */ /* 0x000fe200017fe4ff */
[----:B------:R-:W-:Y:S04]  /*2e3e0*/  STL.64 [R1+0x668], R36 ;  /* 0x0006682401007387 */ /* 0x000fe80000100a00 */
[----:B------:R1:W-:Y:S01]  /*2e3f0*/  STL.64 [R1+0x690], R4 ;  /* 0x0006900401007387 */ /* 0x0003e20000100a00 */
[----:B-----5:R-:W-:-:S05]  /*2e400*/  IADD3 R8, P1, PT, R10, R2, RZ ;  /* 0x000000020a087210 */ /* 0x020fca0007f3e0ff */
[----:B------:R-:W-:Y:S02]  /*2e410*/  IMAD.X R9, R11, 0x1, R0, P1 ;  /* 0x000000010b097824 */ /* 0x000fe400008e0600 */
[----:B------:R-:W5:Y:S01]  /*2e420*/  LDL.LU.64 R10, [R1+0x360] ;  /* 0x00036000010a7983 */ /* 0x000f620000300a00 */
[----:B-1----:R-:W-:-:S03]  /*2e430*/  IADD3 R4, P4, PT, R6, R2, RZ ;  /* 0x0000000206047210 */ /* 0x002fc60007f9e0ff */
[----:B------:R2:W-:Y:S02]  /*2e440*/  STL.64 [R1+0x6a0], R8 ;  /* 0x0006a00801007387 */ /* 0x0005e40000100a00 */
[----:B------:R-:W-:Y:S02]  /*2e450*/  IMAD.X R5, R7, 0x1, R0, P4 ;  /* 0x0000000107057824 */ /* 0x000fe400020e0600 */
[----:B------:R-:W5:Y:S01]  /*2e460*/  LDL.LU.64 R6, [R1+0x350] ;  /* 0x0003500001067983 */ /* 0x000f620000300a00 */
[----:B------:R-:W-:-:S04]  /*2e470*/  IADD3 R26, P2, PT, R30, R2, RZ ;  /* 0x000000021e1a7210 */ /* 0x000fc80007f5e0ff */
[----:B------:R-:W-:Y:S02]  /*2e480*/  IADD3.X R27, PT, PT, R31, R0, RZ, P2, !PT ;  /* 0x000000001f1b7210 */ /* 0x000fe400017fe4ff */
[----:B--2---:R-:W-:Y:S01]  /*2e490*/  IADD3 R8, P1, PT, R18, R2, RZ ;  /* 0x0000000212087210 */ /* 0x004fe20007f3e0ff */
[----:B------:R1:W-:Y:S03]  /*2e4a0*/  STL.64 [R1+0x6c8], R4 ;  /* 0x0006c80401007387 */ /* 0x0003e60000100a00 */
[----:B------:R-:W-:Y:S01]  /*2e4b0*/  IADD3.X R9, PT, PT, R19, R0, RZ, P1, !PT ;  /* 0x0000000013097210 */ /* 0x000fe20000ffe4ff */
[----:B------:R3:W-:Y:S04]  /*2e4c0*/  STL.64 [R1+0x6b8], R26 ;  /* 0x0006b81a01007387 */ /* 0x0007e80000100a00 */
[----:B------:R2:W-:Y:S01]  /*2e4d0*/  STL.64 [R1+0x6d8], R8 ;  /* 0x0006d80801007387 */ /* 0x0005e20000100a00 */
[----:B-1----:R-:W1:Y:S08]  /*2e4e0*/  LDC R4, c[0x0][0x3a0] ;  /* 0x0000e800ff047b82 */ /* 0x002e700000000800 */
[----:B------:R-:W1:Y:S01]  /*2e4f0*/  LDC R5, c[0x0][0x3a0] ;  /* 0x0000e800ff057b82 */ /* 0x000e620000000800 */
[----:B------:R-:W-:-:S02]  /*2e500*/  IADD3 R30, P1, PT, R32, R2, RZ ;  /* 0x00000002201e7210 */ /* 0x000fc40007f3e0ff */
[----:B---3--:R-:W-:-:S03]  /*2e510*/  IADD3 R26, P2, PT, R28, R2, RZ ;  /* 0x000000021c1a7210 */ /* 0x008fc60007f5e0ff */
[----:B------:R-:W-:Y:S01]  /*2e520*/  IMAD.X R31, R33, 0x1, R0, P1 ;  /* 0x00000001211f7824 */ /* 0x000fe200008e0600 */
[----:B------:R-:W-:Y:S02]  /*2e530*/  IADD3 R18, P4, PT, R22, R2, RZ ;  /* 0x0000000216127210 */ /* 0x000fe40007f9e0ff */
[----:B------:R-:W-:-:S03]  /*2e540*/  IADD3.X R27, PT, PT, R29, R0, RZ, P2, !PT ;  /* 0x000000001d1b7210 */ /* 0x000fc600017fe4ff */
[----:B------:R-:W-:Y:S01]  /*2e550*/  IMAD.X R19, R23, 0x1, R0, P4 ;  /* 0x0000000117137824 */ /* 0x000fe200020e0600 */
[----:B--2---:R-:W-:Y:S01]  /*2e560*/  IADD3 R8, P5, PT, R14, R2, RZ ;  /* 0x000000020e087210 */ /* 0x004fe20007fbe0ff */
[----:B------:R-:W-:Y:S03]  /*2e570*/  STL.64 [R1+0x6f0], R30 ;  /* 0x0006f01e01007387 */ /* 0x000fe60000100a00 */
[----:B------:R-:W-:Y:S01]  /*2e580*/  IADD3.X R9, PT, PT, R15, R0, RZ, P5, !PT ;  /* 0x000000000f097210 */ /* 0x000fe20002ffe4ff */
[----:B------:R-:W-:Y:S04]  /*2e590*/  STL.64 [R1+0x700], R26 ;  /* 0x0007001a01007387 */ /* 0x000fe80000100a00 */
[----:B------:R2:W-:Y:S04]  /*2e5a0*/  STL.64 [R1+0x710], R18 ;  /* 0x0007101201007387 */ /* 0x0005e80000100a00 */
[----:B------:R3:W-:Y:S01]  /*2e5b0*/  STL.64 [R1+0x728], R8 ;  /* 0x0007280801007387 */ /* 0x0007e20000100a00 */
[----:B-1----:R-:W-:Y:S01]  /*2e5c0*/  IADD3 R4, PT, PT, R4, -0x302, RZ ;  /* 0xfffffcfe04047810 */ /* 0x002fe20007ffe0ff */
[----:B------:R-:W-:Y:S01]  /*2e5d0*/  VIADD R5, R5, 0xfffffcff ;  /* 0xfffffcff05057836 */ /* 0x000fe20000000000 */
[----:B----4-:R-:W-:-:S02]  /*2e5e0*/  IADD3 R22, P1, PT, R24, R2, RZ ;  /* 0x0000000218167210 */ /* 0x010fc40007f3e0ff */
[----:B--2---:R-:W-:-:S03]  /*2e5f0*/  IADD3 R18, P2, PT, R20, R2, RZ ;  /* 0x0000000214127210 */ /* 0x004fc60007f5e0ff */
[----:B------:R-:W-:Y:S01]  /*2e600*/  IMAD.X R23, R25, 0x1, R0, P1 ;  /* 0x0000000119177824 */ /* 0x000fe200008e0600 */
[----:B------:R-:W-:Y:S02]  /*2e610*/  IADD3 R14, P4, PT, R16, R2, RZ ;  /* 0x00000002100e7210 */ /* 0x000fe40007f9e0ff */
[----:B------:R-:W-:-:S03]  /*2e620*/  IADD3.X R19, PT, PT, R21, R0, RZ, P2, !PT ;  /* 0x0000000015137210 */ /* 0x000fc600017fe4ff */
[----:B------:R-:W-:Y:S01]  /*2e630*/  IMAD.X R15, R17, 0x1, R0, P4 ;  /* 0x00000001110f7824 */ /* 0x000fe200020e0600 */
[----:B---3--:R-:W-:Y:S01]  /*2e640*/  IADD3 R8, P5, PT, R12, R2, RZ ;  /* 0x000000020c087210 */ /* 0x008fe20007fbe0ff */
[----:B------:R-:W-:Y:S03]  /*2e650*/  STL.64 [R1+0x738], R22 ;  /* 0x0007381601007387 */ /* 0x000fe60000100a00 */
[----:B------:R-:W-:Y:S01]  /*2e660*/  IADD3.X R9, PT, PT, R13, R0, RZ, P5, !PT ;  /* 0x000000000d097210 */ /* 0x000fe20002ffe4ff */
[----:B------:R-:W-:Y:S04]  /*2e670*/  STL.64 [R1+0x748], R18 ;  /* 0x0007481201007387 */ /* 0x000fe80000100a00 */
[----:B------:R-:W-:Y:S04]  /*2e680*/  STL.64 [R1+0x758], R14 ;  /* 0x0007580e01007387 */ /* 0x000fe80000100a00 */
[----:B------:R5:W-:Y:S01]  /*2e690*/  STL.64 [R1+0x768], R8 ;  /* 0x0007680801007387 */ /* 0x000be20000100a00 */
[----:B------:R-:W-:-:S02]  /*2e6a0*/  ISETP.GE.U32.AND P2, PT, R4, 0x7ffffc7f, PT ;  /* 0x7ffffc7f0400780c */ /* 0x000fc40003f46070 */
[----:B------:R-:W-:Y:S02]  /*2e6b0*/  ISETP.GE.U32.AND P4, PT, R5, 0x7ffffc80, PT ;  /* 0x7ffffc800500780c */ /* 0x000fe40003f86070 */
[----:B------:R-:W-:-:S04]  /*2e6c0*/  ISETP.NE.U32.AND P1, PT, RZ, UR18, PT ;  /* 0x00000012ff007c0c */ /* 0x000fc8000bf25070 */
[----:B------:R-:W-:Y:S02]  /*2e6d0*/  ISETP.LT.OR P5, PT, R252, 0x80, P1 ;  /* 0x00000080fc00780c */ /* 0x000fe40000fa1670 */
[----:B-----5:R-:W-:-:S05]  /*2e6e0*/  IADD3 R8, P6, PT, R10, R80, RZ ;  /* 0x000000500a087210 */ /* 0x020fca0007fde0ff */
[----:B------:R-:W-:Y:S01]  /*2e6f0*/  IMAD.X R9, R11, 0x1, R3, P6 ;  /* 0x000000010b097824 */ /* 0x000fe200030e0603 */
[----:B------:R-:W-:-:S04]  /*2e700*/  IADD3 R4, P6, PT, R6, R80, RZ ;  /* 0x0000005006047210 */ /* 0x000fc80007fde0ff */
[----:B------:R-:W-:-:S05]  /*2e710*/  IADD3.X R5, PT, PT, R7, R3, RZ, P6, !PT ;  /* 0x0000000307057210 */ /* 0x000fca00037fe4ff */
[----:B------:R1:W-:Y:S04]  /*2e720*/  STL.64 [R1+0x970], R4 ;  /* 0x0009700401007387 */ /* 0x0003e80000100a00 */
[----:B------:R1:W-:Y:S01]  /*2e730*/  STL.64 [R1+0x878], R8 ;  /* 0x0008780801007387 */ /* 0x0003e20000100a00 */
[----:B------:R-:W-:Y:S05]  /*2e740*/  @!P0 BRA `(.L_x_7) ;  /* 0x00000008000c8947 */ /* 0x000fea0003800000 */
[----:B------:R-:W2:Y:S01]  /*2e750*/  LDL.LU R22, [R1+0x10] ;  /* 0x0000100001167983 */ /* 0x000ea20000300800 */
[----:B-1----:R-:W-:Y:S01]  /*2e760*/  IMAD.MOV.U32 R4, RZ, RZ, R216 ;  /* 0x000000ffff047224 */ /* 0x002fe200078e00d8 */
[----:B------:R-:W-:Y:S01]  /*2e770*/  MOV R5, R218 ;  /* 0x000000da00057202 */ /* 0x000fe20000000f00 */
[----:B------:R-:W-:Y:S01]  /*2e780*/  IMAD.MOV.U32 R6, RZ, RZ, R224 ;  /* 0x000000ffff067224 */ /* 0x000fe200078e00e0 */
[----:B------:R-:W2:Y:S01]  /*2e790*/  LDL.LU R23, [R1+0x18] ;  /* 0x0000180001177983 */ /* 0x000ea20000300800 */
[----:B------:R-:W-:Y:S01]  /*2e7a0*/  MOV R7, R226 ;  /* 0x000000e200077202 */ /* 0x000fe20000000f00 */
[----:B------:R-:W-:Y:S01]  /*2e7b0*/  IMAD.MOV.U32 R8, RZ, RZ, R220 ;  /* 0x000000ffff087224 */ /* 0x000fe200078e00dc */
[----:B------:R-:W-:Y:S01]  /*2e7c0*/  MOV R9, R222 ;  /* 0x000000de00097202 */ /* 0x000fe20000000f00 */
[----:B------:R-:W2:Y:S01]  /*2e7d0*/  LDL.LU R24, [R1] ;  /* 0x0000000001187983 */ /* 0x000ea20000300800 */
[----:B------:R-:W-:Y:S01]  /*2e7e0*/  IMAD.MOV.U32 R10, RZ, RZ, R232 ;  /* 0x000000ffff0a7224 */ /* 0x000fe200078e00e8 */
[----:B------:R-:W-:Y:S01]  /*2e7f0*/  MOV R11, R234 ;  /* 0x000000ea000b7202 */ /* 0x000fe20000000f00 */
[----:B------:R-:W-:Y:S01]  /*2e800*/  IMAD.MOV.U32 R12, RZ, RZ, R228 ;  /* 0x000000ffff0c7224 */ /* 0x000fe200078e00e4 */
[----:B------:R-:W2:Y:S01]  /*2e810*/  LDL.LU R25, [R1+0x8] ;  /* 0x0000080001197983 */ /* 0x000ea20000300800 */
[----:B------:R-:W-:Y:S01]  /*2e820*/  MOV R13, R230 ;  /* 0x000000e6000d7202 */ /* 0x000fe20000000f00 */
[----:B------:R-:W-:Y:S01]  /*2e830*/  IMAD.MOV.U32 R14, RZ, RZ, R240 ;  /* 0x000000ffff0e7224 */ /* 0x000fe200078e00f0 */
[----:B------:R-:W-:Y:S01]  /*2e840*/  MOV R15, R242 ;  /* 0x000000f2000f7202 */ /* 0x000fe20000000f00 */
[----:B------:R-:W2:Y:S01]  /*2e850*/  LDL.LU R26, [R1+0x30] ;  /* 0x00003000011a7983 */ /* 0x000ea20000300800 */
[----:B------:R-:W-:Y:S01]  /*2e860*/  IMAD.MOV.U32 R16, RZ, RZ, R236 ;  /* 0x000000ffff107224 */ /* 0x000fe200078e00ec */
[----:B------:R-:W-:Y:S01]  /*2e870*/  MOV R17, R238 ;  /* 0x000000ee00117202 */ /* 0x000fe20000000f00 */
[----:B------:R-:W-:Y:S01]  /*2e880*/  IMAD.MOV.U32 R18, RZ, RZ, R248 ;  /* 0x000000ffff127224 */ /* 0x000fe200078e00f8 */
[----:B------:R-:W2:Y:S01]  /*2e890*/  LDL.LU R27, [R1+0x38] ;  /* 0x00003800011b7983 */ /* 0x000ea20000300800 */
[----:B------:R-:W-:Y:S01]  /*2e8a0*/  MOV R19, R250 ;  /* 0x000000fa00137202 */ /* 0x000fe20000000f00 */
[----:B------:R-:W-:Y:S01]  /*2e8b0*/  IMAD.MOV.U32 R20, RZ, RZ, R244 ;  /* 0x000000ffff147224 */ /* 0x000fe200078e00f4 */
[----:B------:R-:W-:Y:S01]  /*2e8c0*/  MOV R21, R246 ;  /* 0x000000f600157202 */ /* 0x000fe20000000f00 */
[----:B------:R-:W2:Y:S04]  /*2e8d0*/  LDL.LU R28, [R1+0x20] ;  /* 0x00002000011c7983 */ /* 0x000ea80000300800 */
        /* <DEDUP_REMOVED lines=38> */
[----:B------:R-:W2:Y:S02]  /*2eb40*/  LDL.LU R67, [R1+0x168] ;  /* 0x0001680001437983 */ /* 0x000ea40000300800 */
[----:B--2---:R2:W-:Y:S01]  /*2eb50*/  STTM.x64 tmem[UR11+0xc0], R4 ;  /* 0x0000c004000079ed */ /* 0x0045e2000834000b */
[----:B------:R-:W-:Y:S05]  /*2eb60*/  @!P0 BRA `(.L_x_7) ;  /* 0x0000000400048947 */ /* 0x000fea0003800000 */
[----:B--2---:R-:W2:Y:S01]  /*2eb70*/  LDL.LU R22, [R1+0x14] ;  /* 0x0000140001167983 */ /* 0x004ea20000300800 */
        /* <DEDUP_REMOVED lines=63> */
[----:B--2---:R3:W-:Y:S02]  /*2ef70*/  STTM.x64 tmem[UR11+0x140], R4 ;  /* 0x00014004000079ed */ /* 0x0047e4000834000b */
.L_x_7:
[----:B------:R-:W4:Y:S01]  /*2ef80*/  FENCE.VIEW.ASYNC.T ;  /* 0x00000000000073c6 */ /* 0x000f220000000200 */
[----:B------:R-:W-:Y:S01]  /*2ef90*/  UIADD3 UR12, UPT, UPT, UR10, 0x80, URZ ;  /* 0x000000800a0c7890 */ /* 0x000fe2000fffe0ff */
[----:B--23--:R-:W-:Y:S01]  /*2efa0*/  VIADD R6, R133, 0xfffffcfd ;  /* 0xfffffcfd85067836 */ /* 0x00cfe20000000000 */
[----:B----4-:R-:W-:Y:S06]  /*2efb0*/  BAR.SYNC.DEFER_BLOCKING 0x0 ;  /* 0x0000000000007b1d */ /* 0x010fec0000010000 */
[----:B------:R-:W-:Y:S05]  /*2efc0*/  @P5 BRA `(.L_x_8) ;  /* 0x00000008005c5947 */ /* 0x000fea0003800000 */
[----:B------:R-:W-:Y:S01]  /*2efd0*/  UIADD3 UR5, UPT, UPT, UR7, 0xc0000, URZ ;  /* 0x000c000007057890 */ /* 0x000fe2000fffe0ff */
[----:B-1----:R-:W-:Y:S01]  /*2efe0*/  MOV.SPILL R5, UR17 ;  /* 0x0000001100057c02 */ /* 0x002fe20009000f00 */
[----:B------:R-:W-:Y:S01]  /*2eff0*/  UMOV UR4, URZ ;  /* 0x000000ff00047c82 */ /* 0x000fe20008000000 */
[----:B------:R-:W-:Y:S01]  /*2f000*/  UIADD3 UR69, UPT, UPT, UR10, 0x88, URZ ;  /* 0x000000880a457890 */ /* 0x000fe2000fffe0ff */
[----:B------:R-:W-:Y:S01]  /*2f010*/  MOV.SPILL R4, UR16 ;  /* 0x0000001000047c02 */ /* 0x000fe20009000f00 */
[----:B------:R-:W-:Y:S02]  /*2f020*/  USHF.R.U32.HI UR5, URZ, 0x4, UR5 ;  /* 0x00000004ff057899 */ /* 0x000fe40008011605 */
[----:B------:R-:W-:Y:S02]  /*2f030*/  UIADD3 UR35, UPT, UPT, UR10, 0x90, URZ ;  /* 0x000000900a237890 */ /* 0x000fe4000fffe0ff */
[----:B------:R-:W-:Y:S02]  /*2f040*/  USGXT.U32 UR52, UR5, 0xe ;  /* 0x0000000e0534789a */ /* 0x000fe40008000000 */
[----:B------:R-:W-:-:S02]  /*2f050*/  UIADD3 UR34, UPT, UPT, UR10, 0x98, URZ ;  /* 0x000000980a227890 */ /* 0x000fc4000fffe0ff */
[----:B------:R-:W-:Y:S01]  /*2f060*/  UIADD3 UR56, UP1, UPT, UR52, 0x2, URZ ;  /* 0x0000000234387890 */ /* 0x000fe2000ff3e0ff */
[----:B------:R-:W-:Y:S01]  /*2f070*/  UMOV UR26, 0x0 ;  /* 0x00000000001a7882 */ /* 0x000fe20000000000 */
[----:B------:R-:W-:Y:S02]  /*2f080*/  UMOV UR27, 0x8100910 ;  /* 0x08100910001b7882 */ /* 0x000fe40000000000 */
[----:B------:R-:W-:Y:S02]  /*2f090*/  UIADD3.X UR57, UPT, UPT, UR4, 0x40004040, URZ, UP1, !UPT ;  /* 0x4000404004397890 */ /* 0x000fe40008ffe4ff */
[----:B------:R-:W-:Y:S02]  /*2f0a0*/  UIADD3 UR68, UPT, UPT, UR10, 0xa0, URZ ;  /* 0x000000a00a447890 */ /* 0x000fe4000fffe0ff */
[----:B------:R-:W-:Y:S02]  /*2f0b0*/  UIADD3.64 UR58, UPT, UPT, UR56, 0x2, URZ ;  /* 0x00000002383a7897 */ /* 0x000fe4000fffe0ff */
[----:B------:R-:W-:Y:S01]  /*2f0c0*/  UIADD3.64 UR64, UPT, UPT, UR56, 0x4, URZ ;  /* 0x0000000438407897 */ /* 0x000fe2000fffe0ff */
[----:B------:R-:W-:Y:S01]  /*2f0d0*/  UMOV UR53, 0x40004040 ;  /* 0x4000404000357882 */ /* 0x000fe20000000000 */
[----:B------:R-:W-:Y:S01]  /*2f0e0*/  UIADD3.64 UR62, UPT, UPT, UR56, 0x1fe, URZ ;  /* 0x000001fe383e7897 */ /* 0x000fe2000fffe0ff */
[----:B------:R1:W-:Y:S01]  /*2f0f0*/  UTCHMMA tmem[UR12], gdesc[UR52], tmem[UR10], tmem[UR26], idesc[UR27], !UPT ;  /* 0x00ff1a340c0079ea */ /* 0x0003e2000f80000a */
[----:B------:R-:W-:Y:S01]  /*2f100*/  UMOV UR28, 0x0 ;  /* 0x00000000001c7882 */ /* 0x000fe20000000000 */
[----:B------:R-:W-:Y:S01]  /*2f110*/  UMOV UR29, 0x8100910 ;  /* 0x08100910001d7882 */ /* 0x000fe20000000000 */
[----:B------:R-:W-:-:S02]  /*2f120*/  UIADD3 UR67, UPT, UPT, UR10, 0xa8, URZ ;  /* 0x000000a80a437890 */ /* 0x000fc4000fffe0ff */
[----:B------:R2:W-:Y:S01]  /*2f130*/  UTCHMMA tmem[UR69], gdesc[UR56], tmem[UR10], tmem[UR28], idesc[UR29], UPT ;  /* 0x00ff1c38450079ea */ /* 0x0005e2000b80000a */
[----:B------:R-:W-:Y:S02]  /*2f140*/  UIADD3.64 UR4, UPT, UPT, UR56, 0x200, URZ ;  /* 0x0000020038047897 */ /* 0x000fe4000fffe0ff */
[----:B------:R-:W-:Y:S02]  /*2f150*/  UIADD3 UR66, UPT, UPT, UR10, 0xb0, URZ ;  /* 0x000000b00a427890 */ /* 0x000fe4000fffe0ff */
[----:B------:R-:W-:Y:S02]  /*2f160*/  UIADD3.64 UR24, UPT, UPT, UR56, 0x202, URZ ;  /* 0x0000020238187897 */ /* 0x000fe4000fffe0ff */
[----:B------:R-:W-:Y:S02]  /*2f170*/  UIADD3 UR49, UPT, UPT, UR10, 0xb8, URZ ;  /* 0x000000b80a317890 */ /* 0x000fe4000fffe0ff */
[----:B-1----:R-:W-:Y:S02]  /*2f180*/  UIADD3.64 UR26, UPT, UPT, UR56, 0x204, URZ ;  /* 0x00000204381a7897 */ /* 0x002fe4000fffe0ff */
[----:B------:R-:W-:-:S02]  /*2f190*/  UIADD3 UR6, UPT, UPT, UR10, 0xc0, URZ ;  /* 0x000000c00a067890 */ /* 0x000fc4000fffe0ff */
[----:B--2---:R-:W-:Y:S01]  /*2f1a0*/  UIADD3.64 UR28, UPT, UPT, UR56, 0x3fe, URZ ;  /* 0x000003fe381c7897 */ /* 0x004fe2000fffe0ff */
[----:B------:R-:W-:Y:S01]  /*2f1b0*/  UMOV UR30, 0x0 ;  /* 0x00000000001e7882 */ /* 0x000fe20000000000 */
[----:B------:R-:W-:Y:S01]  /*2f1c0*/  UMOV UR31, 0x8100910 ;  /* 0x08100910001f7882 */ /* 0x000fe20000000000 */
[----:B------:R-:W-:Y:S01]  /*2f1d0*/  UMOV UR32, 0x0 ;  /* 0x0000000000207882 */ /* 0x000fe20000000000 */
[----:B------:R-:W-:Y:S01]  /*2f1e0*/  UMOV UR33, 0x8100910 ;  /* 0x0810091000217882 */ /* 0x000fe20000000000 */
[----:B------:R-:W-:Y:S01]  /*2f1f0*/  UMOV UR50, 0x0 ;  /* 0x0000000000327882 */ /* 0x000fe20000000000 */
[----:B------:R-:W-:Y:S01]  /*2f200*/  UMOV UR51, 0x8100910 ;  /* 0x0810091000337882 */ /* 0x000fe20000000000 */
[----:B------:R1:W-:Y:S01]  /*2f210*/  UTCHMMA tmem[UR35], gdesc[UR58], tmem[UR10], tmem[UR30], idesc[UR31], UPT ;  /* 0x00ff1e3a230079ea */ /* 0x0003e2000b80000a */
[----:B------:R-:W-:Y:S01]  /*2f220*/  UMOV UR36, 0x0 ;  /* 0x0000000000247882 */ /* 0x000fe20000000000 */
[----:B------:R-:W-:Y:S01]  /*2f230*/  UMOV UR37, 0x8100910 ;  /* 0x0810091000257882 */ /* 0x000fe20000000000 */
[----:B------:R-:W-:-:S02]  /*2f240*/  UIADD3 UR9, UPT, UPT, UR10, 0xc8, URZ ;  /* 0x000000c80a097890 */ /* 0x000fc4000fffe0ff */
[----:B------:R2:W-:Y:S01]  /*2f250*/  UTCHMMA tmem[UR34], gdesc[UR64], tmem[UR10], tmem[UR32], idesc[UR33], UPT ;  /* 0x00ff2040220079ea */ /* 0x0005e2000b80000a */
[----:B------:R-:W-:Y:S01]  /*2f260*/  UMOV UR38, 0x0 ;  /* 0x0000000000267882 */ /* 0x000fe20000000000 */
[----:B------:R-:W-:Y:S01]  /*2f270*/  UMOV UR39, 0x8100910 ;  /* 0x0810091000277882 */ /* 0x000fe20000000000 */
[----:B------:R-:W-:Y:S02]  /*2f280*/  UIADD3 UR13, UPT, UPT, UR10, 0xd0, URZ ;  /* 0x000000d00a0d7890 */ /* 0x000fe4000fffe0ff */
[----:B------:R-:W-:Y:S01]  /*2f290*/  UTCHMMA tmem[UR68], gdesc[UR62], tmem[UR10], tmem[UR50], idesc[UR51], UPT ;  /* 0x00ff323e440079ea */ /* 0x000fe2000b80000a */
[----:B------:R-:W-:Y:S01]  /*2f2a0*/  UMOV UR40, 0x0 ;  /* 0x0000000000287882 */ /* 0x000fe20000000000 */
[----:B-1----:R-:W-:Y:S01]  /*2f2b0*/  UIADD3.64 UR30, UPT, UPT, UR56, 0x400, URZ ;  /* 0x00000400381e7897 */ /* 0x002fe2000fffe0ff */
[----:B------:R1:W-:Y:S01]  /*2f2c0*/  UTCHMMA tmem[UR67], gdesc[UR4], tmem[UR10], tmem[UR36], idesc[UR37], UPT ;  /* 0x00ff2404430079ea */ /* 0x0003e2000b80000a */
[----:B------:R-:W-:Y:S01]  /*2f2d0*/  UMOV UR41, 0x8100910 ;  /* 0x0810091000297882 */ /* 0x000fe20000000000 */
[----:B------:R-:W-:-:S02]  /*2f2e0*/  UIADD3 UR48, UPT, UPT, UR10, 0xd8, URZ ;  /* 0x000000d80a307890 */ /* 0x000fc4000fffe0ff */
[----:B------:R3:W-:Y:S01]  /*2f2f0*/  UTCHMMA tmem[UR66], gdesc[UR24], tmem[UR10], tmem[UR38], idesc[UR39], UPT ;  /* 0x00ff2618420079ea */ /* 0x0007e2000b80000a */
[----:B--2---:R-:W-:Y:S01]  /*2f300*/  UIADD3.64 UR32, UPT, UPT, UR56, 0x402, URZ ;  /* 0x0000040238207897 */ /* 0x004fe2000fffe0ff */
[----:B------:R2:W-:Y:S01]  /*2f310*/  UTCHMMA tmem[UR49], gdesc[UR26], tmem[UR10], tmem[UR40], idesc[UR41], UPT ;  /* 0x00ff281a310079ea */ /* 0x0005e2000b80000a */
[----:B------:R-:W-:Y:S01]  /*2f320*/  UIADD3.64 UR34, UPT, UPT, UR56, 0x404, URZ ;  /* 0x0000040438227897 */ /* 0x000fe2000fffe0ff */
[----:B------:R-:W-:Y:S01]  /*2f330*/  UMOV UR42, 0x0 ;  /* 0x00000000002a7882 */ /* 0x000fe20000000000 */
[----:B------:R-:W-:Y:S01]  /*2f340*/  UMOV UR43, 0x8100910 ;  /* 0x08100910002b7882 */ /* 0x000fe20000000000 */
[----:B------:R-:W-:Y:S02]  /*2f350*/  UIADD3 UR23, UPT, UPT, UR10, 0xe0, URZ ;  /* 0x000000e00a177890 */ /* 0x000fe4000fffe0ff */
[----:B------:R4:W-:Y:S01]  /*2f360*/  UTCHMMA tmem[UR6], gdesc[UR28], tmem[UR10], tmem[UR42], idesc[UR43], UPT ;  /* 0x00ff2a1c060079ea */ /* 0x0009e2000b80000a */
[----:B-1----:R-:W-:Y:S02]  /*2f370*/  UIADD3.64 UR36, UPT, UPT, UR56, 0x5fe, URZ ;  /* 0x000005fe38247897 */ /* 0x002fe4000fffe0ff */
[----:B------:R-:W-:-:S02]  /*2f380*/  UIADD3 UR20, UPT, UPT, UR10, 0xe8, URZ ;  /* 0x000000e80a147890 */ /* 0x000fc4000fffe0ff */
[----:B---3--:R-:W-:Y:S02]  /*2f390*/  UIADD3.64 UR38, UPT, UPT, UR56, 0x600, URZ ;  /* 0x0000060038267897 */ /* 0x008fe4000fffe0ff */
[----:B------:R-:W-:Y:S02]  /*2f3a0*/  UIADD3 UR21, UPT, UPT, UR10, 0xf0, URZ ;  /* 0x000000f00a157890 */ /* 0x000fe4000fffe0ff */
[----:B--2---:R-:W-:Y:S02]  /*2f3b0*/  UIADD3.64 UR40, UPT, UPT, UR56, 0x602, URZ ;  /* 0x0000060238287897 */ /* 0x004fe4000fffe0ff */
[----:B------:R-:W-:Y:S02]  /*2f3c0*/  UIADD3 UR22, UPT, UPT, UR10, 0xf8, URZ ;  /* 0x000000f80a167890 */ /* 0x000fe4000fffe0ff */
[----:B----4-:R-:W-:Y:S01]  /*2f3d0*/  UIADD3.64 UR42, UPT, UPT, UR56, 0x604, URZ ;  /* 0x00000604382a7897 */ /* 0x010fe2000fffe0ff */
[----:B------:R-:W-:Y:S01]  /*2f3e0*/  UMOV UR46, 0x0 ;  /* 0x00000000002e7882 */ /* 0x000fe20000000000 */
[----:B------:R-:W-:Y:S01]  /*2f3f0*/  UMOV UR47, 0x8100910 ;  /* 0x08100910002f7882 */ /* 0x000fe20000000000 */
[----:B------:R-:W-:-:S02]  /*2f400*/  UIADD3 UR54, UPT, UPT, UR10, 0x40, URZ ;  /* 0x000000400a367890 */ /* 0x000fc4000fffe0ff */
[----:B------:R1:W-:Y:S01]  /*2f410*/  UTCHMMA tmem[UR9], gdesc[UR30], tmem[UR10], tmem[UR46], idesc[UR47], UPT ;  /* 0x00ff2e1e090079ea */ /* 0x0003e2000b80000a */
[----:B------:R-:W-:Y:S01]  /*2f420*/  UIADD3 UR55, UPT, UPT, UR10, 0x100, URZ ;  /* 0x000001000a377890 */ /* 0x000fe2000fffe0ff */
[----:B------:R-:W-:Y:S01]  /*2f430*/  UMOV UR44, 0x0 ;  /* 0x00000000002c7882 */ /* 0x000fe20000000000 */
[----:B------:R-:W-:Y:S01]  /*2f440*/  UMOV UR45, 0x8100910 ;  /* 0x08100910002d7882 */ /* 0x000fe20000000000 */
[----:B------:R-:W-:Y:S02]  /*2f450*/  UIADD3 UR73, UPT, UPT, UR10, 0x40, URZ ;  /* 0x000000400a497890 */ /* 0x000fe4000fffe0ff */
[----:B------:R2:W-:Y:S01]  /*2f460*/  UTCHMMA tmem[UR13], gdesc[UR32], tmem[UR10], tmem[UR44], idesc[UR45], UPT ;  /* 0x00ff2c200d0079ea */ /* 0x0005e2000b80000a */
[----:B------:R-:W-:Y:S01]  /*2f470*/  UIADD3 UR74, UPT, UPT, UR10, 0x108, URZ ;  /* 0x000001080a4a7890 */ /* 0x000fe2000fffe0ff */
[----:B------:R-:W-:Y:S01]  /*2f480*/  UMOV UR14, 0x0 ;  /* 0x00000000000e7882 */ /* 0x000fe20000000000 */
[----:B------:R-:W-:Y:S01]  /*2f490*/  UMOV UR15, 0x8100910 ;  /* 0x08100910000f7882 */ /* 0x000fe20000000000 */
[----:B------:R-:W-:-:S02]  /*2f4a0*/  UIADD3 UR60, UPT, UPT, UR10, 0x40, URZ ;  /* 0x000000400a3c7890 */ /* 0x000fc4000fffe0ff */
[----:B------:R3:W-:Y:S01]  /*2f4b0*/  UTCHMMA tmem[UR48], gdesc[UR34], tmem[UR10], tmem[UR14], idesc[UR15], UPT ;  /* 0x00ff0e22300079ea */ /* 0x0007e2000b80000a */
[----:B------:R-:W-:Y:S01]  /*2f4c0*/  UIADD3 UR61, UPT, UPT, UR10, 0x110, URZ ;  /* 0x000001100a3d7890 */ /* 0x000fe2000fffe0ff */
[----:B------:R-:W-:Y:S01]  /*2f4d0*/  UMOV UR18, 0x0 ;  /* 0x0000000000127882 */ /* 0x000fe20000000000 */
[----:B------:R-:W-:Y:S01]  /*2f4e0*/  UMOV UR19, 0x8100910 ;  /* 0x0810091000137882 */ /* 0x000fe20000000000 */
[----:B------:R-:W-:Y:S01]  /*2f4f0*/  UMOV UR76, 0x0 ;  /* 0x00000000004c7882 */ /* 0x000fe20000000000 */
[----:B------:R-:W-:Y:S01]  /*2f500*/  UMOV UR77, 0x8100910 ;  /* 0x08100910004d7882 */ /* 0x000fe20000000000 */
[----:B------:R-:W-:Y:S02]  /*2f510*/  UIADD3 UR71, UPT, UPT, UR10, 0x40, URZ ;  /* 0x000000400a477890 */ /* 0x000fe4000fffe0ff */
[----:B------:R4:W-:Y:S01]  /*2f520*/  UTCHMMA tmem[UR23], gdesc[UR36], tmem[UR10], tmem[UR18], idesc[UR19], UPT ;  /* 0x00ff1224170079ea */ /* 0x0009e2000b80000a */
[----:B------:R-:W-:Y:S02]  /*2f530*/  UIADD3 UR72, UPT, UPT, UR10, 0x118, URZ ;  /* 0x000001180a487890 */ /* 0x000fe4000fffe0ff */
[----:B------:R5:W-:Y:S01]  /*2f540*/  UTCHMMA tmem[UR20], gdesc[UR38], tmem[UR10], tmem[UR76], idesc[UR77], UPT ;  /* 0x00ff4c26140079ea */ /* 0x000be2000b80000a */
[----:B------:R-:W-:-:S02]  /*2f550*/  UIADD3 UR69, UPT, UPT, UR10, 0x40, URZ ;  /* 0x000000400a457890 */ /* 0x000fc4000fffe0ff */
[----:B------:R-:W-:Y:S01]  /*2f560*/  UTCHMMA tmem[UR21], gdesc[UR40], tmem[UR10], tmem[UR46], idesc[UR47], UPT ;  /* 0x00ff2e28150079ea */ /* 0x000fe2000b80000a */
[----:B------:R-:W-:Y:S02]  /*2f570*/  UIADD3 UR70, UPT, UPT, UR10, 0x120, URZ ;  /* 0x000001200a467890 */ /* 0x000fe4000fffe0ff */
[----:B------:R-:W-:Y:S01]  /*2f580*/  UTCHMMA tmem[UR22], gdesc[UR42], tmem[UR10], tmem[UR50], idesc[UR51], UPT ;  /* 0x00ff322a160079ea */ /* 0x000fe2000b80000a */
[----:B------:R-:W-:Y:S01]  /*2f590*/  UIADD3 UR67, UPT, UPT, UR10, 0x40, URZ ;  /* 0x000000400a437890 */ /* 0x000fe2000fffe0ff */
[----:B------:R-:W-:Y:S01]  /*2f5a0*/  UTCHMMA tmem[UR55], gdesc[UR52], tmem[UR54], tmem[UR50], idesc[UR51], !UPT ;  /* 0x00ff3234370079ea */ /* 0x000fe2000f800036 */
[----:B------:R-:W-:Y:S01]  /*2f5b0*/  UIADD3 UR68, UPT, UPT, UR10, 0x128, URZ ;  /* 0x000001280a447890 */ /* 0x000fe2000fffe0ff */
[----:B------:R4:W-:Y:S01]  /*2f5c0*/  UTCHMMA tmem[UR74], gdesc[UR56], tmem[UR73], tmem[UR50], idesc[UR51], UPT ;  /* 0x00ff32384a0079ea */ /* 0x0009e2000b800049 */
[----:B------:R-:W-:Y:S01]  /*2f5d0*/  UIADD3 UR6, UPT, UPT, UR10, 0x40, URZ ;  /* 0x000000400a067890 */ /* 0x000fe2000fffe0ff */
[----:B------:R5:W-:Y:S01]  /*2f5e0*/  UTCHMMA tmem[UR61], gdesc[UR58], tmem[UR60], tmem[UR76], idesc[UR77], UPT ;  /* 0x00ff4c3a3d0079ea */ /* 0x000be2000b80003c */
[----:B-1----:R-:W-:-:S02]  /*2f5f0*/  UIADD3 UR9, UPT, UPT, UR10, 0x130, URZ ;  /* 0x000001300a097890 */ /* 0x002fc4000fffe0ff */
[----:B--2---:R-:W-:Y:S02]  /*2f600*/  UIADD3 UR13, UPT, UPT, UR10, 0x40, URZ ;  /* 0x000000400a0d7890 */ /* 0x004fe4000fffe0ff */
[----:B---3--:R-:W-:Y:S02]  /*2f610*/  UIADD3 UR14, UPT, UPT, UR10, 0x138, URZ ;  /* 0x000001380a0e7890 */ /* 0x008fe4000fffe0ff */
[----:B------:R-:W-:Y:S02]  /*2f620*/  UIADD3 UR15, UPT, UPT, UR10, 0x40, URZ ;  /* 0x000000400a0f7890 */ /* 0x000fe4000fffe0ff */
[----:B----4-:R-:W-:Y:S02]  /*2f630*/  UIADD3 UR18, UPT, UPT, UR10, 0x140, URZ ;  /* 0x000001400a127890 */ /* 0x010fe4000fffe0ff */
[----:B------:R-:W-:Y:S02]  /*2f640*/  UIADD3 UR19, UPT, UPT, UR10, 0x40, URZ ;  /* 0x000000400a137890 */ /* 0x000fe4000fffe0ff */
[----:B-----5:R-:W-:Y:S01]  /*2f650*/  UIADD3 UR20, UPT, UPT, UR10, 0x148, URZ ;  /* 0x000001480a147890 */ /* 0x020fe2000fffe0ff */
[----:B------:R-:W-:Y:S01]  /*2f660*/  UMOV UR56, 0x0 ;  /* 0x0000000000387882 */ /* 0x000fe20000000000 */
[----:B------:R-:W-:Y:S01]  /*2f670*/  UMOV UR57, 0x8100910 ;  /* 0x0810091000397882 */ /* 0x000fe20000000000 */
[----:B------:R-:W-:Y:S01]  /*2f680*/  UIADD3 UR21, UPT, UPT, UR10, 0x40, URZ ;  /* 0x000000400a157890 */ /* 0x000fe2000fffe0ff */
[----:B------:R-:W-:Y:S01]  /*2f690*/  UTCHMMA tmem[UR72], gdesc[UR64], tmem[UR71], tmem[UR56], idesc[UR57], UPT ;  /* 0x00ff3840480079ea */ /* 0x000fe2000b800047 */
[----:B------:R-:W-:Y:S01]  /*2f6a0*/  UIADD3 UR22, UPT, UPT, UR10, 0x150, URZ ;  /* 0x000001500a167890 */ /* 0x000fe2000fffe0ff */
[----:B------:R-:W-:Y:S01]  /*2f6b0*/  UMOV UR58, 0x0 ;  /* 0x00000000003a7882 */ /* 0x000fe20000000000 */
[----:B------:R-:W-:Y:S01]  /*2f6c0*/  UMOV UR59, 0x8100910 ;  /* 0x08100910003b7882 */ /* 0x000fe20000000000 */
[----:B------:R-:W-:Y:S01]  /*2f6d0*/  UIADD3 UR23, UPT, UPT, UR10, 0x40, URZ ;  /* 0x000000400a177890 */ /* 0x000fe2000fffe0ff */
[----:B------:R1:W-:Y:S01]  /*2f6e0*/  UTCHMMA tmem[UR70], gdesc[UR62], tmem[UR69], tmem[UR58], idesc[UR59], UPT ;  /* 0x00ff3a3e460079ea */ /* 0x0003e2000b800045 */
[----:B------:R-:W-:Y:S01]  /*2f6f0*/  UIADD3 UR66, UPT, UPT, UR10, 0x158, URZ ;  /* 0x000001580a427890 */ /* 0x000fe2000fffe0ff */
[----:B------:R-:W-:Y:S01]  /*2f700*/  UMOV UR16, 0x0 ;  /* 0x0000000000107882 */ /* 0x000fe20000000000 */
[----:B------:R-:W-:Y:S01]  /*2f710*/  UMOV UR17, 0x8100910 ;  /* 0x0810091000117882 */ /* 0x000fe20000000000 */
[----:B------:R-:W-:Y:S01]  /*2f720*/  UIADD3 UR76, UPT, UPT, UR10, 0x40, URZ ;  /* 0x000000400a4c7890 */ /* 0x000fe2000fffe0ff */
[----:B------:R2:W-:Y:S01]  /*2f730*/  UTCHMMA tmem[UR68], gdesc[UR4], tmem[UR67], tmem[UR16], idesc[UR17], UPT ;  /* 0x00ff1004440079ea */ /* 0x0005e2000b800043 */
[----:B------:R-:W-:-:S02]  /*2f740*/  UIADD3 UR75, UPT, UPT, UR10, 0x160, URZ ;  /* 0x000001600a4b7890 */ /* 0x000fc4000fffe0ff */
[----:B------:R-:W-:Y:S01]  /*2f750*/  UIADD3 UR74, UPT, UPT, UR10, 0x168, URZ ;  /* 0x000001680a4a7890 */ /* 0x000fe2000fffe0ff */
[----:B-1----:R-:W-:Y:S01]  /*2f760*/  UMOV UR70, 0x0 ;  /* 0x0000000000467882 */ /* 0x002fe20000000000 */
[----:B------:R-:W-:Y:S01]  /*2f770*/  UMOV UR71, 0x8100910 ;  /* 0x0810091000477882 */ /* 0x000fe20000000000 */
[----:B------:R-:W-:Y:S01]  /*2f780*/  UIADD3 UR77, UPT, UPT, UR10, 0x40, URZ ;  /* 0x000000400a4d7890 */ /* 0x000fe2000fffe0ff */
[----:B------:R3:W-:Y:S01]  /*2f790*/  UTCHMMA tmem[UR9], gdesc[UR24], tmem[UR6], tmem[UR70], idesc[UR71], UPT ;  /* 0x00ff4618090079ea */ /* 0x0007e2000b800006 */
[----:B------:R-:W-:Y:S01]  /*2f7a0*/  UIADD3 UR64, UPT, UPT, UR10, 0x170, URZ ;  /* 0x000001700a407890 */ /* 0x000fe2000fffe0ff */
[----:B------:R3:W-:Y:S01]  /*2f7b0*/  UTCHMMA tmem[UR14], gdesc[UR26], tmem[UR13], tmem[UR44], idesc[UR45], UPT ;  /* 0x00ff2c1a0e0079ea */ /* 0x0007e2000b80000d */
[----:B------:R-:W-:Y:S01]  /*2f7c0*/  UIADD3 UR62, UPT, UPT, UR10, 0x40, URZ ;  /* 0x000000400a3e7890 */ /* 0x000fe2000fffe0ff */
[----:B------:R3:W-:Y:S01]  /*2f7d0*/  UTCHMMA tmem[UR18], gdesc[UR28], tmem[UR15], tmem[UR46], idesc[UR47], UPT ;  /* 0x00ff2e1c120079ea */ /* 0x0007e2000b80000f */
[----:B------:R-:W-:Y:S01]  /*2f7e0*/  UIADD3 UR63, UPT, UPT, UR10, 0x178, URZ ;  /* 0x000001780a3f7890 */ /* 0x000fe2000fffe0ff */
[----:B--2---:R-:W-:Y:S01]  /*2f7f0*/  R2UR.FILL UR17, R5 ;  /* 0x00000000051172ca */ /* 0x004fe200004e0000 */
[----:B------:R-:W-:Y:S01]  /*2f800*/  UMOV UR48, 0x0 ;  /* 0x0000000000307882 */ /* 0x000fe20000000000 */
[----:B------:R-:W-:Y:S01]  /*2f810*/  UMOV UR49, 0x8100910 ;  /* 0x0810091000317882 */ /* 0x000fe20000000000 */
[----:B------:R-:W-:Y:S01]  /*2f820*/  UMOV UR52, 0x0 ;  /* 0x0000000000347882 */ /* 0x000fe20000000000 */
[----:B------:R-:W-:Y:S01]  /*2f830*/  UMOV UR53, 0x8100910 ;  /* 0x0810091000357882 */ /* 0x000fe20000000000 */
[----:B------:R3:W-:Y:S01]  /*2f840*/  UTCHMMA tmem[UR20], gdesc[UR30], tmem[UR19], tmem[UR48], idesc[UR49], UPT ;  /* 0x00ff301e140079ea */ /* 0x0007e2000b800013 */
[----:B------:R-:W-:Y:S01]  /*2f850*/  UMOV UR54, 0x0 ;  /* 0x0000000000367882 */ /* 0x000fe20000000000 */
[----:B------:R-:W-:Y:S01]  /*2f860*/  UMOV UR55, 0x8100910 ;  /* 0x0810091000377882 */ /* 0x000fe20000000000 */
[----:B------:R3:W-:Y:S01]  /*2f870*/  UTCHMMA tmem[UR22], gdesc[UR32], tmem[UR21], tmem[UR50], idesc[UR51], UPT ;  /* 0x00ff3220160079ea */ /* 0x0007e2000b800015 */
[----:B------:R3:W-:Y:S01]  /*2f880*/  UTCHMMA tmem[UR66], gdesc[UR34], tmem[UR23], tmem[UR52], idesc[UR53], UPT ;  /* 0x00ff3422420079ea */ /* 0x0007e2000b800017 */
[----:B------:R-:W-:Y:S01]  /*2f890*/  UMOV UR4, UR8 ;  /* 0x0000000800047c82 */ /* 0x000fe20008000000 */
[----:B------:R-:W-:Y:S01]  /*2f8a0*/  UMOV UR5, URZ ;  /* 0x000000ff00057c82 */ /* 0x000fe20008000000 */
[----:B------:R3:W-:Y:S01]  /*2f8b0*/  UTCHMMA tmem[UR75], gdesc[UR36], tmem[UR76], tmem[UR54], idesc[UR55], UPT ;  /* 0x00ff36244b0079ea */ /* 0x0007e2000b80004c */
[----:B------:R-:W-:Y:S01]  /*2f8c0*/  UMOV UR60, 0x0 ;  /* 0x00000000003c7882 */ /* 0x000fe20000000000 */
[----:B------:R-:W-:Y:S01]  /*2f8d0*/  UMOV UR61, 0x8100910 ;  /* 0x08100910003d7882 */ /* 0x000fe20000000000 */
[----:B------:R3:W-:Y:S01]  /*2f8e0*/  UTCHMMA tmem[UR74], gdesc[UR38], tmem[UR73], tmem[UR56], idesc[UR57], UPT ;  /* 0x00ff38264a0079ea */ /* 0x0007e2000b800049 */
[----:B------:R-:W-:Y:S01]  /*2f8f0*/  UMOV UR65, UR4 ;  /* 0x0000000400417c82 */ /* 0x000fe20008000000 */
[----:B------:R3:W-:Y:S01]  /*2f900*/  UTCHMMA tmem[UR64], gdesc[UR40], tmem[UR77], tmem[UR58], idesc[UR59], UPT ;  /* 0x00ff3a28400079ea */ /* 0x0007e2000b80004d */
[----:B------:R3:W-:Y:S01]  /*2f910*/  UTCHMMA tmem[UR63], gdesc[UR42], tmem[UR62], tmem[UR60], idesc[UR61], UPT ;  /* 0x00ff3c2a3f0079ea */ /* 0x0007e2000b80003e */
[----:B------:R3:W-:Y:S01]  /*2f920*/  UTCBAR [UR65], URZ ;  /* 0x000000ff410073e9 */ /* 0x0007e200080000ff */
[----:B------:R-:W-:-:S15]  /*2f930*/  R2UR.FILL UR16, R4 ;  /* 0x00000000041072ca */ /* 0x000fde00004e0000 */
.L_x_8:
[----:B------:R-:W2:Y:S01]  /*2f940*/  LDL.64 R18, [R1+0x170] ;  /* 0x0001700001127983 */ /* 0x000ea20000100a00 */
[----:B-1----:R-:W1:Y:S01]  /*2f950*/  LDC R5, c[0x0][0x3a0] ;  /* 0x0000e800ff057b82 */ /* 0x002e620000000800 */
[----:B------:R-:W-:Y:S02]  /*2f960*/  ISETP.GE.U32.AND P0, PT, R6, 0x7ffffc7e, PT ;  /* 0x7ffffc7e0600780c */ /* 0x000fe40003f06070 */
[----:B------:R-:W4:Y:S01]  /*2f970*/  LDL.64 R16, [R1+0x178] ;  /* 0x0001780001107983 */ /* 0x000f220000100a00 */
[----:B------:R-:W-:-:S03]  /*2f980*/  IADD3 R4, PT, PT, R134, -0x304, RZ ;  /* 0xfffffcfc86047810 */ /* 0x000fc60007ffe0ff */
[----:B------:R-:W5:Y:S01]  /*2f990*/  LDL.64 R32, [R1+0x180] ;  /* 0x0001800001207983 */ /* 0x000f620000100a00 */
[----:B------:R-:W3:Y:S01]  /*2f9a0*/  LDC R8, c[0x0][0x3a0] ;  /* 0x0000e800ff087b82 */ /* 0x000ee20000000800 */
[----:B------:R-:W-:Y:S01]  /*2f9b0*/  ISETP.GE.U32.AND P5, PT, R4, 0x7ffffc7d, PT ;  /* 0x7ffffc7d0400780c */ /* 0x000fe20003fa6070 */
[----:B------:R-:W-:Y:S01]  /*2f9c0*/  VIADD R4, R135, 0xfffffcfb ;  /* 0xfffffcfb87047836 */ /* 0x000fe20000000000 */
[----:B------:R-:W2:Y:S05]  /*2f9d0*/  LDL.64 R14, [R1+0x188] ;  /* 0x00018800010e7983 */ /* 0x000eaa0000100a00 */
[----:B------:R-:W-:Y:S08]  /*2f9e0*/  BAR.SYNC.DEFER_BLOCKING 0x0 ;  /* 0x0000000000007b1d */ /* 0x000ff00000010000 */
[----:B------:R-:W3:Y:S01]  /*2f9f0*/  LDC R7, c[0x0][0x3a0] ;  /* 0x0000e800ff077b82 */ /* 0x000ee20000000800 */
[----:B------:R-:W2:Y:S01]  /*2fa00*/  LDL.64 R24, [R1+0x190] ;  /* 0x0001900001187983 */ /* 0x000ea20000100a00 */
[----:B-1----:R-:W-:-:S03]  /*2fa10*/  IADD3 R5, PT, PT, R5, -0x306, RZ ;  /* 0xfffffcfa05057810 */ /* 0x002fc60007ffe0ff */
[----:B------:R-:W2:Y:S03]  /*2fa20*/  LDL.64 R22, [R1+0x198] ;  /* 0x0001980001167983 */ /* 0x000ea60000100a00 */
[----:B------:R-:W1:Y:S01]  /*2fa30*/  LDC R6, c[0x0][0x3a0] ;  /* 0x0000e800ff067b82 */ /* 0x000e620000000800 */
[----:B------:R-:W2:Y:S04]  /*2fa40*/  LDL.64 R20, [R1+0x1a0] ;  /* 0x0001a00001147983 */ /* 0x000ea80000100a00 */
[----:B------:R-:W2:Y:S03]  /*2fa50*/  LDL.64 R26, [R1+0x1a8] ;  /* 0x0001a800011a7983 */ /* 0x000ea60000100a00 */
[----:B------:R-:W1:Y:S01]  /*2fa60*/  LDC R10, c[0x0][0x3a0] ;  /* 0x0000e800ff0a7b82 */ /* 0x000e620000000800 */
[----:B------:R-:W-:Y:S01]  /*2fa70*/  @!PT LDS RZ, [RZ] ;  /* 0x00000000fffff984 */ /* 0x000fe20000000800 */
[----:B------:R-:W-:Y:S01]  /*2fa80*/  @!PT LDS RZ, [RZ] ;  /* 0x00000000fffff984 */ /* 0x000fe20000000800 */
[----:B------:R-:W-:Y:S01]  /*2fa90*/  @!PT LDS RZ, [RZ] ;  /* 0x00000000fffff984 */ /* 0x000fe20000000800 */
[----:B------:R1:W-:Y:S04]  /*2faa0*/  LDGSTS.E [R82], desc[UR16][R68.64], !P4 ;  /* 0x0000000044527fae */ /* 0x0003e8000e1a1010 */
[----:B------:R1:W-:Y:S03]  /*2fab0*/  LDGSTS.E [R82+0x200], desc[UR16][R70.64], !P4 ;  /* 0x0020000046527fae */ /* 0x0003e6000e1a1010 */
[----:B------:R-:W1:Y:S01]  /*2fac0*/  LDC R9, c[0x0][0x3a0] ;  /* 0x0000e800ff097b82 */ /* 0x000e620000000800 */
[----:B------:R1:W-:Y:S04]  /*2fad0*/  LDGSTS.E [R82+0x400], desc[UR16][R72.64], !P2 ;  /* 0x0040000048527fae */ /* 0x0003e8000d1a1010 */
[----:B------:R1:W-:Y:S03]  /*2fae0*/  LDGSTS.E [R82+0x600], desc[UR16][R106.64], !P2 ;  /* 0x006000006a527fae */ /* 0x0003e6000d1a1010 */
[----:B------:R-:W1:Y:S01]  /*2faf0*/  LDC R12, c[0x0][0x3a0] ;  /* 0x0000e800ff0c7b82 */ /* 0x000e620000000800 */
[----:B------:R1:W-:Y:S04]  /*2fb00*/  LDGSTS.E [R82+0x800], desc[UR16][R74.64], !P0 ;  /* 0x008000004a527fae */ /* 0x0003e8000c1a1010 */
[----:B------:R1:W-:Y:S01]  /*2fb10*/  LDGSTS.E [R82+0xa00], desc[UR16][R108.64], !P0 ;  /* 0x00a000006c527fae */ /* 0x0003e2000c1a1010 */
[----:B------:R-:W-:Y:S01]  /*2fb20*/  ISETP.GE.U32.AND P0, PT, R4, 0x7ffffc7c, PT ;  /* 0x7ffffc7c0400780c */ /* 0x000fe20003f06070 */
[----:B---3--:R-:W-:Y:S01]  /*2fb30*/  VIADD R4, R8, 0xfffffcf9 ;  /* 0xfffffcf908047836 */ /* 0x008fe20000000000 */
[----:B------:R-:W-:Y:S01]  /*2fb40*/  ISETP.GE.U32.AND P4, PT, R5, 0x7ffffc7b, PT ;  /* 0x7ffffc7b0500780c */ /* 0x000fe20003f86070 */
[----:B------:R3:W-:Y:S01]  /*2fb50*/  LDGSTS.E [R82+0xc00], desc[UR16][R76.64], !P5 ;  /* 0x00c000004c527fae */ /* 0x0007e2000e9a1010 */
[----:B------:R-:W3:Y:S02]  /*2fb60*/  LDC R8, c[0x0][0x3a0] ;  /* 0x0000e800ff087b82 */ /* 0x000ee40000000800 */
[----:B------:R-:W-:Y:S01]  /*2fb70*/  ISETP.GE.U32.AND P2, PT, R4, 0x7ffffc7a, PT ;  /* 0x7ffffc7a0400780c */ /* 0x000fe20003f46070 */
[----:B------:R1:W-:Y:S01]  /*2fb80*/  LDGSTS.E [R82+0xe00], desc[UR16][R110.64], !P5 ;  /* 0x00e000006e527fae */ /* 0x0003e2000e9a1010 */
[----:B------:R-:W-:-:S03]  /*2fb90*/  IADD3 R4, PT, PT, R7, -0x308, RZ ;  /* 0xfffffcf807047810 */ /* 0x000fc60007ffe0ff */
[----:B------:R-:W2:Y:S01]  /*2fba0*/  LDL.64 R30, [R1+0x1b0] ;  /* 0x0001b000011e7983 */ /* 0x000ea20000100a00 */
[----:B------:R-:W3:Y:S03]  /*2fbb0*/  LDC R5, c[0x0][0x3a0] ;  /* 0x0000e800ff057b82 */ /* 0x000ee60000000800 */
[----:B------:R1:W-:Y:S04]  /*2fbc0*/  LDGSTS.E [R82+0x1000], desc[UR16][R78.64], !P0 ;  /* 0x010000004e527fae */ /* 0x0003e8000c1a1010 */
[----:B------:R1:W-:Y:S01]  /*2fbd0*/  LDGSTS.E [R82+0x1200], desc[UR16][R112.64], !P0 ;  /* 0x0120000070527fae */ /* 0x0003e2000c1a1010 */
[----:B------:R-:W-:Y:S01]  /*2fbe0*/  ISETP.GE.U32.AND P0, PT, R4, 0x7ffffc79, PT ;  /* 0x7ffffc790400780c */ /* 0x000fe20003f06070 */
[----:B-1----:R-:W-:Y:S01]  /*2fbf0*/  VIADD R4, R6, 0xfffffcf7 ;  /* 0xfffffcf706047836 */ /* 0x002fe20000000000 */
[----:B------:R-:W1:Y:S01]  /*2fc00*/  LDC R7, c[0x0][0x3a0] ;  /* 0x0000e800ff077b82 */ /* 0x000e620000000800 */
[----:B------:R1:W-:Y:S04]  /*2fc10*/  LDGSTS.E [R82+0x1400], desc[UR16][R94.64], !P4 ;  /* 0x014000005e527fae */ /* 0x0003e8000e1a1010 */
[----:B------:R1:W-:Y:S03]  /*2fc20*/  LDGSTS.E [R82+0x1600], desc[UR16][R114.64], !P4 ;  /* 0x0160000072527fae */ /* 0x0003e6000e1a1010 */
[----:B------:R-:W1:Y:S01]  /*2fc30*/  LDC R6, c[0x0][0x3a0] ;  /* 0x0000e800ff067b82 */ /* 0x000e620000000800 */
[----:B------:R-:W-:Y:S01]  /*2fc40*/  ISETP.GE.U32.AND P4, PT, R4, 0x7ffffc78, PT ;  /* 0x7ffffc780400780c */ /* 0x000fe20003f86070 */
[----:B------:R1:W-:Y:S01]  /*2fc50*/  LDGSTS.E [R82+0x1800], desc[UR16][R96.64], !P2 ;  /* 0x0180000060527fae */ /* 0x0003e2000d1a1010 */
[----:B------:R-:W-:-:S03]  /*2fc60*/  IADD3 R4, PT, PT, R10, -0x30a, RZ ;  /* 0xfffffcf60a047810 */ /* 0x000fc60007ffe0ff */
[----:B------:R1:W-:Y:S01]  /*2fc70*/  LDGSTS.E [R82+0x1a00], desc[UR16][R116.64], !P2 ;  /* 0x01a0000074527fae */ /* 0x0003e2000d1a1010 */
[----:B------:R-:W-:Y:S01]  /*2fc80*/  ISETP.GE.U32.AND P2, PT, R4, 0x7ffffc77, PT ;  /* 0x7ffffc770400780c */ /* 0x000fe20003f46070 */
[----:B------:R-:W-:Y:S01]  /*2fc90*/  VIADD R4, R9, 0xfffffcf5 ;  /* 0xfffffcf509047836 */ /* 0x000fe20000000000 */
[----:B---3--:R-:W-:Y:S01]  /*2fca0*/  IADD3 R5, PT, PT, R5, -0x30e, RZ ;  /* 0xfffffcf205057810 */ /* 0x008fe20007ffe0ff */
[----:B------:R3:W-:Y:S01]  /*2fcb0*/  LDGSTS.E [R82+0x1c00], desc[UR16][R98.64], !P0 ;  /* 0x01c0000062527fae */ /* 0x0007e2000c1a1010 */
[----:B------:R-:W3:Y:S03]  /*2fcc0*/  LDC R9, c[0x0][0x3a0] ;  /* 0x0000e800ff097b82 */ /* 0x000ee60000000800 */
[----:B------:R1:W-:Y:S01]  /*2fcd0*/  LDGSTS.E [R82+0x1e00], desc[UR16][R118.64], !P0 ;  /* 0x01e0000076527fae */ /* 0x0003e2000c1a1010 */
[----:B------:R-:W-:Y:S02]  /*2fce0*/  ISETP.GE.U32.AND P0, PT, R4, 0x7ffffc76, PT ;  /* 0x7ffffc760400780c */ /* 0x000fe40003f06070 */
[----:B------:R-:W-:Y:S01]  /*2fcf0*/  IADD3 R4, PT, PT, R8, -0x30c, RZ ;  /* 0xfffffcf408047810 */ /* 0x000fe20007ffe0ff */
[----:B------:R2:W-:Y:S01]  /*2fd00*/  LDGSTS.E [R82+0x2000], desc[UR16][R100.64], !P4 ;  /* 0x0200000064527fae */ /* 0x0005e2000e1a1010 */
[----:B------:R-:W3:Y:S03]  /*2fd10*/  LDC R8, c[0x0][0x3a0] ;  /* 0x0000e800ff087b82 */ /* 0x000ee60000000800 */
[----:B------:R2:W-:Y:S01]  /*2fd20*/  LDGSTS.E [R82+0x2200], desc[UR16][R120.64], !P4 ;  /* 0x0220000078527fae */ /* 0x0005e2000e1a1010 */
[----:B------:R-:W-:Y:S01]  /*2fd30*/  ISETP.GE.U32.AND P4, PT, R4, 0x7ffffc75, PT ;  /* 0x7ffffc750400780c */ /* 0x000fe20003f86070 */
[----:B-1----:R-:W-:-:S02]  /*2fd40*/  VIADD R4, R6, 0xfffffcf3 ;  /* 0xfffffcf306047836 */ /* 0x002fc40000000000 */
[----:B------:R1:W-:Y:S01]  /*2fd50*/  LDGSTS.E [R82+0x2400], desc[UR16][R102.64], !P2 ;  /* 0x0240000066527fae */ /* 0x0003e2000d1a1010 */
[----:B------:R-:W1:Y:S03]  /*2fd60*/  LDC R6, c[0x0][0x3a0] ;  /* 0x0000e800ff067b82 */ /* 0x000e660000000800 */
[----:B------:R1:W-:Y:S04]  /*2fd70*/  LDGSTS.E [R82+0x2600], desc[UR16][R122.64], !P2 ;  /* 0x026000007a527fae */ /* 0x0003e8000d1a1010 */
[----:B------:R1:W-:Y:S01]  /*2fd80*/  LDGSTS.E [R82+0x2800], desc[UR16][R104.64], !P0 ;  /* 0x0280000068527fae */ /* 0x0003e2000c1a1010 */
[----:B------:R-:W-:Y:S01]  /*2fd90*/  ISETP.GE.U32.AND P2, PT, R5, 0x7ffffc73, PT ;  /* 0x7ffffc730500780c */ /* 0x000fe20003f46070 */
[----:B------:R-:W4:Y:S02]  /*2fda0*/  LDC R11, c[0x0][0x3a0] ;  /* 0x0000e800ff0b7b82 */ /* 0x000f240000000800 */
[----:B------:R1:W-:Y:S01]  /*2fdb0*/  LDGSTS.E [R82+0x2a00], desc[UR16][R124.64], !P0 ;  /* 0x02a000007c527fae */ /* 0x0003e2000c1a1010 */
[----:B------:R-:W-:Y:S01]  /*2fdc0*/  ISETP.GE.U32.AND P0, PT, R4, 0x7ffffc74, PT ;  /* 0x7ffffc740400780c */ /* 0x000fe20003f06070 */
[----:B------:R-:W-:-:S02]  /*2fdd0*/  VIADD R4, R7, 0xfffffcf1 ;  /* 0xfffffcf107047836 */ /* 0x000fc40000000000 */
[----:B------:R1:W-:Y:S02]  /*2fde0*/  LDGSTS.E [R82+0x2c00], desc[UR16][R126.64], !P4 ;  /* 0x02c000007e527fae */ /* 0x0003e4000e1a1010 */
[----:B------:R-:W1:Y:S02]  /*2fdf0*/  LDC R5, c[0x0][0x3a0] ;  /* 0x0000e800ff057b82 */ /* 0x000e640000000800 */
[----:B------:R1:W-:Y:S01]  /*2fe00*/  LDGSTS.E [R82+0x2e00], desc[UR16][R128.64], !P4 ;  /* 0x02e0000080527fae */ /* 0x0003e2000e1a1010 */
[----:B------:R-:W-:Y:S02]  /*2fe10*/  ISETP.GE.U32.AND P4, PT, R4, 0x7ffffc72, PT ;  /* 0x7ffffc720400780c */ /* 0x000fe40003f86070 */
[----:B---3--:R-:W-:Y:S01]  /*2fe20*/  IADD3 R4, PT, PT, R9, -0x310, RZ ;  /* 0xfffffcf009047810 */ /* 0x008fe20007ffe0ff */
[----:B------:R-:W3:Y:S02]  /*2fe30*/  LDL.64 R34, [R1+0x1c8] ;  /* 0x0001c80001227983 */ /* 0x000ee40000100a00 */
[----:B------:R-:W1:Y:S02]  /*2fe40*/  LDC R9, c[0x0][0x3a0] ;  /* 0x0000e800ff097b82 */ /* 0x000e640000000800 */
[----:B------:R1:W-:Y:S04]  /*2fe50*/  LDGSTS.E [R82+0x3000], desc[UR16][R130.64], !P0 ;  /* 0x0300000082527fae */ /* 0x0003e8000c1a1010 */
[----:B------:R1:W-:Y:S01]  /*2fe60*/  LDGSTS.E [R82+0x3200], desc[UR16][R136.64], !P0 ;  /* 0x0320000088527fae */ /* 0x0003e2000c1a1010 */
[----:B------:R-:W-:Y:S01]  /*2fe70*/  ISETP.GE.U32.AND P0, PT, R4, 0x7ffffc71, PT ;  /* 0x7ffffc710400780c */ /* 0x000fe20003f06070 */
[----:B------:R-:W-:Y:S01]  /*2fe80*/  VIADD R4, R8, 0xfffffcef ;  /* 0xfffffcef08047836 */ /* 0x000fe20000000000 */
[----:B------:R-:W1:Y:S01]  /*2fe90*/  LDC R7, c[0x0][0x3a0] ;  /* 0x0000e800ff077b82 */ /* 0x000e620000000800 */
[----:B------:R1:W-:Y:S04]  /*2fea0*/  LDGSTS.E [R82+0x3400], desc[UR16][R138.64], !P2 ;  /* 0x034000008a527fae */ /* 0x0003e8000d1a1010 */
[----:B------:R1:W-:Y:S03]  /*2feb0*/  LDGSTS.E [R82+0x3600], desc[UR16][R140.64], !P2 ;  /* 0x036000008c527fae */ /* 0x0003e6000d1a1010 */
[----:B------:R-:W1:Y:S01]  /*2fec0*/  LDC R8, c[0x0][0x3a0] ;  /* 0x0000e800ff087b82 */ /* 0x000e620000000800 */
[----:B------:R-:W-:Y:S01]  /*2fed0*/  ISETP.GE.U32.AND P2, PT, R4, 0x7ffffc70, PT ;  /* 0x7ffffc700400780c */ /* 0x000fe20003f46070 */
[----:B------:R1:W-:Y:S02]  /*2fee0*/  LDGSTS.E [R82+0x3800], desc[UR16][R142.64], !P4 ;  /* 0x038000008e527fae */ /* 0x0003e4000e1a1010 */
[----:B-1----:R-:W-:-:S02]  /*2fef0*/  IADD3 R4, PT, PT, R6, -0x312, RZ ;  /* 0xfffffcee06047810 */ /* 0x002fc40007ffe0ff */
[----:B------:R1:W-:Y:S02]  /*2ff00*/  LDGSTS.E [R82+0x3a00], desc[UR16][R144.64], !P4 ;  /* 0x03a0000090527fae */ /* 0x0003e4000e1a1010 */
[----:B------:R-:W-:Y:S01]  /*2ff10*/  ISETP.GE.U32.AND P4, PT, R4, 0x7ffffc6f, PT ;  /* 0x7ffffc6f0400780c */ /* 0x000fe20003f86070 */
[----:B------:R-:W-:Y:S01]  /*2ff20*/  VIADD R4, R5, 0xfffffced ;  /* 0xfffffced05047836 */ /* 0x000fe20000000000 */
[----:B------:R-:W1:Y:S01]  /*2ff30*/  LDC R6, c[0x0][0x3a0] ;  /* 0x0000e800ff067b82 */ /* 0x000e620000000800 */
[----:B------:R1:W-:Y:S04]  /*2ff40*/  LDGSTS.E [R82+0x3c00], desc[UR16][R146.64], !P0 ;  /* 0x03c0000092527fae */ /* 0x0003e8000c1a1010 */
[----:B------:R1:W-:Y:S01]  /*2ff50*/  LDGSTS.E [R82+0x3e00], desc[UR16][R148.64], !P0 ;  /* 0x03e0000094527fae */ /* 0x0003e2000c1a1010 */
[----:B------:R-:W-:-:S02]  /*2ff60*/  ISETP.GE.U32.AND P0, PT, R4, 0x7ffffc6e, PT ;  /* 0x7ffffc6e0400780c */ /* 0x000fc40003f06070 */
[----:B------:R-:W-:Y:S01]  /*2ff70*/  IADD3 R4, PT, PT, R9, -0x314, RZ ;  /* 0xfffffcec09047810 */ /* 0x000fe20007ffe0ff */
[----:B------:R1:W-:Y:S01]  /*2ff80*/  LDGSTS.E [R82+0x4000], desc[UR16][R150.64], !P2 ;  /* 0x0400000096527fae */ /* 0x0003e2000d1a1010 */
[----:B------:R-:W-:Y:S01]  /*2ff90*/  IADD3 R5, PT, PT, R7, -0x316, RZ ;  /* 0xfffffcea07057810 */ /* 0x000fe20007ffe0ff */
[----:B------:R-:W4:Y:S02]  /*2ffa0*/  LDC R10, c[0x0][0x3a0] ;  /* 0x0000e800ff0a7b82 */ /* 0x000f240000000800 */
[----:B------:R1:W-:Y:S01]  /*2ffb0*/  LDGSTS.E [R82+0x4200], desc[UR16][R152.64], !P2 ;  /* 0x0420000098527fae */ /* 0x0003e2000d1a1010 */
[----:B------:R-:W-:Y:S01]  /*2ffc0*/  ISETP.GE.U32.AND P2, PT, R4, 0x7ffffc6d, PT ;  /* 0x7ffffc6d0400780c */ /* 0x000fe20003f46070 */
[----:B------:R-:W-:Y:S02]  /*2ffd0*/  VIADD R4, R8, 0xfffffceb ;  /* 0xfffffceb08047836 */ /* 0x000fe40000000000 */
[----:B------:R1:W-:Y:S02]  /*2ffe0*/  LDGSTS.E [R82+0x4400], desc[UR16][R154.64], !P4 ;  /* 0x044000009a527fae */ /* 0x0003e4000e1a1010 */
[----:B------:R-:W5:Y:S02]  /*2fff0*/  LDC R9, c[0x0][0x3a0] ;  /* 0x0000e800ff097b82 */ /* 0x000f640000000800 */
[----:B------:R2:W-:Y:S04]  /*30000*/  LDGSTS.E [R82+0x4600], desc[UR16][R156.64], !P4 ;  /* 0x046000009c527fae */ /* 0x0005e8000e1a1010 */
[----:B------:R2:W-:Y:S01]  /*30010*/  LDGSTS.E [R82+0x4800], desc[UR16][R158.64], !P0 ;  /* 0x048000009e527fae */ /* 0x0005e2000c1a1010 */
[----:B------:R-:W-:Y:S01]  /*30020*/  ISETP.GE.U32.AND P4, PT, R5, 0x7ffffc6b, PT ;  /* 0x7ffffc6b0500780c */ /* 0x000fe20003f86070 */
[----:B------:R-:W5:Y:S02]  /*30030*/  LDC R8, c[0x0][0x3a0] ;  /* 0x0000e800ff087b82 */ /* 0x000f640000000800 */
[----:B------:R2:W-:Y:S01]  /*30040*/  LDGSTS.E [R82+0x4a00], desc[UR16][R160.64], !P0 ;  /* 0x04a00000a0527fae */ /* 0x0005e2000c1a1010 */
[----:B------:R-:W-:Y:S01]  /*30050*/  ISETP.GE.U32.AND P0, PT, R4, 0x7ffffc6c, PT ;  /* 0x7ffffc6c0400780c */ /* 0x000fe20003f06070 */
[----:B-1----:R-:W-:-:S02]  /*30060*/  VIADD R4, R6, 0xfffffce9 ;  /* 0xfffffce906047836 */ /* 0x002fc40000000000 */
[----:B------:R1:W-:Y:S02]  /*30070*/  LDGSTS.E [R82+0x4c00], desc[UR16][R162.64], !P2 ;  /* 0x04c00000a2527fae */ /* 0x0003e4000d1a1010 */
[----:B------:R-:W1:Y:S02]  /*30080*/  LDC R5, c[0x0][0x3a0] ;  /* 0x0000e800ff057b82 */ /* 0x000e640000000800 */
[----:B------:R1:W-:Y:S01]  /*30090*/  LDGSTS.E [R82+0x4e00], desc[UR16][R164.64], !P2 ;  /* 0x04e00000a4527fae */ /* 0x0003e2000d1a1010 */
[----:B------:R-:W-:Y:S02]  /*300a0*/  ISETP.GE.U32.AND P2, PT, R4, 0x7ffffc6a, PT ;  /* 0x7ffffc6a0400780c */ /* 0x000fe40003f46070 */
[----:B------:R-:W-:Y:S01]  /*300b0*/  IADD3 R4, PT, PT, R12, -0x318, RZ ;  /* 0xfffffce80c047810 */ /* 0x000fe20007ffe0ff */
[----:B------:R-:W3:Y:S02]  /*300c0*/  LDL.64 R36, [R1+0x588] ;  /* 0x0005880001247983 */ /* 0x000ee40000100a00 */
[----:B------:R-:W5:Y:S02]  /*300d0*/  LDC R7, c[0x0][0x3a0] ;  /* 0x0000e800ff077b82 */ /* 0x000f640000000800 */
[----:B------:R1:W-:Y:S04]  /*300e0*/  LDGSTS.E [R82+0x5000], desc[UR16][R166.64], !P0 ;  /* 0x05000000a6527fae */ /* 0x0003e8000c1a1010 */
[----:B------:R1:W-:Y:S01]  /*300f0*/  LDGSTS.E [R82+0x5200], desc[UR16][R168.64], !P0 ;  /* 0x05200000a8527fae */ /* 0x0003e2000c1a1010 */
[----:B------:R-:W-:Y:S01]  /*30100*/  ISETP.GE.U32.AND P0, PT, R4, 0x7ffffc69, PT ;  /* 0x7ffffc690400780c */ /* 0x000fe20003f06070 */
[----:B----4-:R-:W-:Y:S01]  /*30110*/  VIADD R4, R11, 0xfffffce7 ;  /* 0xfffffce70b047836 */ /* 0x010fe20000000000 */
[----:B------:R-:W4:Y:S01]  /*30120*/  LDC R6, c[0x0][0x3a0] ;  /* 0x0000e800ff067b82 */ /* 0x000f220000000800 */
[----:B------:R1:W-:Y:S04]  /*30130*/  LDGSTS.E [R82+0x5400], desc[UR16][R170.64], !P4 ;  /* 0x05400000aa527fae */ /* 0x0003e8000e1a1010 */
[----:B------:R1:W-:Y:S01]  /*30140*/  LDGSTS.E [R82+0x5600], desc[UR16][R172.64], !P4 ;  /* 0x05600000ac527fae */ /* 0x0003e2000e1a1010 */
[----:B------:R-:W-:-:S02]  /*30150*/  ISETP.GE.U32.AND P4, PT, R4, 0x7ffffc68, PT ;  /* 0x7ffffc680400780c */ /* 0x000fc40003f86070 */
[----:B------:R-:W-:Y:S01]  /*30160*/  IADD3 R4, PT, PT, R10, -0x31a, RZ ;  /* 0xfffffce60a047810 */ /* 0x000fe20007ffe0ff */
[----:B------:R1:W-:Y:S01]  /*30170*/  LDGSTS.E [R82+0x5800], desc[UR16][R174.64], !P2 ;  /* 0x05800000ae527fae */ /* 0x0003e2000d1a1010 */
[----:B------:R-:W4:Y:S03]  /*30180*/  LDC R12, c[0x0][0x3a0] ;  /* 0x0000e800ff0c7b82 */ /* 0x000f260000000800 */
[----:B------:R1:W-:Y:S01]  /*30190*/  LDGSTS.E [R82+0x5a00], desc[UR16][R176.64], !P2 ;  /* 0x05a00000b0527fae */ /* 0x0003e2000d1a1010 */
[----:B------:R-:W-:Y:S01]  /*301a0*/  ISETP.GE.U32.AND P2, PT, R4, 0x7ffffc67, PT ;  /* 0x7ffffc670400780c */ /* 0x000fe20003f46070 */
[----:B-1----:R-:W-:Y:S02]  /*301b0*/  VIADD R4, R5, 0xfffffce5 ;  /* 0xfffffce505047836 */ /* 0x002fe40000000000 */
[----:B------:R1:W-:Y:S01]  /*301c0*/  LDGSTS.E [R82+0x5c00], desc[UR16][R178.64], !P0 ;  /* 0x05c00000b2527fae */ /* 0x0003e2000c1a1010 */
[----:B------:R-:W1:Y:S03]  /*301d0*/  LDC R11, c[0x0][0x3a0] ;  /* 0x0000e800ff0b7b82 */ /* 0x000e660000000800 */
[----:B------:R1:W-:Y:S01]  /*301e0*/  LDGSTS.E [R82+0x5e00], desc[UR16][R180.64], !P0 ;  /* 0x05e00000b4527fae */ /* 0x0003e2000c1a1010 */
[----:B------:R-:W-:-:S02]  /*301f0*/  ISETP.GE.U32.AND P0, PT, R4, 0x7ffffc66, PT ;  /* 0x7ffffc660400780c */ /* 0x000fc40003f06070 */
[----:B-----5:R-:W-:Y:S01]  /*30200*/  IADD3 R4, PT, PT, R9, -0x31c, RZ ;  /* 0xfffffce409047810 */ /* 0x020fe20007ffe0ff */
[----:B------:R1:W-:Y:S01]  /*30210*/  LDGSTS.E [R82+0x6000], desc[UR16][R182.64], !P4 ;  /* 0x06000000b6527fae */ /* 0x0003e2000e1a1010 */
[----:B------:R-:W5:Y:S03]  /*30220*/  LDC R10, c[0x0][0x3a0] ;  /* 0x0000e800ff0a7b82 */ /* 0x000f660000000800 */
[----:B------:R1:W-:Y:S01]  /*30230*/  LDGSTS.E [R82+0x6200], desc[UR16][R184.64], !P4 ;  /* 0x06200000b8527fae */ /* 0x0003e2000e1a1010 */
[----:B------:R-:W-:Y:S01]  /*30240*/  ISETP.GE.U32.AND P4, PT, R4, 0x7ffffc65, PT ;  /* 0x7ffffc650400780c */ /* 0x000fe20003f86070 */
[----:B------:R-:W-:Y:S02]  /*30250*/  VIADD R4, R8, 0xfffffce3 ;  /* 0xfffffce308047836 */ /* 0x000fe40000000000 */
[----:B------:R1:W-:Y:S01]  /*30260*/  LDGSTS.E [R82+0x6400], desc[UR16][R186.64], !P2 ;  /* 0x06400000ba527fae */ /* 0x0003e2000d1a1010 */
[----:B------:R-:W-:Y:S01]  /*30270*/  IADD3 R5, PT, PT, R7, -0x31e, RZ ;  /* 0xfffffce207057810 */ /* 0x000fe20007ffe0ff */
[----:B------:R-:W2:Y:S02]  /*30280*/  LDC R9, c[0x0][0x3a0] ;  /* 0x0000e800ff097b82 */ /* 0x000ea40000000800 */
[----:B------:R1:W-:Y:S04]  /*30290*/  LDGSTS.E [R82+0x6600], desc[UR16][R188.64], !P2 ;  /* 0x06600000bc527fae */ /* 0x0003e8000d1a1010 */
[----:B------:R1:W-:Y:S02]  /*302a0*/  LDGSTS.E [R82+0x6800], desc[UR16][R190.64], !P0 ;  /* 0x06800000be527fae */ /* 0x0003e4000c1a1010 */
[----:B------:R-:W2:Y:S02]  /*302b0*/  LDC R8, c[0x0][0x3a0] ;  /* 0x0000e800ff087b82 */ /* 0x000ea40000000800 */
[----:B------:R1:W-:Y:S01]  /*302c0*/  LDGSTS.E [R82+0x6a00], desc[UR16][R192.64], !P0 ;  /* 0x06a00000c0527fae */ /* 0x0003e2000c1a1010 */
[----:B------:R-:W-:Y:S01]  /*302d0*/  ISETP.GE.U32.AND P0, PT, R4, 0x7ffffc64, PT ;  /* 0x7ffffc640400780c */ /* 0x000fe20003f06070 */
[----:B----4-:R-:W-:Y:S01]  /*302e0*/  VIADD R4, R6, 0xfffffce1 ;  /* 0xfffffce106047836 */ /* 0x010fe20000000000 */
[----:B------:R-:W-:Y:S01]  /*302f0*/  ISETP.GE.U32.AND P2, PT, R5, 0x7ffffc63, PT ;  /* 0x7ffffc630500780c */ /* 0x000fe20003f46070 */
[----:B------:R4:W-:Y:S02]  /*30300*/  LDGSTS.E [R82+0x6c00], desc[UR16][R194.64], !P4 ;  /* 0x06c00000c2527fae */ /* 0x0009e4000e1a1010 */
[----:B------:R-:W2:Y:S02]  /*30310*/  LDC R5, c[0x0][0x3a0] ;  /* 0x0000e800ff057b82 */ /* 0x000ea40000000800 */
[----:B------:R4:W-:Y:S01]  /*30320*/  LDGSTS.E [R82+0x6e00], desc[UR16][R196.64], !P4 ;  /* 0x06e00000c4527fae */ /* 0x0009e2000e1a1010 */
[----:B------:R-:W-:-:S02]  /*30330*/  ISETP.GE.U32.AND P4, PT, R4, 0x7ffffc62, PT ;  /* 0x7ffffc620400780c */ /* 0x000fc40003f86070 */
[----:B------:R-:W-:Y:S01]  /*30340*/  IADD3 R4, PT, PT, R12, -0x320, RZ ;  /* 0xfffffce00c047810 */ /* 0x000fe20007ffe0ff */
[----:B------:R-:W3:Y:S02]  /*30350*/  LDL.64 R40, [R1+0x6b8] ;  /* 0x0006b80001287983 */ /* 0x000ee40000100a00 */
[----:B------:R-:W4:Y:S02]  /*30360*/  LDC R7, c[0x0][0x3a0] ;  /* 0x0000e800ff077b82 */ /* 0x000f240000000800 */
[----:B------:R2:W-:Y:S04]  /*30370*/  LDGSTS.E [R82+0x7000], desc[UR16][R198.64], !P0 ;  /* 0x07000000c6527fae */ /* 0x0005e8000c1a1010 */
[----:B------:R2:W-:Y:S01]  /*30380*/  LDGSTS.E [R82+0x7200], desc[UR16][R200.64], !P0 ;  /* 0x07200000c8527fae */ /* 0x0005e2000c1a1010 */
[----:B------:R-:W-:Y:S01]  /*30390*/  ISETP.GE.U32.AND P0, PT, R4, 0x7ffffc61, PT ;  /* 0x7ffffc610400780c */ /* 0x000fe20003f06070 */
[----:B-1----:R-:W-:Y:S01]  /*303a0*/  VIADD R4, R11, 0xfffffcdf ;  /* 0xfffffcdf0b047836 */ /* 0x002fe20000000000 */
[----:B------:R-:W1:Y:S01]  /*303b0*/  LDC R6, c[0x0][0x3a0] ;  /* 0x0000e800ff067b82 */ /* 0x000e620000000800 */
[----:B------:R1:W-:Y:S04]  /*303c0*/  LDGSTS.E [R82+0x7400], desc[UR16][R202.64], !P2 ;  /* 0x07400000ca527fae */ /* 0x0003e8000d1a1010 */
[----:B------:R1:W-:Y:S01]  /*303d0*/  LDGSTS.E [R82+0x7600], desc[UR16][R204.64], !P2 ;  /* 0x07600000cc527fae */ /* 0x0003e2000d1a1010 */
[----:B------:R-:W-:-:S02]  /*303e0*/  ISETP.GE.U32.AND P2, PT, R4, 0x7ffffc60, PT ;  /* 0x7ffffc600400780c */ /* 0x000fc40003f46070 */
[----:B-----5:R-:W-:Y:S01]  /*303f0*/  IADD3 R4, PT, PT, R10, -0x322, RZ ;  /* 0xfffffcde0a047810 */ /* 0x020fe20007ffe0ff */
[----:B------:R1:W-:Y:S01]  /*30400*/  LDGSTS.E [R82+0x7800], desc[UR16][R206.64], !P4 ;  /* 0x07800000ce527fae */ /* 0x0003e2000e1a1010 */
[----:B------:R-:W5:Y:S03]  /*30410*/  LDC R12, c[0x0][0x3a0] ;  /* 0x0000e800ff0c7b82 */ /* 0x000f660000000800 */
[----:B------:R1:W-:Y:S01]  /*30420*/  LDGSTS.E [R82+0x7a00], desc[UR16][R208.64], !P4 ;  /* 0x07a00000d0527fae */ /* 0x0003e2000e1a1010 */
[----:B------:R-:W-:Y:S01]  /*30430*/  ISETP.GE.U32.AND P4, PT, R4, 0x7ffffc5f, PT ;  /* 0x7ffffc5f0400780c */ /* 0x000fe20003f86070 */
[----:B--2---:R-:W-:Y:S02]  /*30440*/  VIADD R4, R5, 0xfffffcdd ;  /* 0xfffffcdd05047836 */ /* 0x004fe40000000000 */
[----:B------:R2:W-:Y:S01]  /*30450*/  LDGSTS.E [R82+0x7c00], desc[UR16][R210.64], !P0 ;  /* 0x07c00000d2527fae */ /* 0x0005e2000c1a1010 */
[----:B------:R-:W1:Y:S03]  /*30460*/  LDC R11, c[0x0][0x3a0] ;  /* 0x0000e800ff0b7b82 */ /* 0x000e660000000800 */
[----:B------:R2:W-:Y:S01]  /*30470*/  LDGSTS.E [R82+0x7e00], desc[UR16][R212.64], !P0 ;  /* 0x07e00000d4527fae */ /* 0x0005e2000c1a1010 */
[----:B------:R-:W-:-:S03]  /*30480*/  ISETP.GE.U32.AND P0, PT, R4, 0x7ffffc5e, PT ;  /* 0x7ffffc5e0400780c */ /* 0x000fc60003f06070 */
[----:B------:R2:W-:Y:S01]  /*30490*/  LDGSTS.E [R82+0x8000], desc[UR16][R214.64], !P2 ;  /* 0x08000000d6527fae */ /* 0x0005e2000d1a1010 */
[----:B------:R-:W1:Y:S03]  /*304a0*/  LDC R10, c[0x0][0x3a0] ;  /* 0x0000e800ff0a7b82 */ /* 0x000e660000000800 */
[----:B------:R2:W-:Y:S04]  /*304b0*/  LDGSTS.E [R82+0x8200], desc[UR16][R18.64], !P2 ;  /* 0x0820000012527fae */ /* 0x0005e8000d1a1010 */
[----:B------:R2:W-:Y:S04]  /*304c0*/  LDGSTS.E [R82+0x8400], desc[UR16][R16.64], !P4 ;  /* 0x0840000010527fae */ /* 0x0005e8000e1a1010 */
[----:B------:R2:W-:Y:S04]  /*304d0*/  LDGSTS.E [R82+0x8600], desc[UR16][R32.64], !P4 ;  /* 0x0860000020527fae */ /* 0x0005e8000e1a1010 */
[----:B------:R-:W2:Y:S04]  /*304e0*/  LDL.64 R18, [R1+0x1b8] ;  /* 0x0001b80001127983 */ /* 0x000ea80000100a00 */
[----:B------:R-:W3:Y:S04]  /*304f0*/  LDL.64 R16, [R1+0x1c0] ;  /* 0x0001c00001107983 */ /* 0x000ee80000100a00 */
[----:B------:R1:W-:Y:S01]  /*30500*/  LDGSTS.E [R82+0x8800], desc[UR16][R14.64], !P0 ;  /* 0x088000000e527fae */ /* 0x0003e2000c1a1010 */
[----:B------:R-:W-:-:S02]  /*30510*/  IADD3 R4, PT, PT, R9, -0x324, RZ ;  /* 0xfffffcdc09047810 */ /* 0x000fc40007ffe0ff */
[----:B----4-:R-:W-:Y:S01]  /*30520*/  IADD3 R5, PT, PT, R7, -0x326, RZ ;  /* 0xfffffcda07057810 */ /* 0x010fe20007ffe0ff */
[----:B------:R4:W-:Y:S04]  /*30530*/  LDGSTS.E [R82+0x8a00], desc[UR16][R24.64], !P0 ;  /* 0x08a0000018527fae */ /* 0x0009e8000c1a1010 */
[----:B------:R-:W4:Y:S04]  /*30540*/  LDL.64 R32, [R1+0x1e0] ;  /* 0x0001e00001207983 */ /* 0x000f280000100a00 */
[----:B------:R-:W4:Y:S01]  /*30550*/  LDL.64 R14, [R1+0x1d0] ;  /* 0x0001d000010e7983 */ /* 0x000f220000100a00 */
[----:B------:R-:W-:Y:S01]  /*30560*/  ISETP.GE.U32.AND P2, PT, R4, 0x7ffffc5d, PT ;  /* 0x7ffffc5d0400780c */ /* 0x000fe20003f46070 */
[----:B------:R-:W-:Y:S01]  /*30570*/  VIADD R4, R8, 0xfffffcdb ;  /* 0xfffffcdb08047836 */ /* 0x000fe20000000000 */
[----:B------:R-:W2:Y:S01]  /*30580*/  LDC R9, c[0x0][0x3a0] ;  /* 0x0000e800ff097b82 */ /* 0x000ea20000000800 */
[----:B------:R-:W5:Y:S03]  /*30590*/  LDL.64 R24, [R1+0x1d8] ;  /* 0x0001d80001187983 */ /* 0x000f660000100a00 */
[----:B------:R-:W-:Y:S01]  /*305a0*/  ISETP.GE.U32.AND P0, PT, R4, 0x7ffffc5c, PT ;  /* 0x7ffffc5c0400780c */ /* 0x000fe20003f06070 */
[----:B------:R-:W5:Y:S01]  /*305b0*/  LDL.64 R38, [R1+0x6c8] ;  /* 0x0006c80001267983 */ /* 0x000f620000100a00 */
[----:B------:R-:W-:-:S02]  /*305c0*/  ISETP.GE.U32.AND P4, PT, R5, 0x7ffffc5b, PT ;  /* 0x7ffffc5b0500780c */ /* 0x000fc40003f86070 */
[----:B------:R-:W2:Y:S01]  /*305d0*/  LDC R7, c[0x0][0x3a0] ;  /* 0x0000e800ff077b82 */ /* 0x000ea20000000800 */
[----:B------:R-:W5:Y:S04]  /*305e0*/  LDL.64 R248, [R1+0x738] ;  /* 0x0007380001f87983 */ /* 0x000f680000100a00 */
[----:B------:R2:W-:Y:S01]  /*305f0*/  LDGSTS.E [R82+0x8c00], desc[UR16][R22.64], !P2 ;  /* 0x08c0000016527fae */ /* 0x0005e2000d1a1010 */
[----:B-1----:R-:W-:Y:S02]  /*30600*/  VIADD R4, R6, 0xfffffcd9 ;  /* 0xfffffcd906047836 */ /* 0x002fe40000000000 */
[----:B------:R-:W1:Y:S01]  /*30610*/  LDC R5, c[0x0][0x3a0] ;  /* 0x0000e800ff057b82 */ /* 0x000e620000000800 */
[----:B------:R1:W-:Y:S04]  /*30620*/  LDGSTS.E [R82+0x8e00], desc[UR16][R20.64], !P2 ;  /* 0x08e0000014527fae */ /* 0x0003e8000d1a1010 */
[----:B------:R-:W5:Y:S03]  /*30630*/  LDL.64 R246, [R1+0x750] ;  /* 0x0007500001f67983 */ /* 0x000f660000100a00 */
[----:B------:R-:W1:Y:S01]  /*30640*/  LDC R8, c[0x0][0x3a0] ;  /* 0x0000e800ff087b82 */ /* 0x000e620000000800 */
[----:B------:R-:W5:Y:S04]  /*30650*/  LDL.64 R22, [R1+0x1e8] ;  /* 0x0001e80001167983 */ /* 0x000f680000100a00 */
[----:B------:R-:W5:Y:S01]  /*30660*/  LDL.64 R20, [R1+0x1f0] ;  /* 0x0001f00001147983 */ /* 0x000f620000100a00 */
[----:B------:R-:W-:-:S02]  /*30670*/  ISETP.GE.U32.AND P2, PT, R4, 0x7ffffc5a, PT ;  /* 0x7ffffc5a0400780c */ /* 0x000fc40003f46070 */
[----:B------:R-:W1:Y:S01]  /*30680*/  LDC R6, c[0x0][0x3a0] ;  /* 0x0000e800ff067b82 */ /* 0x000e620000000800 */
[----:B------:R1:W-:Y:S04]  /*30690*/  LDGSTS.E [R82+0x9000], desc[UR16][R26.64], !P0 ;  /* 0x090000001a527fae */ /* 0x0003e8000c1a1010 */
[----:B------:R1:W-:Y:S04]  /*306a0*/  LDGSTS.E [R82+0x9200], desc[UR16][R30.64], !P0 ;  /* 0x092000001e527fae */ /* 0x0003e8000c1a1010 */
[----:B------:R-:W5:Y:S04]  /*306b0*/  LDL.64 R244, [R1+0x748] ;  /* 0x0007480001f47983 */ /* 0x000f680000100a00 */
        /* <DEDUP_REMOVED lines=30> */
[----:B--2---:R2:W-:Y:S04]  /*308a0*/  LDGSTS.E [R82+0x9400], desc[UR16][R18.64], !P4 ;  /* 0x0940000012527fae */ /* 0x0045e8000e1a1010 */
[----:B---3--:R2:W-:Y:S04]  /*308b0*/  LDGSTS.E [R82+0x9600], desc[UR16][R16.64], !P4 ;  /* 0x0960000010527fae */ /* 0x0085e8000e1a1010 */
[----:B------:R2:W-:Y:S04]  /*308c0*/  LDGSTS.E [R82+0x9800], desc[UR16][R34.64], !P2 ;  /* 0x0980000022527fae */ /* 0x0005e8000d1a1010 */
[----:B------:R-:W3:Y:S04]  /*308d0*/  LDL.64 R18, [R1+0x208] ;  /* 0x0002080001127983 */ /* 0x000ee80000100a00 */
[----:B------:R-:W2:Y:S04]  /*308e0*/  LDL.64 R16, [R1+0x210] ;  /* 0x0002100001107983 */ /* 0x000ea80000100a00 */
[----:B----4-:R4:W-:Y:S01]  /*308f0*/  LDGSTS.E [R82+0x9a00], desc[UR16][R14.64], !P2 ;  /* 0x09a000000e527fae */ /* 0x0109e2000d1a1010 */
[----:B-----5:R-:W-:-:S02]  /*30900*/  IADD3 R4, PT, PT, R12, -0x328, RZ ;  /* 0xfffffcd80c047810 */ /* 0x020fc40007ffe0ff */
[----:B------:R-:W5:Y:S01]  /*30910*/  LDC R12, c[0x0][0x3a0] ;  /* 0x0000e800ff0c7b82 */ /* 0x000f620000000800 */
[----:B------:R-:W4:Y:S04]  /*30920*/  LDL.64 R34, [R1+0x248] ;  /* 0x0002480001227983 */ /* 0x000f280000100a00 */
[----:B------:R-:W4:Y:S01]  /*30930*/  LDL.64 R14, [R1+0x218] ;  /* 0x00021800010e7983 */ /* 0x000f220000100a00 */
[----:B------:R-:W-:Y:S01]  /*30940*/  ISETP.GE.U32.AND P0, PT, R4, 0x7ffffc59, PT ;  /* 0x7ffffc590400780c */ /* 0x000fe20003f06070 */
[----:B------:R-:W-:Y:S02]  /*30950*/  VIADD R4, R11, 0xfffffcd7 ;  /* 0xfffffcd70b047836 */ /* 0x000fe40000000000 */
[----:B------:R-:W2:Y:S03]  /*30960*/  LDC R11, c[0x0][0x3a0] ;  /* 0x0000e800ff0b7b82 */ /* 0x000ea60000000800 */
[----:B------:R-:W-:-:S02]  /*30970*/  ISETP.GE.U32.AND P4, PT, R4, 0x7ffffc58, PT ;  /* 0x7ffffc580400780c */ /* 0x000fc40003f86070 */
[----:B------:R-:W-:-:S03]  /*30980*/  IADD3 R4, PT, PT, R10, -0x32a, RZ ;  /* 0xfffffcd60a047810 */ /* 0x000fc60007ffe0ff */
[----:B------:R-:W2:Y:S01]  /*30990*/  LDC R10, c[0x0][0x3a0] ;  /* 0x0000e800ff0a7b82 */ /* 0x000ea20000000800 */
[----:B------:R-:W-:Y:S01]  /*309a0*/  ISETP.GE.U32.AND P2, PT, R4, 0x7ffffc57, PT ;  /* 0x7ffffc570400780c */ /* 0x000fe20003f46070 */
[----:B------:R2:W-:Y:S01]  /*309b0*/  LDGSTS.E [R82+0x9c00], desc[UR16][R24.64], !P0 ;  /* 0x09c0000018527fae */ /* 0x0005e2000c1a1010 */
[----:B-1----:R-:W-:-:S03]  /*309c0*/  VIADD R4, R5, 0xfffffcd5 ;  /* 0xfffffcd505047836 */ /* 0x002fc60000000000 */
[----:B------:R1:W-:Y:S02]  /*309d0*/  LDGSTS.E [R82+0x9e00], desc[UR16][R32.64], !P0 ;  /* 0x09e0000020527fae */ /* 0x0003e4000c1a1010 */
[----:B------:R-:W-:Y:S02]  /*309e0*/  ISETP.GE.U32.AND P0, PT, R4, 0x7ffffc56, PT ;  /* 0x7ffffc560400780c */ /* 0x000fe40003f06070 */
[----:B------:R1:W-:Y:S04]  /*309f0*/  LDGSTS.E [R82+0xa000], desc[UR16][R22.64], !P4 ;  /* 0x0a00000016527fae */ /* 0x0003e8000e1a1010 */
[----:B------:R-:W5:Y:S04]  /*30a00*/  LDL.64 R24, [R1+0x220] ;  /* 0x0002200001187983 */ /* 0x000f680000100a00 */
[----:B------:R-:W5:Y:S04]  /*30a10*/  LDL.64 R32, [R1+0x230] ;  /* 0x0002300001207983 */ /* 0x000f680000100a00 */
[----:B------:R-:W5:Y:S04]  /*30a20*/  LDL.64 R22, [R1+0x228] ;  /* 0x0002280001167983 */ /* 0x000f680000100a00 */
[----:B------:R1:W-:Y:S01]  /*30a30*/  LDGSTS.E [R82+0xa200], desc[UR16][R20.64], !P4 ;  /* 0x0a20000014527fae */ /* 0x0003e2000e1a1010 */
[----:B------:R-:W-:-:S02]  /*30a40*/  IADD3 R4, PT, PT, R9, -0x32c, RZ ;  /* 0xfffffcd409047810 */ /* 0x000fc40007ffe0ff */
[----:B------:R-:W-:Y:S01]  /*30a50*/  IADD3 R5, PT, PT, R7, -0x32e, RZ ;  /* 0xfffffcd207057810 */ /* 0x000fe20007ffe0ff */
[----:B------:R1:W-:Y:S04]  /*30a60*/  LDGSTS.E [R82+0xa400], desc[UR16][R26.64], !P2 ;  /* 0x0a4000001a527fae */ /* 0x0003e8000d1a1010 */
[----:B------:R-:W5:Y:S01]  /*30a70*/  LDL.64 R20, [R1+0x238] ;  /* 0x0002380001147983 */ /* 0x000f620000100a00 */
[----:B------:R-:W-:Y:S01]  /*30a80*/  ISETP.GE.U32.AND P4, PT, R4, 0x7ffffc55, PT ;  /* 0x7ffffc550400780c */ /* 0x000fe20003f86070 */
[----:B------:R-:W1:Y:S02]  /*30a90*/  LDC R9, c[0x0][0x3a0] ;  /* 0x0000e800ff097b82 */ /* 0x000e640000000800 */
[----:B------:R-:W5:Y:S04]  /*30aa0*/  LDL.64 R26, [R1+0x240] ;  /* 0x00024000011a7983 */ /* 0x000f680000100a00 */
[----:B------:R1:W-:Y:S02]  /*30ab0*/  LDGSTS.E [R82+0xa600], desc[UR16][R30.64], !P2 ;  /* 0x0a6000001e527fae */ /* 0x0003e4000d1a1010 */
[----:B------:R-:W1:Y:S02]  /*30ac0*/  LDC R7, c[0x0][0x3a0] ;  /* 0x0000e800ff077b82 */ /* 0x000e640000000800 */
[----:B------:R-:W5:Y:S04]  /*30ad0*/  LDL.64 R30, [R1+0x260] ;  /* 0x00026000011e7983 */ /* 0x000f680000100a00 */
[----:B---3--:R3:W-:Y:S04]  /*30ae0*/  LDGSTS.E [R82+0xa800], desc[UR16][R18.64], !P0 ;  /* 0x0a80000012527fae */ /* 0x0087e8000c1a1010 */
[----:B--2---:R3:W-:Y:S04]  /*30af0*/  LDGSTS.E [R82+0xaa00], desc[UR16][R16.64], !P0 ;  /* 0x0aa0000010527fae */ /* 0x0047e8000c1a1010 */
[----:B------:R-:W2:Y:S04]  /*30b00*/  LDL.64 R18, [R1+0x250] ;  /* 0x0002500001127983 */ /* 0x000ea80000100a00 */
[----:B------:R-:W3:Y:S04]  /*30b10*/  LDL.64 R16, [R1+0x258] ;  /* 0x0002580001107983 */ /* 0x000ee80000100a00 */
[----:B----4-:R4:W-:Y:S04]  /*30b20*/  LDGSTS.E [R82+0xac00], desc[UR16][R14.64], !P4 ;  /* 0x0ac000000e527fae */ /* 0x0109e8000e1a1010 */
[----:B------:R-:W4:Y:S01]  /*30b30*/  LDL.64 R14, [R1+0x268] ;  /* 0x00026800010e7983 */ /* 0x000f220000100a00 */
[----:B------:R-:W-:Y:S01]  /*30b40*/  VIADD R4, R8, 0xfffffcd3 ;  /* 0xfffffcd308047836 */ /* 0x000fe20000000000 */
[----:B------:R-:W-:Y:S01]  /*30b50*/  ISETP.GE.U32.AND P2, PT, R5, 0x7ffffc53, PT ;  /* 0x7ffffc530500780c */ /* 0x000fe20003f46070 */
[----:B------:R-:W1:Y:S03]  /*30b60*/  LDC R8, c[0x0][0x3a0] ;  /* 0x0000e800ff087b82 */ /* 0x000e660000000800 */
[----:B------:R-:W-:Y:S01]  /*30b70*/  ISETP.GE.U32.AND P0, PT, R4, 0x7ffffc54, PT ;  /* 0x7ffffc540400780c */ /* 0x000fe20003f06070 */
[----:B------:R-:W-:-:S04]  /*30b80*/  VIADD R4, R6, 0xfffffcd1 ;  /* 0xfffffcd106047836 */ /* 0x000fc80000000000 */
[----:B------:R-:W1:Y:S01]  /*30b90*/  LDC R5, c[0x0][0x3a0] ;  /* 0x0000e800ff057b82 */ /* 0x000e620000000800 */
[----:B-----5:R1:W-:Y:S01]  /*30ba0*/  LDGSTS.E [R82+0xae00], desc[UR16][R24.64], !P4 ;  /* 0x0ae0000018527fae */ /* 0x0203e2000e1a1010 */
[----:B------:R-:W-:Y:S02]  /*30bb0*/  ISETP.GE.U32.AND P4, PT, R4, 0x7ffffc52, PT ;  /* 0x7ffffc520400780c */ /* 0x000fe40003f86070 */
[----:B------:R-:W-:-:S04]  /*30bc0*/  IADD3 R4, PT, PT, R12, -0x330, RZ ;  /* 0xfffffcd00c047810 */ /* 0x000fc80007ffe0ff */
[----:B------:R-:W5:Y:S01]  /*30bd0*/  LDC R6, c[0x0][0x3a0] ;  /* 0x0000e800ff067b82 */ /* 0x000f620000000800 */
[----:B------:R1:W-:Y:S04]  /*30be0*/  LDGSTS.E [R82+0xb000], desc[UR16][R22.64], !P0 ;  /* 0x0b00000016527fae */ /* 0x0003e8000c1a1010 */
[----:B------:R-:W5:Y:S03]  /*30bf0*/  LDL.64 R24, [R1+0x270] ;  /* 0x0002700001187983 */ /* 0x000f660000100a00 */
[----:B------:R-:W1:Y:S01]  /*30c00*/  LDC R12, c[0x0][0x3a0] ;  /* 0x0000e800ff0c7b82 */ /* 0x000e620000000800 */
[----:B------:R1:W-:Y:S01]  /*30c10*/  LDGSTS.E [R82+0xb200], desc[UR16][R32.64], !P0 ;  /* 0x0b20000020527fae */ /* 0x0003e2000c1a1010 */
[----:B------:R-:W-:-:S03]  /*30c20*/  ISETP.GE.U32.AND P0, PT, R4, 0x7ffffc51, PT ;  /* 0x7ffffc510400780c */ /* 0x000fc60003f06070 */
[----:B------:R-:W5:Y:S04]  /*30c30*/  LDL.64 R22, [R1+0x278] ;  /* 0x0002780001167983 */ /* 0x000f680000100a00 */
[----:B------:R1:W-:Y:S04]  /*30c40*/  LDGSTS.E [R82+0xb400], desc[UR16][R20.64], !P2 ;  /* 0x0b40000014527fae */ /* 0x0003e8000d1a1010 */
[----:B------:R-:W5:Y:S01]  /*30c50*/  LDL.64 R32, [R1+0x280] ;  /* 0x0002800001207983 */ /* 0x000f620000100a00 */
[----:B------:R-:W-:Y:S02]  /*30c60*/  VIADD R4, R11, 0xfffffccf ;  /* 0xfffffccf0b047836 */ /* 0x000fe40000000000 */
[----:B------:R-:W1:Y:S01]  /*30c70*/  LDC R11, c[0x0][0x3a0] ;  /* 0x0000e800ff0b7b82 */ /* 0x000e620000000800 */
[----:B------:R1:W-:Y:S04]  /*30c80*/  LDGSTS.E [R82+0xb600], desc[UR16][R26.64], !P2 ;  /* 0x0b6000001a527fae */ /* 0x0003e8000d1a1010 */
[----:B------:R-:W5:Y:S01]  /*30c90*/  LDL.64 R20, [R1+0x288] ;  /* 0x0002880001147983 */ /* 0x000f620000100a00 */
[----:B------:R-:W-:-:S03]  /*30ca0*/  ISETP.GE.U32.AND P2, PT, R4, 0x7ffffc50, PT ;  /* 0x7ffffc500400780c */ /* 0x000fc60003f46070 */
[----:B------:R1:W-:Y:S04]  /*30cb0*/  LDGSTS.E [R82+0xb800], desc[UR16][R34.64], !P4 ;  /* 0x0b80000022527fae */ /* 0x0003e8000e1a1010 */
[----:B------:R-:W5:Y:S01]  /*30cc0*/  LDL.64 R26, [R1+0x290] ;  /* 0x00029000011a7983 */ /* 0x000f620000100a00 */
[----:B------:R-:W-:Y:S02]  /*30cd0*/  IADD3 R4, PT, PT, R10, -0x332, RZ ;  /* 0xfffffcce0a047810 */ /* 0x000fe40007ffe0ff */
[----:B------:R-:W1:Y:S01]  /*30ce0*/  LDC R10, c[0x0][0x3a0] ;  /* 0x0000e800ff0a7b82 */ /* 0x000e620000000800 */
[----:B------:R-:W5:Y:S04]  /*30cf0*/  LDL.64 R34, [R1+0x2c8] ;  /* 0x0002c80001227983 */ /* 0x000f680000100a00 */
[----:B--2---:R2:W-:Y:S04]  /*30d00*/  LDGSTS.E [R82+0xba00], desc[UR16][R18.64], !P4 ;  /* 0x0ba0000012527fae */ /* 0x0045e8000e1a1010 */
[----:B---3--:R2:W-:Y:S04]  /*30d10*/  LDGSTS.E [R82+0xbc00], desc[UR16][R16.64], !P0 ;  /* 0x0bc0000010527fae */ /* 0x0085e8000c1a1010 */
[----:B------:R2:W-:Y:S04]  /*30d20*/  LDGSTS.E [R82+0xbe00], desc[UR16][R30.64], !P0 ;  /* 0x0be000001e527fae */ /* 0x0005e8000c1a1010 */
[----:B------:R-:W3:Y:S04]  /*30d30*/  LDL.64 R18, [R1+0x298] ;  /* 0x0002980001127983 */ /* 0x000ee80000100a00 */
[----:B------:R-:W2:Y:S04]  /*30d40*/  LDL.64 R16, [R1+0x2a0] ;  /* 0x0002a00001107983 */ /* 0x000ea80000100a00 */
[----:B----4-:R4:W-:Y:S01]  /*30d50*/  LDGSTS.E [R82+0xc000], desc[UR16][R14.64], !P2 ;  /* 0x0c0000000e527fae */ /* 0x0109e2000d1a1010 */
[----:B------:R-:W-:-:S03]  /*30d60*/  ISETP.GE.U32.AND P4, PT, R4, 0x7ffffc4f, PT ;  /* 0x7ffffc4f0400780c */ /* 0x000fc60003f86070 */
[----:B------:R-:W4:Y:S04]  /*30d70*/  LDL.64 R30, [R1+0x2b0] ;  /* 0x0002b000011e7983 */ /* 0x000f280000100a00 */
[----:B------:R-:W4:Y:S01]  /*30d80*/  LDL.64 R14, [R1+0x2a8] ;  /* 0x0002a800010e7983 */ /* 0x000f220000100a00 */
[----:B-1----:R-:W-:-:S05]  /*30d90*/  VIADD R4, R5, 0xfffffccd ;  /* 0xfffffccd05047836 */ /* 0x002fca0000000000 */
[----:B------:R-:W-:Y:S02]  /*30da0*/  ISETP.GE.U32.AND P0, PT, R4, 0x7ffffc4e, PT ;  /* 0x7ffffc4e0400780c */ /* 0x000fe40003f06070 */
[----:B------:R-:W-:Y:S01]  /*30db0*/  IADD3 R4, PT, PT, R9, -0x334, RZ ;  /* 0xfffffccc09047810 */ /* 0x000fe20007ffe0ff */
[----:B-----5:R1:W-:Y:S03]  /*30dc0*/  LDGSTS.E [R82+0xc200], desc[UR16][R24.64], !P2 ;  /* 0x0c20000018527fae */ /* 0x0203e6000d1a1010 */
[----:B------:R-:W-:Y:S01]  /*30dd0*/  ISETP.GE.U32.AND P2, PT, R4, 0x7ffffc4d, PT ;  /* 0x7ffffc4d0400780c */ /* 0x000fe20003f46070 */
[----:B------:R-:W5:Y:S01]  /*30de0*/  LDC R9, c[0x0][0x3a0] ;  /* 0x0000e800ff097b82 */ /* 0x000f620000000800 */
[----:B------:R1:W-:Y:S04]  /*30df0*/  LDGSTS.E [R82+0xc400], desc[UR16][R22.64], !P4 ;  /* 0x0c40000016527fae */ /* 0x0003e8000e1a1010 */
[----:B------:R-:W5:Y:S04]  /*30e00*/  LDL.64 R24, [R1+0x2b8] ;  /* 0x0002b80001187983 */ /* 0x000f680000100a00 */
[----:B------:R1:W-:Y:S04]  /*30e10*/  LDGSTS.E [R82+0xc600], desc[UR16][R32.64], !P4 ;  /* 0x0c60000020527fae */ /* 0x0003e8000e1a1010 */
[----:B------:R-:W5:Y:S04]  /*30e20*/  LDL.64 R22, [R1+0x2c0] ;  /* 0x0002c00001167983 */ /* 0x000f680000100a00 */
[----:B------:R1:W-:Y:S01]  /*30e30*/  LDGSTS.E [R82+0xc800], desc[UR16][R20.64], !P0 ;  /* 0x0c80000014527fae */ /* 0x0003e2000c1a1010 */
[----:B------:R-:W-:Y:S01]  /*30e40*/  VIADD R4, R8, 0xfffffccb ;  /* 0xfffffccb08047836 */ /* 0x000fe20000000000 */
[----:B------:R-:W-:Y:S01]  /*30e50*/  IADD3 R5, PT, PT, R7, -0x336, RZ ;  /* 0xfffffcca07057810 */ /* 0x000fe20007ffe0ff */
[----:B------:R-:W1:Y:S01]  /*30e60*/  LDC R8, c[0x0][0x3a0] ;  /* 0x0000e800ff087b82 */ /* 0x000e620000000800 */
[----:B------:R-:W5:Y:S04]  /*30e70*/  LDL.64 R32, [R1+0x2e0] ;  /* 0x0002e00001207983 */ /* 0x000f680000100a00 */
[----:B------:R1:W-:Y:S04]  /*30e80*/  LDGSTS.E [R82+0xca00], desc[UR16][R26.64], !P0 ;  /* 0x0ca000001a527fae */ /* 0x0003e8000c1a1010 */
[----:B------:R-:W5:Y:S01]  /*30e90*/  LDL.64 R20, [R1+0x2d0] ;  /* 0x0002d00001147983 */ /* 0x000f620000100a00 */
[----:B------:R-:W-:Y:S01]  /*30ea0*/  ISETP.GE.U32.AND P0, PT, R4, 0x7ffffc4c, PT ;  /* 0x7ffffc4c0400780c */ /* 0x000fe20003f06070 */
[----:B------:R-:W1:Y:S02]  /*30eb0*/  LDC R7, c[0x0][0x3a0] ;  /* 0x0000e800ff077b82 */ /* 0x000e640000000800 */
[----:B------:R-:W5:Y:S04]  /*30ec0*/  LDL.64 R26, [R1+0x2d8] ;  /* 0x0002d800011a7983 */ /* 0x000f680000100a00 */
[----:B---3--:R3:W-:Y:S04]  /*30ed0*/  LDGSTS.E [R82+0xcc00], desc[UR16][R18.64], !P2 ;  /* 0x0cc0000012527fae */ /* 0x0087e8000d1a1010 */
[----:B--2---:R3:W-:Y:S04]  /*30ee0*/  LDGSTS.E [R82+0xce00], desc[UR16][R16.64], !P2 ;  /* 0x0ce0000010527fae */ /* 0x0047e8000d1a1010 */
[----:B------:R-:W2:Y:S04]  /*30ef0*/  LDL.64 R18, [R1+0x2e8] ;  /* 0x0002e80001127983 */ /* 0x000ea80000100a00 */
[----:B------:R-:W3:Y:S04]  /*30f00*/  LDL.64 R16, [R1+0x2f0] ;  /* 0x0002f00001107983 */ /* 0x000ee80000100a00 */
[----:B----4-:R4:W-:Y:S01]  /*30f10*/  LDGSTS.E [R82+0xd000], desc[UR16][R14.64], !P0 ;  /* 0x0d0000000e527fae */ /* 0x0109e2000c1a1010 */
[----:B------:R-:W-:Y:S01]  /*30f20*/  ISETP.GE.U32.AND P4, PT, R5, 0x7ffffc4b, PT ;  /* 0x7ffffc4b0500780c */ /* 0x000fe20003f86070 */
[----:B------:R-:W-:Y:S01]  /*30f30*/  VIADD R4, R6, 0xfffffcc9 ;  /* 0xfffffcc906047836 */ /* 0x000fe20000000000 */
[----:B------:R-:W1:Y:S01]  /*30f40*/  LDC R5, c[0x0][0x3a0] ;  /* 0x0000e800ff057b82 */ /* 0x000e620000000800 */
[----:B------:R4:W-:Y:S04]  /*30f50*/  LDGSTS.E [R82+0xd200], desc[UR16][R30.64], !P0 ;  /* 0x0d2000001e527fae */ /* 0x0009e8000c1a1010 */
[----:B------:R-:W4:Y:S01]  /*30f60*/  LDL.64 R14, [R1+0x2f8] ;  /* 0x0002f800010e7983 */ /* 0x000f220000100a00 */
[----:B------:R-:W-:-:S02]  /*30f70*/  ISETP.GE.U32.AND P2, PT, R4, 0x7ffffc4a, PT ;  /* 0x7ffffc4a0400780c */ /* 0x000fc40003f46070 */
[----:B------:R-:W1:Y:S01]  /*30f80*/  LDC R6, c[0x0][0x3a0] ;  /* 0x0000e800ff067b82 */ /* 0x000e620000000800 */
[----:B------:R-:W-:Y:S01]  /*30f90*/  IADD3 R4, PT, PT, R12, -0x338, RZ ;  /* 0xfffffcc80c047810 */ /* 0x000fe20007ffe0ff */
[----:B------:R-:W4:Y:S03]  /*30fa0*/  LDL.64 R30, [R1+0x300] ;  /* 0x00030000011e7983 */ /* 0x000f260000100a00 */
[----:B------:R-:W-:Y:S01]  /*30fb0*/  ISETP.GE.U32.AND P0, PT, R4, 0x7ffffc49, PT ;  /* 0x7ffffc490400780c */ /* 0x000fe20003f06070 */
[----:B------:R-:W-:Y:S02]  /*30fc0*/  VIADD R4, R11, 0xfffffcc7 ;  /* 0xfffffcc70b047836 */ /* 0x000fe40000000000 */
[----:B------:R-:W1:Y:S01]  /*30fd0*/  LDC R12, c[0x0][0x3a0] ;  /* 0x0000e800ff0c7b82 */ /* 0x000e620000000800 */
[----:B-----5:R1:W-:Y:S07]  /*30fe0*/  LDGSTS.E [R82+0xd400], desc[UR16][R24.64], !P4 ;  /* 0x0d40000018527fae */ /* 0x0203ee000e1a1010 */
[----:B------:R-:W5:Y:S01]  /*30ff0*/  LDC R11, c[0x0][0x3a0] ;  /* 0x0000e800ff0b7b82 */ /* 0x000f620000000800 */
[----:B------:R1:W-:Y:S04]  /*31000*/  LDGSTS.E [R82+0xd600], desc[UR16][R22.64], !P4 ;  /* 0x0d60000016527fae */ /* 0x0003e8000e1a1010 */
[----:B------:R-:W5:Y:S01]  /*31010*/  LDL.64 R24, [R1+0x308] ;  /* 0x0003080001187983 */ /* 0x000f620000100a00 */
[----:B------:R-:W-:-:S03]  /*31020*/  ISETP.GE.U32.AND P4, PT, R4, 0x7ffffc48, PT ;  /* 0x7ffffc480400780c */ /* 0x000fc60003f86070 */
[----:B------:R1:W-:Y:S04]  /*31030*/  LDGSTS.E [R82+0xd800], desc[UR16][R34.64], !P2 ;  /* 0x0d80000022527fae */ /* 0x0003e8000d1a1010 */
[----:B------:R-:W5:Y:S04]  /*31040*/  LDL.64 R22, [R1+0x310] ;  /* 0x0003100001167983 */ /* 0x000f680000100a00 */
[----:B------:R1:W-:Y:S01]  /*31050*/  LDGSTS.E [R82+0xda00], desc[UR16][R20.64], !P2 ;  /* 0x0da0000014527fae */ /* 0x0003e2000d1a1010 */
[----:B------:R-:W-:Y:S02]  /*31060*/  IADD3 R4, PT, PT, R10, -0x33a, RZ ;  /* 0xfffffcc60a047810 */ /* 0x000fe40007ffe0ff */
[----:B------:R-:W1:Y:S01]  /*31070*/  LDC R10, c[0x0][0x3a0] ;  /* 0x0000e800ff0a7b82 */ /* 0x000e620000000800 */
[----:B------:R-:W5:Y:S04]  /*31080*/  LDL.64 R34, [R1+0x398] ;  /* 0x0003980001227983 */ /* 0x000f680000100a00 */
[----:B------:R-:W5:Y:S01]  /*31090*/  LDL.64 R20, [R1+0x318] ;  /* 0x0003180001147983 */ /* 0x000f620000100a00 */
[----:B------:R-:W-:-:S03]  /*310a0*/  ISETP.GE.U32.AND P2, PT, R4, 0x7ffffc47, PT ;  /* 0x7ffffc470400780c */ /* 0x000fc60003f46070 */
[----:B------:R1:W-:Y:S04]  /*310b0*/  LDGSTS.E [R82+0xdc00], desc[UR16][R26.64], !P0 ;  /* 0x0dc000001a527fae */ /* 0x0003e8000c1a1010 */
[----:B------:R1:W-:Y:S04]  /*310c0*/  LDGSTS.E [R82+0xde00], desc[UR16][R32.64], !P0 ;  /* 0x0de0000020527fae */ /* 0x0003e8000c1a1010 */
[----:B------:R-:W5:Y:S04]  /*310d0*/  LDL.64 R26, [R1+0x320] ;  /* 0x00032000011a7983 */ /* 0x000f680000100a00 */
[----:B------:R-:W5:Y:S04]  /*310e0*/  LDL.64 R32, [R1+0x328] ;  /* 0x0003280001207983 */ /* 0x000f680000100a00 */
[----:B--2---:R2:W-:Y:S04]  /*310f0*/  LDGSTS.E [R82+0xe000], desc[UR16][R18.64], !P4 ;  /* 0x0e00000012527fae */ /* 0x0045e8000e1a1010 */
[----:B---3--:R2:W-:Y:S04]  /*31100*/  LDGSTS.E [R82+0xe200], desc[UR16][R16.64], !P4 ;  /* 0x0e20000010527fae */ /* 0x0085e8000e1a1010 */
[----:B------:R-:W3:Y:S04]  /*31110*/  LDL.64 R18, [R1+0x330] ;  /* 0x0003300001127983 */ /* 0x000ee80000100a00 */
[----:B------:R-:W2:Y:S04]  /*31120*/  LDL.64 R16, [R1+0x340] ;  /* 0x0003400001107983 */ /* 0x000ea80000100a00 */
[----:B----4-:R4:W-:Y:S01]  /*31130*/  LDGSTS.E [R82+0xe400], desc[UR16][R14.64], !P2 ;  /* 0x0e4000000e527fae */ /* 0x0109e2000d1a1010 */
[----:B-1----:R-:W-:-:S03]  /*31140*/  VIADD R4, R5, 0xfffffcc5 ;  /* 0xfffffcc505047836 */ /* 0x002fc60000000000 */
[----:B------:R4:W-:Y:S04]  /*31150*/  LDGSTS.E [R82+0xe600], desc[UR16][R30.64], !P2 ;  /* 0x0e6000001e527fae */ /* 0x0009e8000d1a1010 */
[----:B------:R-:W4:Y:S01]  /*31160*/  LDL.64 R14, [R1+0x338] ;  /* 0x00033800010e7983 */ /* 0x000f220000100a00 */
[----:B------:R-:W-:Y:S02]  /*31170*/  ISETP.GE.U32.AND P0, PT, R4, 0x7ffffc46, PT ;  /* 0x7ffffc460400780c */ /* 0x000fe40003f06070 */
[----:B------:R-:W-:Y:S01]  /*31180*/  IADD3 R4, PT, PT, R9, -0x33c, RZ ;  /* 0xfffffcc409047810 */ /* 0x000fe20007ffe0ff */
[----:B------:R-:W4:Y:S01]  /*31190*/  LDL.64 R30, [R1+0x358] ;  /* 0x00035800011e7983 */ /* 0x000f220000100a00 */
[----:B------:R-:W-:Y:S01]  /*311a0*/  IADD3 R5, PT, PT, R7, -0x33e, RZ ;  /* 0xfffffcc207057810 */ /* 0x000fe20007ffe0ff */
[----:B------:R-:W1:Y:S01]  /*311b0*/  LDC R9, c[0x0][0x3a0] ;  /* 0x0000e800ff097b82 */ /* 0x000e620000000800 */
[----:B------:R-:W-:Y:S01]  /*311c0*/  ISETP.GE.U32.AND P4, PT, R4, 0x7ffffc45, PT ;  /* 0x7ffffc450400780c */ /* 0x000fe20003f86070 */
[----:B------:R-:W-:-:S06]  /*311d0*/  VIADD R4, R8, 0xfffffcc3 ;  /* 0xfffffcc308047836 */ /* 0x000fcc0000000000 */
[----:B-----5:R1:W-:Y:S01]  /*311e0*/  LDGSTS.E [R82+0xe800], desc[UR16][R24.64], !P0 ;  /* 0x0e80000018527fae */ /* 0x0203e2000c1a1010 */
[----:B------:R-:W-:Y:S01]  /*311f0*/  ISETP.GE.U32.AND P2, PT, R5, 0x7ffffc43, PT ;  /* 0x7ffffc430500780c */ /* 0x000fe20003f46070 */
[----:B------:R-:W5:Y:S02]  /*31200*/  LDC R8, c[0x0][0x3a0] ;  /* 0x0000e800ff087b82 */ /* 0x000f640000000800 */
[----:B------:R1:W-:Y:S06]  /*31210*/  LDGSTS.E [R82+0xea00], desc[UR16][R22.64], !P0 ;  /* 0x0ea0000016527fae */ /* 0x0003ec000c1a1010 */
[----:B------:R-:W1:Y:S01]  /*31220*/  LDC R7, c[0x0][0x3a0] ;  /* 0x0000e800ff077b82 */ /* 0x000e620000000800 */
[----:B------:R-:W5:Y:S01]  /*31230*/  LDL.64 R24, [R1+0x348] ;  /* 0x0003480001187983 */ /* 0x000f620000100a00 */
[----:B------:R-:W-:-:S06]  /*31240*/  ISETP.GE.U32.AND P0, PT, R4, 0x7ffffc44, PT ;  /* 0x7ffffc440400780c */ /* 0x000fcc0003f06070 */
[----:B------:R-:W1:Y:S01]  /*31250*/  LDC R5, c[0x0][0x3a0] ;  /* 0x0000e800ff057b82 */ /* 0x000e620000000800 */
[----:B------:R-:W5:Y:S04]  /*31260*/  LDL.64 R22, [R1+0x3b0] ;  /* 0x0003b00001167983 */ /* 0x000f680000100a00 */
[----:B------:R1:W-:Y:S04]  /*31270*/  LDGSTS.E [R82+0xec00], desc[UR16][R20.64], !P4 ;  /* 0x0ec0000014527fae */ /* 0x0003e8000e1a1010 */
[----:B------:R-:W5:Y:S04]  /*31280*/  LDL.64 R20, [R1+0x3c8] ;  /* 0x0003c80001147983 */ /* 0x000f680000100a00 */
[----:B------:R1:W-:Y:S04]  /*31290*/  LDGSTS.E [R82+0xee00], desc[UR16][R26.64], !P4 ;  /* 0x0ee000001a527fae */ /* 0x0003e8000e1a1010 */
[----:B------:R-:W5:Y:S04]  /*312a0*/  LDL.64 R26, [R1+0x368] ;  /* 0x00036800011a7983 */ /* 0x000f680000100a00 */
[----:B---3--:R3:W-:Y:S04]  /*312b0*/  LDGSTS.E [R82+0xf000], desc[UR16][R18.64], !P0 ;  /* 0x0f00000012527fae */ /* 0x0087e8000c1a1010 */
[----:B------:R3:W-:Y:S04]  /*312c0*/  LDGSTS.E [R82+0xf200], desc[UR16][R32.64], !P0 ;  /* 0x0f20000020527fae */ /* 0x0007e8000c1a1010 */
[----:B--2---:R3:W-:Y:S04]  /*312d0*/  LDGSTS.E [R82+0xf400], desc[UR16][R16.64], !P2 ;  /* 0x0f40000010527fae */ /* 0x0047e8000d1a1010 */
[----:B------:R-:W2:Y:S04]  /*312e0*/  LDL.64 R18, [R1+0x3d8] ;  /* 0x0003d80001127983 */ /* 0x000ea80000100a00 */
[----:B------:R-:W3:Y:S04]  /*312f0*/  LDL.64 R32, [R1+0x370] ;  /* 0x0003700001207983 */ /* 0x000ee80000100a00 */
[----:B------:R-:W3:Y:S04]  /*31300*/  LDL.64 R16, [R1+0x3f8] ;  /* 0x0003f80001107983 */ /* 0x000ee80000100a00 */
[----:B----4-:R4:W-:Y:S04]  /*31310*/  LDGSTS.E [R82+0xf600], desc[UR16][R14.64], !P2 ;  /* 0x0f6000000e527fae */ /* 0x0109e8000d1a1010 */
[----:B------:R-:W4:Y:S01]  /*31320*/  LDL.64 R14, [R1+0x378] ;  /* 0x00037800010e7983 */ /* 0x000f220000100a00 */
[----:B------:R-:W-:-:S02]  /*31330*/  VIADD R4, R6, 0xfffffcc1 ;  /* 0xfffffcc106047836 */ /* 0x000fc40000000000 */
[----:B------:R-:W2:Y:S03]  /*31340*/  LDC R6, c[0x0][0x3a0] ;  /* 0x0000e800ff067b82 */ /* 0x000ea60000000800 */
[----:B------:R-:W-:Y:S02]  /*31350*/  ISETP.GE.U32.AND P4, PT, R4, 0x7ffffc42, PT ;  /* 0x7ffffc420400780c */ /* 0x000fe40003f86070 */
[----:B------:R-:W-:-:S03]  /*31360*/  IADD3 R4, PT, PT, R12, -0x340, RZ ;  /* 0xfffffcc00c047810 */ /* 0x000fc60007ffe0ff */
[----:B------:R-:W2:Y:S01]  /*31370*/  LDC R12, c[0x0][0x3a0] ;  /* 0x0000e800ff0c7b82 */ /* 0x000ea20000000800 */
[----:B------:R-:W-:Y:S01]  /*31380*/  ISETP.GE.U32.AND P0, PT, R4, 0x7ffffc41, PT ;  /* 0x7ffffc410400780c */ /* 0x000fe20003f06070 */
[----:B------:R-:W-:-:S05]  /*31390*/  VIADD R4, R11, 0xfffffcbf ;  /* 0xfffffcbf0b047836 */ /* 0x000fca0000000000 */
[----:B------:R-:W-:Y:S01]  /*313a0*/  ISETP.GE.U32.AND P2, PT, R4, 0x7ffffc40, PT ;  /* 0x7ffffc400400780c */ /* 0x000fe20003f46070 */
[----:B------:R2:W-:Y:S01]  /*313b0*/  LDGSTS.E [R82+0xf800], desc[UR16][R34.64], !P4 ;  /* 0x0f80000022527fae */ /* 0x0005e2000e1a1010 */
[----:B------:R-:W-:Y:S01]  /*313c0*/  IADD3 R4, PT, PT, R10, -0x342, RZ ;  /* 0xfffffcbe0a047810 */ /* 0x000fe20007ffe0ff */
[----:B------:R-:W2:Y:S02]  /*313d0*/  LDC R11, c[0x0][0x3a0] ;  /* 0x0000e800ff0b7b82 */ /* 0x000ea40000000800 */
[----:B-----5:R2:W-:Y:S01]  /*313e0*/  LDGSTS.E [R82+0xfa00], desc[UR16][R24.64], !P4 ;  /* 0x0fa0000018527fae */ /* 0x0205e2000e1a1010 */
[----:B------:R-:W-:Y:S01]  /*313f0*/  ISETP.GE.U32.AND P4, PT, R4, 0x7ffffc3f, PT ;  /* 0x7ffffc3f0400780c */ /* 0x000fe20003f86070 */
[----:B-1----:R-:W-:Y:S02]  /*31400*/  VIADD R4, R5, 0xfffffcbd ;  /* 0xfffffcbd05047836 */ /* 0x002fe40000000000 */
[----:B------:R1:W-:Y:S02]  /*31410*/  LDGSTS.E [R82+0xfc00], desc[UR16][R22.64], !P0 ;  /* 0x0fc0000016527fae */ /* 0x0003e4000c1a1010 */
[----:B------:R-:W5:Y:S02]  /*31420*/  LDC R10, c[0x0][0x3a0] ;  /* 0x0000e800ff0a7b82 */ /* 0x000f640000000800 */
[----:B------:R1:W-:Y:S04]  /*31430*/  LDGSTS.E [R82+0xfe00], desc[UR16][R30.64], !P0 ;  /* 0x0fe000001e527fae */ /* 0x0003e8000c1a1010 */
[----:B------:R-:W5:Y:S01]  /*31440*/  LDL.64 R24, [R1+0x408] ;  /* 0x0004080001187983 */ /* 0x000f620000100a00 */
[----:B------:R-:W-:-:S03]  /*31450*/  ISETP.GE.U32.AND P0, PT, R4, 0x7ffffc3e, PT ;  /* 0x7ffffc3e0400780c */ /* 0x000fc60003f06070 */
[----:B------:R-:W5:Y:S04]  /*31460*/  LDL.64 R22, [R1+0x380] ;  /* 0x0003800001167983 */ /* 0x000f680000100a00 */
[----:B------:R1:W-:Y:S04]  /*31470*/  LDGSTS.E [R82+0x10000], desc[UR16][R20.64], !P2 ;  /* 0x1000000014527fae */ /* 0x0003e8000d1a1010 */
[----:B------:R-:W5:Y:S04]  /*31480*/  LDL.64 R30, [R1+0x388] ;  /* 0x00038800011e7983 */ /* 0x000f680000100a00 */
[----:B------:R1:W-:Y:S04]  /*31490*/  LDGSTS.E [R82+0x10200], desc[UR16][R26.64], !P2 ;  /* 0x102000001a527fae */ /* 0x0003e8000d1a1010 */
[----:B------:R-:W5:Y:S04]  /*314a0*/  LDL.64 R20, [R1+0x420] ;  /* 0x0004200001147983 */ /* 0x000f680000100a00 */
[----:B------:R-:W5:Y:S04]  /*314b0*/  LDL.64 R34, [R1+0x450] ;  /* 0x0004500001227983 */ /* 0x000f680000100a00 */
[----:B------:R-:W5:Y:S04]  /*314c0*/  LDL.64 R26, [R1+0x438] ;  /* 0x00043800011a7983 */ /* 0x000f680000100a00 */
[----:B--2---:R1:W-:Y:S04]  /*314d0*/  LDGSTS.E [R82+0x10400], desc[UR16][R18.64], !P4 ;  /* 0x1040000012527fae */ /* 0x0043e8000e1a1010 */
[----:B---3--:R1:W-:Y:S04]  /*314e0*/  LDGSTS.E [R82+0x10600], desc[UR16][R32.64], !P4 ;  /* 0x1060000020527fae */ /* 0x0083e8000e1a1010 */
[----:B------:R1:W-:Y:S04]  /*314f0*/  LDGSTS.E [R82+0x10800], desc[UR16][R16.64], !P0 ;  /* 0x1080000010527fae */ /* 0x0003e8000c1a1010 */
[----:B------:R-:W2:Y:S01]  /*31500*/  LDL.64 R18, [R1+0x390] ;  /* 0x0003900001127983 */ /* 0x000ea20000100a00 */
[----:B------:R-:W-:-:S02]  /*31510*/  IADD3 R4, PT, PT, R9, -0x344, RZ ;  /* 0xfffffcbc09047810 */ /* 0x000fc40007ffe0ff */
[----:B------:R-:W-:Y:S01]  /*31520*/  IADD3 R5, PT, PT, R7, -0x346, RZ ;  /* 0xfffffcba07057810 */ /* 0x000fe20007ffe0ff */
[----:B------:R-:W3:Y:S04]  /*31530*/  LDL.64 R32, [R1+0x3a8] ;  /* 0x0003a80001207983 */ /* 0x000ee80000100a00 */
[----:B------:R-:W3:Y:S04]  /*31540*/  LDL.64 R16, [R1+0x3a0] ;  /* 0x0003a00001107983 */ /* 0x000ee80000100a00 */
[----:B----4-:R1:W-:Y:S01]  /*31550*/  LDGSTS.E [R82+0x10a00], desc[UR16][R14.64], !P0 ;  /* 0x10a000000e527fae */ /* 0x0103e2000c1a1010 */
[----:B------:R-:W-:Y:S01]  /*31560*/  ISETP.GE.U32.AND P2, PT, R4, 0x7ffffc3d, PT ;  /* 0x7ffffc3d0400780c */ /* 0x000fe20003f46070 */
[----:B------:R-:W4:Y:S08]  /*31570*/  LDC R9, c[0x0][0x3a0] ;  /* 0x0000e800ff097b82 */ /* 0x000f300000000800 */
[----:B------:R-:W1:Y:S01]  /*31580*/  LDC R7, c[0x0][0x3a0] ;  /* 0x0000e800ff077b82 */ /* 0x000e620000000800 */
[----:B------:R-:W4:Y:S01]  /*31590*/  LDL.64 R14, [R1+0x468] ;  /* 0x00046800010e7983 */ /* 0x000f220000100a00 */
[----:B------:R-:W-:-:S05]  /*315a0*/  VIADD R4, R8, 0xfffffcbb ;  /* 0xfffffcbb08047836 */ /* 0x000fca0000000000 */
[----:B------:R-:W-:Y:S01]  /*315b0*/  ISETP.GE.U32.AND P0, PT, R4, 0x7ffffc3c, PT ;  /* 0x7ffffc3c0400780c */ /* 0x000fe20003f06070 */
[----:B------:R-:W-:Y:S01]  /*315c0*/  VIADD R4, R6, 0xfffffcb9 ;  /* 0xfffffcb906047836 */ /* 0x000fe20000000000 */
[----:B------:R-:W-:Y:S01]  /*315d0*/  ISETP.GE.U32.AND P4, PT, R5, 0x7ffffc3b, PT ;  /* 0x7ffffc3b0500780c */ /* 0x000fe20003f86070 */
[----:B------:R-:W1:Y:S08]  /*315e0*/  LDC R8, c[0x0][0x3a0] ;  /* 0x0000e800ff087b82 */ /* 0x000e700000000800 */
[----:B------:R-:W1:Y:S01]  /*315f0*/  LDC R5, c[0x0][0x3a0] ;  /* 0x0000e800ff057b82 */ /* 0x000e620000000800 */
[----:B-----5:R1:W-:Y:S07]  /*31600*/  LDGSTS.E [R82+0x10c00], desc[UR16][R24.64], !P2 ;  /* 0x10c0000018527fae */ /* 0x0203ee000d1a1010 */
[----:B------:R-:W5:Y:S01]  /*31610*/  LDC R6, c[0x0][0x3a0] ;  /* 0x0000e800ff067b82 */ /* 0x000f620000000800 */
[----:B------:R1:W-:Y:S01]  /*31620*/  LDGSTS.E [R82+0x10e00], desc[UR16][R22.64], !P2 ;  /* 0x10e0000016527fae */ /* 0x0003e2000d1a1010 */
[----:B------:R-:W-:-:S03]  /*31630*/  ISETP.GE.U32.AND P2, PT, R4, 0x7ffffc3a, PT ;  /* 0x7ffffc3a0400780c */ /* 0x000fc60003f46070 */
[----:B------:R-:W5:Y:S04]  /*31640*/  LDL.64 R24, [R1+0x480] ;  /* 0x0004800001187983 */ /* 0x000f680000100a00 */
[----:B------:R-:W5:Y:S04]  /*31650*/  LDL.64 R22, [R1+0x3b8] ;  /* 0x0003b80001167983 */ /* 0x000f680000100a00 */
[----:B------:R1:W-:Y:S01]  /*31660*/  LDGSTS.E [R82+0x11000], desc[UR16][R20.64], !P0 ;  /* 0x1100000014527fae */ /* 0x0003e2000c1a1010 */
[----:B------:R-:W-:Y:S02]  /*31670*/  IADD3 R4, PT, PT, R12, -0x348, RZ ;  /* 0xfffffcb80c047810 */ /* 0x000fe40007ffe0ff */
[----:B------:R-:W1:Y:S01]  /*31680*/  LDC R12, c[0x0][0x3a0] ;  /* 0x0000e800ff0c7b82 */ /* 0x000e620000000800 */
[----:B------:R1:W-:Y:S04]  /*31690*/  LDGSTS.E [R82+0x11200], desc[UR16][R30.64], !P0 ;  /* 0x112000001e527fae */ /* 0x0003e8000c1a1010 */
[----:B------:R-:W5:Y:S01]  /*316a0*/  LDL.64 R20, [R1+0x498] ;  /* 0x0004980001147983 */ /* 0x000f620000100a00 */
[----:B------:R-:W-:-:S03]  /*316b0*/  ISETP.GE.U32.AND P0, PT, R4, 0x7ffffc39, PT ;  /* 0x7ffffc390400780c */ /* 0x000fc60003f06070 */
[----:B------:R-:W5:Y:S04]  /*316c0*/  LDL.64 R30, [R1+0x3c0] ;  /* 0x0003c000011e7983 */ /* 0x000f680000100a00 */
[----:B------:R1:W-:Y:S04]  /*316d0*/  LDGSTS.E [R82+0x11400], desc[UR16][R26.64], !P4 ;  /* 0x114000001a527fae */ /* 0x0003e8000e1a1010 */
[----:B------:R-:W5:Y:S04]  /*316e0*/  LDL.64 R26, [R1+0x4b0] ;  /* 0x0004b000011a7983 */ /* 0x000f680000100a00 */
[----:B--2---:R2:W-:Y:S04]  /*316f0*/  LDGSTS.E [R82+0x11600], desc[UR16][R18.64], !P4 ;  /* 0x1160000012527fae */ /* 0x0045e8000e1a1010 */
[----:B------:R2:W-:Y:S04]  /*31700*/  LDGSTS.E [R82+0x11800], desc[UR16][R34.64], !P2 ;  /* 0x1180000022527fae */ /* 0x0005e8000d1a1010 */
[----:B---3--:R2:W-:Y:S04]  /*31710*/  LDGSTS.E [R82+0x11a00], desc[UR16][R16.64], !P2 ;  /* 0x11a0000010527fae */ /* 0x0085e8000d1a1010 */
[----:B------:R-:W3:Y:S01]  /*31720*/  LDL.64 R18, [R1+0x3d0] ;  /* 0x0003d00001127983 */ /* 0x000ee20000100a00 */
[----:B------:R-:W-:-:S02]  /*31730*/  VIADD R4, R11, 0xfffffcb7 ;  /* 0xfffffcb70b047836 */ /* 0x000fc40000000000 */
[----:B------:R-:W2:Y:S01]  /*31740*/  LDC R11, c[0x0][0x3a0] ;  /* 0x0000e800ff0b7b82 */ /* 0x000ea20000000800 */
[----:B------:R-:W2:Y:S04]  /*31750*/  LDL.64 R34, [R1+0x4e0] ;  /* 0x0004e00001227983 */ /* 0x000ea80000100a00 */
[----:B------:R-:W2:Y:S04]  /*31760*/  LDL.64 R16, [R1+0x4b8] ;  /* 0x0004b80001107983 */ /* 0x000ea80000100a00 */
[----:B----4-:R4:W-:Y:S01]  /*31770*/  LDGSTS.E [R82+0x11c00], desc[UR16][R14.64], !P0 ;  /* 0x11c000000e527fae */ /* 0x0109e2000c1a1010 */
[----:B------:R-:W-:-:S03]  /*31780*/  ISETP.GE.U32.AND P4, PT, R4, 0x7ffffc38, PT ;  /* 0x7ffffc380400780c */ /* 0x000fc60003f86070 */
[----:B------:R-:W4:Y:S01]  /*31790*/  LDL.64 R14, [R1+0x3e0] ;  /* 0x0003e000010e7983 */ /* 0x000f220000100a00 */
[----:B------:R-:W-:Y:S02]  /*317a0*/  IADD3 R4, PT, PT, R10, -0x34a, RZ ;  /* 0xfffffcb60a047810 */ /* 0x000fe40007ffe0ff */
[----:B------:R-:W2:Y:S01]  /*317b0*/  LDC R10, c[0x0][0x3a0] ;  /* 0x0000e800ff0a7b82 */ /* 0x000ea20000000800 */
[----:B------:R2:W-:Y:S01]  /*317c0*/  LDGSTS.E [R82+0x11e00], desc[UR16][R32.64], !P0 ;  /* 0x11e0000020527fae */ /* 0x0005e2000c1a1010 */
[----:B------:R-:W-:Y:S01]  /*317d0*/  ISETP.GE.U32.AND P2, PT, R4, 0x7ffffc37, PT ;  /* 0x7ffffc370400780c */ /* 0x000fe20003f46070 */
[----:B-1----:R-:W-:-:S05]  /*317e0*/  VIADD R4, R5, 0xfffffcb5 ;  /* 0xfffffcb505047836 */ /* 0x002fca0000000000 */
[----:B------:R-:W-:Y:S02]  /*317f0*/  ISETP.GE.U32.AND P0, PT, R4, 0x7ffffc36, PT ;  /* 0x7ffffc360400780c */ /* 0x000fe40003f06070 */
[----:B------:R-:W-:Y:S01]  /*31800*/  IADD3 R4, PT, PT, R9, -0x34c, RZ ;  /* 0xfffffcb409047810 */ /* 0x000fe20007ffe0ff */
[----:B------:R-:W4:Y:S04]  /*31810*/  LDL.64 R32, [R1+0x3e8] ;  /* 0x0003e80001207983 */ /* 0x000f280000100a00 */
[----:B-----5:R1:W-:Y:S01]  /*31820*/  LDGSTS.E [R82+0x12000], desc[UR16][R24.64], !P4 ;  /* 0x1200000018527fae */ /* 0x0203e2000e1a1010 */
[----:B------:R-:W-:Y:S01]  /*31830*/  IADD3 R5, PT, PT, R7, -0x34e, RZ ;  /* 0xfffffcb207057810 */ /* 0x000fe20007ffe0ff */
[----:B------:R-:W5:Y:S02]  /*31840*/  LDC R9, c[0x0][0x3a0] ;  /* 0x0000e800ff097b82 */ /* 0x000f640000000800 */
[----:B------:R1:W-:Y:S01]  /*31850*/  LDGSTS.E [R82+0x12200], desc[UR16][R22.64], !P4 ;  /* 0x1220000016527fae */ /* 0x0003e2000e1a1010 */
[----:B------:R-:W-:-:S05]  /*31860*/  ISETP.GE.U32.AND P4, PT, R4, 0x7ffffc35, PT ;  /* 0x7ffffc350400780c */ /* 0x000fca0003f86070 */
[----:B------:R-:W1:Y:S01]  /*31870*/  LDC R7, c[0x0][0x3a0] ;  /* 0x0000e800ff077b82 */ /* 0x000e620000000800 */
[----:B------:R-:W5:Y:S04]  /*31880*/  LDL.64 R24, [R1+0x4c8] ;  /* 0x0004c80001187983 */ /* 0x000f680000100a00 */
[----:B------:R-:W5:Y:S04]  /*31890*/  LDL.64 R22, [R1+0x4d8] ;  /* 0x0004d80001167983 */ /* 0x000f680000100a00 */
[----:B------:R1:W-:Y:S04]  /*318a0*/  LDGSTS.E [R82+0x12400], desc[UR16][R20.64], !P2 ;  /* 0x1240000014527fae */ /* 0x0003e8000d1a1010 */
[----:B------:R1:W-:Y:S04]  /*318b0*/  LDGSTS.E [R82+0x12600], desc[UR16][R30.64], !P2 ;  /* 0x126000001e527fae */ /* 0x0003e8000d1a1010 */
[----:B------:R-:W5:Y:S04]  /*318c0*/  LDL.64 R20, [R1+0x3f0] ;  /* 0x0003f00001147983 */ /* 0x000f680000100a00 */
[----:B------:R-:W5:Y:S04]  /*318d0*/  LDL.64 R30, [R1+0x400] ;  /* 0x00040000011e7983 */ /* 0x000f680000100a00 */
[----:B------:R1:W-:Y:S04]  /*318e0*/  LDGSTS.E [R82+0x12800], desc[UR16][R26.64], !P0 ;  /* 0x128000001a527fae */ /* 0x0003e8000c1a1010 */
        /* <DEDUP_REMOVED lines=13> */
[----:B------:R-:W-:Y:S02]  /*319c0*/  ISETP.GE.U32.AND P4, PT, R4, 0x7ffffc32, PT ;  /* 0x7ffffc320400780c */ /* 0x000fe40003f86070 */
[----:B------:R-:W-:-:S05]  /*319d0*/  IADD3 R4, PT, PT, R12, -0x350, RZ ;  /* 0xfffffcb00c047810 */ /* 0x000fca0007ffe0ff */
[----:B------:R-:W1:Y:S01]  /*319e0*/  LDC R6, c[0x0][0x3a0] ;  /* 0x0000e800ff067b82 */ /* 0x000e620000000800 */
[----:B-----5:R1:W-:Y:S04]  /*319f0*/  LDGSTS.E [R82+0x13000], desc[UR16][R24.64], !P0 ;  /* 0x1300000018527fae */ /* 0x0203e8000c1a1010 */
[----:B------:R1:W-:Y:S01]  /*31a00*/  LDGSTS.E [R82+0x13200], desc[UR16][R32.64], !P0 ;  /* 0x1320000020527fae */ /* 0x0003e2000c1a1010 */
[----:B------:R-:W-:Y:S01]  /*31a10*/  ISETP.GE.U32.AND P0, PT, R4, 0x7ffffc31, PT ;  /* 0x7ffffc310400780c */ /* 0x000fe20003f06070 */
[----:B------:R-:W-:Y:S01]  /*31a20*/  VIADD R4, R11, 0xfffffcaf ;  /* 0xfffffcaf0b047836 */ /* 0x000fe20000000000 */
[----:B------:R-:W5:Y:S01]  /*31a30*/  LDC R12, c[0x0][0x3a0] ;  /* 0x0000e800ff0c7b82 */ /* 0x000f620000000800 */
[----:B------:R1:W-:Y:S04]  /*31a40*/  LDGSTS.E [R82+0x13400], desc[UR16][R22.64], !P2 ;  /* 0x1340000016527fae */ /* 0x0003e8000d1a1010 */
[----:B------:R-:W5:Y:S03]  /*31a50*/  LDL.64 R24, [R1+0x508] ;  /* 0x0005080001187983 */ /* 0x000f660000100a00 */
[----:B------:R-:W1:Y:S01]  /*31a60*/  LDC R11, c[0x0][0x3a0] ;  /* 0x0000e800ff0b7b82 */ /* 0x000e620000000800 */
[----:B------:R-:W5:Y:S04]  /*31a70*/  LDL.64 R32, [R1+0x428] ;  /* 0x0004280001207983 */ /* 0x000f680000100a00 */
[----:B------:R-:W5:Y:S04]  /*31a80*/  LDL.64 R22, [R1+0x518] ;  /* 0x0005180001167983 */ /* 0x000f680000100a00 */
[----:B------:R1:W-:Y:S01]  /*31a90*/  LDGSTS.E [R82+0x13600], desc[UR16][R20.64], !P2 ;  /* 0x1360000014527fae */ /* 0x0003e2000d1a1010 */
[----:B------:R-:W-:-:S03]  /*31aa0*/  ISETP.GE.U32.AND P2, PT, R4, 0x7ffffc30, PT ;  /* 0x7ffffc300400780c */ /* 0x000fc60003f46070 */
[----:B------:R1:W-:Y:S04]  /*31ab0*/  LDGSTS.E [R82+0x13800], desc[UR16][R34.64], !P4 ;  /* 0x1380000022527fae */ /* 0x0003e8000e1a1010 */
[----:B------:R1:W-:Y:S04]  /*31ac0*/  LDGSTS.E [R82+0x13a00], desc[UR16][R30.64], !P4 ;  /* 0x13a000001e527fae */ /* 0x0003e8000e1a1010 */
[----:B------:R-:W5:Y:S01]  /*31ad0*/  LDL.64 R20, [R1+0x430] ;  /* 0x0004300001147983 */ /* 0x000f620000100a00 */
[----:B------:R-:W-:Y:S02]  /*31ae0*/  IADD3 R4, PT, PT, R10, -0x352, RZ ;  /* 0xfffffcae0a047810 */ /* 0x000fe40007ffe0ff */
[----:B------:R-:W1:Y:S01]  /*31af0*/  LDC R10, c[0x0][0x3a0] ;  /* 0x0000e800ff0a7b82 */ /* 0x000e620000000800 */
[----:B------:R-:W5:Y:S04]  /*31b00*/  LDL.64 R34, [R1+0x550] ;  /* 0x0005500001227983 */ /* 0x000f680000100a00 */
[----:B------:R-:W5:Y:S04]  /*31b10*/  LDL.64 R30, [R1+0x528] ;  /* 0x00052800011e7983 */ /* 0x000f680000100a00 */
[----:B--2---:R2:W-:Y:S04]  /*31b20*/  LDGSTS.E [R82+0x13c00], desc[UR16][R18.64], !P0 ;  /* 0x13c0000012527fae */ /* 0x0045e8000c1a1010 */
[----:B------:R2:W-:Y:S04]  /*31b30*/  LDGSTS.E [R82+0x13e00], desc[UR16][R26.64], !P0 ;  /* 0x13e000001a527fae */ /* 0x0005e8000c1a1010 */
[----:B---3--:R2:W-:Y:S04]  /*31b40*/  LDGSTS.E [R82+0x14000], desc[UR16][R16.64], !P2 ;  /* 0x1400000010527fae */ /* 0x0085e8000d1a1010 */
[----:B------:R-:W3:Y:S04]  /*31b50*/  LDL.64 R18, [R1+0x440] ;  /* 0x0004400001127983 */ /* 0x000ee80000100a00 */
[----:B------:R-:W2:Y:S04]  /*31b60*/  LDL.64 R26, [R1+0x448] ;  /* 0x00044800011a7983 */ /* 0x000ea80000100a00 */
[----:B------:R-:W2:Y:S04]  /*31b70*/  LDL.64 R16, [R1+0x538] ;  /* 0x0005380001107983 */ /* 0x000ea80000100a00 */
[----:B----4-:R4:W-:Y:S04]  /*31b80*/  LDGSTS.E [R82+0x14200], desc[UR16][R14.64], !P2 ;  /* 0x142000000e527fae */ /* 0x0109e8000d1a1010 */
[----:B------:R-:W4:Y:S01]  /*31b90*/  LDL.64 R14, [R1+0x540] ;  /* 0x00054000010e7983 */ /* 0x000f220000100a00 */
[----:B------:R-:W-:Y:S01]  /*31ba0*/  ISETP.GE.U32.AND P4, PT, R4, 0x7ffffc2f, PT ;  /* 0x7ffffc2f0400780c */ /* 0x000fe20003f86070 */
[----:B-1----:R-:W-:-:S05]  /*31bb0*/  VIADD R4, R5, 0xfffffcad ;  /* 0xfffffcad05047836 */ /* 0x002fca0000000000 */
[----:B------:R-:W-:Y:S02]  /*31bc0*/  ISETP.GE.U32.AND P0, PT, R4, 0x7ffffc2e, PT ;  /* 0x7ffffc2e0400780c */ /* 0x000fe40003f06070 */
[----:B------:R-:W-:Y:S02]  /*31bd0*/  IADD3 R4, PT, PT, R9, -0x354, RZ ;  /* 0xfffffcac09047810 */ /* 0x000fe40007ffe0ff */
[----:B------:R-:W-:Y:S01]  /*31be0*/  IADD3 R5, PT, PT, R7, -0x356, RZ ;  /* 0xfffffcaa07057810 */ /* 0x000fe20007ffe0ff */
[----:B------:R-:W1:Y:S01]  /*31bf0*/  LDC R9, c[0x0][0x3a0] ;  /* 0x0000e800ff097b82 */ /* 0x000e620000000800 */
[----:B------:R-:W-:Y:S01]  /*31c00*/  ISETP.GE.U32.AND P2, PT, R4, 0x7ffffc2d, PT ;  /* 0x7ffffc2d0400780c */ /* 0x000fe20003f46070 */
[----:B------:R-:W-:-:S06]  /*31c10*/  VIADD R4, R8, 0xfffffcab ;  /* 0xfffffcab08047836 */ /* 0x000fcc0000000000 */
[----:B------:R-:W1:Y:S01]  /*31c20*/  LDC R8, c[0x0][0x3a0] ;  /* 0x0000e800ff087b82 */ /* 0x000e620000000800 */
[----:B-----5:R1:W-:Y:S04]  /*31c30*/  LDGSTS.E [R82+0x14400], desc[UR16][R24.64], !P4 ;  /* 0x1440000018527fae */ /* 0x0203e8000e1a1010 */
[----:B------:R1:W-:Y:S03]  /*31c40*/  LDGSTS.E [R82+0x14600], desc[UR16][R32.64], !P4 ;  /* 0x1460000020527fae */ /* 0x0003e6000e1a1010 */
[----:B------:R-:W5:Y:S01]  /*31c50*/  LDC R7, c[0x0][0x3a0] ;  /* 0x0000e800ff077b82 */ /* 0x000f620000000800 */
[----:B------:R1:W-:Y:S04]  /*31c60*/  LDGSTS.E [R82+0x14800], desc[UR16][R22.64], !P0 ;  /* 0x1480000016527fae */ /* 0x0003e8000c1a1010 */
[----:B------:R-:W5:Y:S04]  /*31c70*/  LDL.64 R24, [R1+0x458] ;  /* 0x0004580001187983 */ /* 0x000f680000100a00 */
[----:B------:R-:W5:Y:S04]  /*31c80*/  LDL.64 R32, [R1+0x470] ;  /* 0x0004700001207983 */ /* 0x000f680000100a00 */
[----:B------:R-:W5:Y:S04]  /*31c90*/  LDL.64 R22, [R1+0x460] ;  /* 0x0004600001167983 */ /* 0x000f680000100a00 */
[----:B------:R1:W-:Y:S01]  /*31ca0*/  LDGSTS.E [R82+0x14a00], desc[UR16][R20.64], !P0 ;  /* 0x14a0000014527fae */ /* 0x0003e2000c1a1010 */
[----:B------:R-:W-:-:S02]  /*31cb0*/  ISETP.GE.U32.AND P0, PT, R4, 0x7ffffc2c, PT ;  /* 0x7ffffc2c0400780c */ /* 0x000fc40003f06070 */
[----:B------:R-:W-:Y:S01]  /*31cc0*/  ISETP.GE.U32.AND P4, PT, R5, 0x7ffffc2b, PT ;  /* 0x7ffffc2b0500780c */ /* 0x000fe20003f86070 */
[----:B------:R1:W-:Y:S04]  /*31cd0*/  LDGSTS.E [R82+0x14c00], desc[UR16][R30.64], !P2 ;  /* 0x14c000001e527fae */ /* 0x0003e8000d1a1010 */
[----:B------:R-:W5:Y:S01]  /*31ce0*/  LDL.64 R20, [R1+0x558] ;  /* 0x0005580001147983 */ /* 0x000f620000100a00 */
[----:B------:R-:W-:Y:S01]  /*31cf0*/  VIADD R4, R6, 0xfffffca9 ;  /* 0xfffffca906047836 */ /* 0x000fe20000000000 */
[----:B------:R-:W1:Y:S02]  /*31d00*/  LDC R5, c[0x0][0x3a0] ;  /* 0x0000e800ff057b82 */ /* 0x000e640000000800 */
[----:B------:R-:W5:Y:S06]  /*31d10*/  LDL.64 R30, [R1+0x568] ;  /* 0x00056800011e7983 */ /* 0x000f6c0000100a00 */
[----:B------:R-:W1:Y:S01]  /*31d20*/  LDC R6, c[0x0][0x3a0] ;  /* 0x0000e800ff067b82 */ /* 0x000e620000000800 */
[----:B---3--:R3:W-:Y:S04]  /*31d30*/  LDGSTS.E [R82+0x14e00], desc[UR16][R18.64], !P2 ;  /* 0x14e0000012527fae */ /* 0x0087e8000d1a1010 */
[----:B--2---:R3:W-:Y:S04]  /*31d40*/  LDGSTS.E [R82+0x15000], desc[UR16][R16.64], !P0 ;  /* 0x1500000010527fae */ /* 0x0047e8000c1a1010 */
[----:B------:R-:W2:Y:S04]  /*31d50*/  LDL.64 R18, [R1+0x478] ;  /* 0x0004780001127983 */ /* 0x000ea80000100a00 */
[----:B------:R3:W-:Y:S04]  /*31d60*/  LDGSTS.E [R82+0x15200], desc[UR16][R26.64], !P0 ;  /* 0x152000001a527fae */ /* 0x0007e8000c1a1010 */
[----:B------:R-:W3:Y:S04]  /*31d70*/  LDL.64 R16, [R1+0x560] ;  /* 0x0005600001107983 */ /* 0x000ee80000100a00 */
[----:B----4-:R4:W-:Y:S04]  /*31d80*/  LDGSTS.E [R82+0x15400], desc[UR16][R14.64], !P4 ;  /* 0x154000000e527fae */ /* 0x0109e8000e1a1010 */
[----:B------:R-:W4:Y:S04]  /*31d90*/  LDL.64 R26, [R1+0x488] ;  /* 0x00048800011a7983 */ /* 0x000f280000100a00 */
[----:B------:R-:W4:Y:S01]  /*31da0*/  LDL.64 R14, [R1+0x548] ;  /* 0x00054800010e7983 */ /* 0x000f220000100a00 */
[----:B------:R-:W-:-:S02]  /*31db0*/  ISETP.GE.U32.AND P2, PT, R4, 0x7ffffc2a, PT ;  /* 0x7ffffc2a0400780c */ /* 0x000fc40003f46070 */
[----:B------:R-:W-:Y:S02]  /*31dc0*/  IADD3 R4, PT, PT, R12, -0x358, RZ ;  /* 0xfffffca80c047810 */ /* 0x000fe40007ffe0ff */
[----:B------:R-:W2:Y:S02]  /*31dd0*/  LDC R12, c[0x0][0x3a0] ;  /* 0x0000e800ff0c7b82 */ /* 0x000ea40000000800 */
[----:B------:R-:W-:Y:S01]  /*31de0*/  ISETP.GE.U32.AND P0, PT, R4, 0x7ffffc29, PT ;  /* 0x7ffffc290400780c */ /* 0x000fe20003f06070 */
[----:B------:R-:W-:-:S05]  /*31df0*/  VIADD R4, R11, 0xfffffca7 ;  /* 0xfffffca70b047836 */ /* 0x000fca0000000000 */
[----:B------:R-:W2:Y:S01]  /*31e00*/  LDC R11, c[0x0][0x3a0] ;  /* 0x0000e800ff0b7b82 */ /* 0x000ea20000000800 */
[----:B-----5:R1:W-:Y:S01]  /*31e10*/  LDGSTS.E [R82+0x15600], desc[UR16][R24.64], !P4 ;  /* 0x1560000018527fae */ /* 0x0203e2000e1a1010 */
[----:B------:R-:W-:Y:S02]  /*31e20*/  ISETP.GE.U32.AND P4, PT, R4, 0x7ffffc28, PT ;  /* 0x7ffffc280400780c */ /* 0x000fe40003f86070 */
[----:B------:R-:W-:Y:S01]  /*31e30*/  IADD3 R4, PT, PT, R10, -0x35a, RZ ;  /* 0xfffffca60a047810 */ /* 0x000fe20007ffe0ff */
[----:B------:R2:W-:Y:S03]  /*31e40*/  LDGSTS.E [R82+0x15800], desc[UR16][R34.64], !P2 ;  /* 0x1580000022527fae */ /* 0x0005e6000d1a1010 */
[----:B------:R-:W5:Y:S01]  /*31e50*/  LDC R10, c[0x0][0x3a0] ;  /* 0x0000e800ff0a7b82 */ /* 0x000f620000000800 */
[----:B------:R2:W-:Y:S04]  /*31e60*/  LDGSTS.E [R82+0x15a00], desc[UR16][R22.64], !P2 ;  /* 0x15a0000016527fae */ /* 0x0005e8000d1a1010 */
[----:B------:R-:W5:Y:S01]  /*31e70*/  LDL.64 R24, [R1+0x490] ;  /* 0x0004900001187983 */ /* 0x000f620000100a00 */
[----:B------:R-:W-:Y:S01]  /*31e80*/  ISETP.GE.U32.AND P2, PT, R4, 0x7ffffc27, PT ;  /* 0x7ffffc270400780c */ /* 0x000fe20003f46070 */
[----:B-1----:R-:W-:-:S02]  /*31e90*/  VIADD R4, R5, 0xfffffca5 ;  /* 0xfffffca505047836 */ /* 0x002fc40000000000 */
[----:B------:R-:W5:Y:S04]  /*31ea0*/  LDL.64 R34, [R1+0x598] ;  /* 0x0005980001227983 */ /* 0x000f680000100a00 */
[----:B------:R-:W5:Y:S04]  /*31eb0*/  LDL.64 R22, [R1+0x570] ;  /* 0x0005700001167983 */ /* 0x000f680000100a00 */
[----:B------:R1:W-:Y:S04]  /*31ec0*/  LDGSTS.E [R82+0x15c00], desc[UR16][R20.64], !P0 ;  /* 0x15c0000014527fae */ /* 0x0003e8000c1a1010 */
[----:B------:R1:W-:Y:S01]  /*31ed0*/  LDGSTS.E [R82+0x15e00], desc[UR16][R32.64], !P0 ;  /* 0x15e0000020527fae */ /* 0x0003e2000c1a1010 */
[----:B------:R-:W-:-:S03]  /*31ee0*/  ISETP.GE.U32.AND P0, PT, R4, 0x7ffffc26, PT ;  /* 0x7ffffc260400780c */ /* 0x000fc60003f06070 */
[----:B------:R1:W-:Y:S04]  /*31ef0*/  LDGSTS.E [R82+0x16000], desc[UR16][R30.64], !P4 ;  /* 0x160000001e527fae */ /* 0x0003e8000e1a1010 */
[----:B------:R-:W5:Y:S04]  /*31f00*/  LDL.64 R20, [R1+0x4a0] ;  /* 0x0004a00001147983 */ /* 0x000f680000100a00 */
[----:B------:R-:W5:Y:S04]  /*31f10*/  LDL.64 R32, [R1+0x580] ;  /* 0x0005800001207983 */ /* 0x000f680000100a00 */
[----:B------:R-:W5:Y:S04]  /*31f20*/  LDL.64 R30, [R1+0x4a8] ;  /* 0x0004a800011e7983 */ /* 0x000f680000100a00 */
[----:B--2---:R1:W-:Y:S04]  /*31f30*/  LDGSTS.E [R82+0x16200], desc[UR16][R18.64], !P4 ;  /* 0x1620000012527fae */ /* 0x0043e8000e1a1010 */
[----:B---3--:R1:W-:Y:S04]  /*31f40*/  LDGSTS.E [R82+0x16400], desc[UR16][R16.64], !P2 ;  /* 0x1640000010527fae */ /* 0x0083e8000d1a1010 */
[----:B------:R-:W2:Y:S04]  /*31f50*/  LDL.64 R18, [R1+0x590] ;  /* 0x0005900001127983 */ /* 0x000ea80000100a00 */
[----:B----4-:R1:W-:Y:S04]  /*31f60*/  LDGSTS.E [R82+0x16600], desc[UR16][R26.64], !P2 ;  /* 0x166000001a527fae */ /* 0x0103e8000d1a1010 */
[----:B------:R-:W3:Y:S04]  /*31f70*/  LDL.64 R16, [R1+0x4c0] ;  /* 0x0004c00001107983 */ /* 0x000ee80000100a00 */
[----:B------:R1:W-:Y:S01]  /*31f80*/  LDGSTS.E [R82+0x16800], desc[UR16][R14.64], !P0 ;  /* 0x168000000e527fae */ /* 0x0003e2000c1a1010 */
[----:B------:R-:W-:-:S02]  /*31f90*/  IADD3 R4, PT, PT, R9, -0x35c, RZ ;  /* 0xfffffca409047810 */ /* 0x000fc40007ffe0ff */
[----:B------:R-:W-:Y:S01]  /*31fa0*/  IADD3 R5, PT, PT, R7, -0x35e, RZ ;  /* 0xfffffca207057810 */ /* 0x000fe20007ffe0ff */
[----:B------:R-:W4:Y:S04]  /*31fb0*/  LDL.64 R26, [R1+0x5a8] ;  /* 0x0005a800011a7983 */ /* 0x000f280000100a00 */
[----:B------:R-:W4:Y:S01]  /*31fc0*/  LDL.64 R14, [R1+0x4d0] ;  /* 0x0004d000010e7983 */ /* 0x000f220000100a00 */
[----:B------:R-:W-:Y:S01]  /*31fd0*/  ISETP.GE.U32.AND P4, PT, R4, 0x7ffffc25, PT ;  /* 0x7ffffc250400780c */ /* 0x000fe20003f86070 */
[----:B------:R-:W-:Y:S01]  /*31fe0*/  VIADD R4, R8, 0xfffffca3 ;  /* 0xfffffca308047836 */ /* 0x000fe20000000000 */
[----:B------:R-:W-:Y:S01]  /*31ff0*/  ISETP.GE.U32.AND P2, PT, R5, 0x7ffffc23, PT ;  /* 0x7ffffc230500780c */ /* 0x000fe20003f46070 */
[----:B------:R-:W1:Y:S08]  /*32000*/  LDC R9, c[0x0][0x3a0] ;  /* 0x0000e800ff097b82 */ /* 0x000e700000000800 */
[----:B------:R-:W1:Y:S08]  /*32010*/  LDC R5, c[0x0][0x3a0] ;  /* 0x0000e800ff057b82 */ /* 0x000e700000000800 */
[----:B------:R-:W1:Y:S01]  /*32020*/  LDC R8, c[0x0][0x3a0] ;  /* 0x0000e800ff087b82 */ /* 0x000e620000000800 */
[----:B-----5:R1:W-:Y:S01]  /*32030*/  LDGSTS.E [R82+0x16a00], desc[UR16][R24.64], !P0 ;  /* 0x16a0000018527fae */ /* 0x0203e2000c1a1010 */
[----:B------:R-:W-:Y:S01]  /*32040*/  ISETP.GE.U32.AND P0, PT, R4, 0x7ffffc24, PT ;  /* 0x7ffffc240400780c */ /* 0x000fe20003f06070 */
[----:B------:R-:W-:-:S05]  /*32050*/  VIADD R4, R6, 0xfffffca1 ;  /* 0xfffffca106047836 */ /* 0x000fca0000000000 */
[----:B------:R-:W5:Y:S01]  /*32060*/  LDC R7, c[0x0][0x3a0] ;  /* 0x0000e800ff077b82 */ /* 0x000f620000000800 */
[----:B------:R1:W-:Y:S04]  /*32070*/  LDGSTS.E [R82+0x16c00], desc[UR16][R22.64], !P4 ;  /* 0x16c0000016527fae */ /* 0x0003e8000e1a1010 */
[----:B------:R-:W5:Y:S03]  /*32080*/  LDL.64 R24, [R1+0x4e8] ;  /* 0x0004e80001187983 */ /* 0x000f660000100a00 */
[----:B------:R-:W1:Y:S01]  /*32090*/  LDC R6, c[0x0][0x3a0] ;  /* 0x0000e800ff067b82 */ /* 0x000e620000000800 */
[----:B------:R-:W5:Y:S04]  /*320a0*/  LDL.64 R22, [R1+0x5b8] ;  /* 0x0005b80001167983 */ /* 0x000f680000100a00 */
[----:B------:R1:W-:Y:S01]  /*320b0*/  LDGSTS.E [R82+0x16e00], desc[UR16][R20.64], !P4 ;  /* 0x16e0000014527fae */ /* 0x0003e2000e1a1010 */
[----:B------:R-:W-:-:S03]  /*320c0*/  ISETP.GE.U32.AND P4, PT, R4, 0x7ffffc22, PT ;  /* 0x7ffffc220400780c */ /* 0x000fc60003f86070 */
[----:B------:R1:W-:Y:S04]  /*320d0*/  LDGSTS.E [R82+0x17000], desc[UR16][R32.64], !P0 ;  /* 0x1700000020527fae */ /* 0x0003e8000c1a1010 */
[----:B------:R1:W-:Y:S04]  /*320e0*/  LDGSTS.E [R82+0x17200], desc[UR16][R30.64], !P0 ;  /* 0x172000001e527fae */ /* 0x0003e8000c1a1010 */
[----:B------:R-:W5:Y:S04]  /*320f0*/  LDL.64 R20, [R1+0x4f8] ;  /* 0x0004f80001147983 */ /* 0x000f680000100a00 */
[----:B------:R-:W5:Y:S04]  /*32100*/  LDL.64 R32, [R1+0x5c8] ;  /* 0x0005c80001207983 */ /* 0x000f680000100a00 */
[----:B------:R-:W5:Y:S04]  /*32110*/  LDL.64 R30, [R1+0x510] ;  /* 0x00051000011e7983 */ /* 0x000f680000100a00 */
[----:B--2---:R2:W-:Y:S04]  /*32120*/  LDGSTS.E [R82+0x17400], desc[UR16][R18.64], !P2 ;  /* 0x1740000012527fae */ /* 0x0045e8000d1a1010 */
[----:B---3--:R2:W-:Y:S04]  /*32130*/  LDGSTS.E [R82+0x17600], desc[UR16][R16.64], !P2 ;  /* 0x1760000010527fae */ /* 0x0085e8000d1a1010 */
[----:B------:R-:W3:Y:S04]  /*32140*/  LDL.64 R18, [R1+0x5d0] ;  /* 0x0005d00001127983 */ /* 0x000ee80000100a00 */
[----:B------:R2:W-:Y:S04]  /*32150*/  LDGSTS.E [R82+0x17800], desc[UR16][R34.64], !P4 ;  /* 0x1780000022527fae */ /* 0x0005e8000e1a1010 */
[----:B------:R-:W2:Y:S04]  /*32160*/  LDL.64 R16, [R1+0x520] ;  /* 0x0005200001107983 */ /* 0x000ea80000100a00 */
[----:B----4-:R4:W-:Y:S01]  /*32170*/  LDGSTS.E [R82+0x17a00], desc[UR16][R14.64], !P4 ;  /* 0x17a000000e527fae */ /* 0x0109e2000e1a1010 */
[----:B------:R-:W-:-:S02]  /*32180*/  IADD3 R4, PT, PT, R12, -0x360, RZ ;  /* 0xfffffca00c047810 */ /* 0x000fc40007ffe0ff */
[----:B------:R-:W2:Y:S01]  /*32190*/  LDC R12, c[0x0][0x3a0] ;  /* 0x0000e800ff0c7b82 */ /* 0x000ea20000000800 */
        /* <DEDUP_REMOVED lines=11> */
[----:B-----5:R1:W-:Y:S04]  /*32250*/  LDGSTS.E [R82+0x17e00], desc[UR16][R24.64], !P0 ;  /* 0x17e0000018527fae */ /* 0x0203e8000c1a1010 */
[----:B------:R-:W5:Y:S01]  /*32260*/  LDL.64 R26, [R1+0x530] ;  /* 0x00053000011a7983 */ /* 0x000f620000100a00 */
[----:B------:R-:W-:-:S03]  /*32270*/  ISETP.GE.U32.AND P0, PT, R4, 0x7ffffc1e, PT ;  /* 0x7ffffc1e0400780c */ /* 0x000fc60003f06070 */
[----:B------:R1:W-:Y:S04]  /*32280*/  LDGSTS.E [R82+0x18000], desc[UR16][R22.64], !P2 ;  /* 0x1800000016527fae */ /* 0x0003e8000d1a1010 */
[----:B------:R-:W5:Y:S01]  /*32290*/  LDL.64 R24, [R1+0x5f0] ;  /* 0x0005f00001187983 */ /* 0x000f620000100a00 */
[----:B------:R-:W-:Y:S02]  /*322a0*/  IADD3 R4, PT, PT, R9, -0x364, RZ ;  /* 0xfffffc9c09047810 */ /* 0x000fe40007ffe0ff */
[----:B------:R-:W-:Y:S01]  /*322b0*/  IADD3 R5, PT, PT, R7, -0x366, RZ ;  /* 0xfffffc9a07057810 */ /* 0x000fe20007ffe0ff */
[----:B------:R-:W1:Y:S01]  /*322c0*/  LDC R9, c[0x0][0x3a0] ;  /* 0x0000e800ff097b82 */ /* 0x000e620000000800 */
[----:B------:R-:W5:Y:S04]  /*322d0*/  LDL.64 R22, [R1+0x578] ;  /* 0x0005780001167983 */ /* 0x000f680000100a00 */
[----:B------:R1:W-:Y:S01]  /*322e0*/  LDGSTS.E [R82+0x18200], desc[UR16][R20.64], !P2 ;  /* 0x1820000014527fae */ /* 0x0003e2000d1a1010 */
[----:B------:R-:W-:-:S02]  /*322f0*/  ISETP.GE.U32.AND P2, PT, R4, 0x7ffffc1d, PT ;  /* 0x7ffffc1d0400780c */ /* 0x000fc40003f46070 */
[----:B------:R-:W1:Y:S01]  /*32300*/  LDC R7, c[0x0][0x3a0] ;  /* 0x0000e800ff077b82 */ /* 0x000e620000000800 */
[----:B------:R1:W-:Y:S04]  /*32310*/  LDGSTS.E [R82+0x18400], desc[UR16][R32.64], !P4 ;  /* 0x1840000020527fae */ /* 0x0003e8000e1a1010 */
[----:B------:R1:W-:Y:S04]  /*32320*/  LDGSTS.E [R82+0x18600], desc[UR16][R30.64], !P4 ;  /* 0x186000001e527fae */ /* 0x0003e8000e1a1010 */
[----:B------:R-:W5:Y:S01]  /*32330*/  LDL.64 R20, [R1+0x600] ;  /* 0x0006000001147983 */ /* 0x000f620000100a00 */
[----:B------:R-:W-:-:S03]  /*32340*/  VIADD R4, R8, 0xfffffc9b ;  /* 0xfffffc9b08047836 */ /* 0x000fc60000000000 */
[----:B------:R-:W5:Y:S04]  /*32350*/  LDL.64 R32, [R1+0x638] ;  /* 0x0006380001207983 */ /* 0x000f680000100a00 */
[----:B------:R-:W5:Y:S01]  /*32360*/  LDL.64 R30, [R1+0x5b0] ;  /* 0x0005b000011e7983 */ /* 0x000f620000100a00 */
[----:B------:R-:W-:Y:S01]  /*32370*/  ISETP.GE.U32.AND P4, PT, R5, 0x7ffffc1b, PT ;  /* 0x7ffffc1b0500780c */ /* 0x000fe20003f86070 */
[----:B------:R-:W1:Y:S08]  /*32380*/  LDC R8, c[0x0][0x3a0] ;  /* 0x0000e800ff087b82 */ /* 0x000e700000000800 */
[----:B------:R-:W1:Y:S01]  /*32390*/  LDC R5, c[0x0][0x3a0] ;  /* 0x0000e800ff057b82 */ /* 0x000e620000000800 */
[----:B---3--:R3:W-:Y:S04]  /*323a0*/  LDGSTS.E [R82+0x18800], desc[UR16][R18.64], !P0 ;  /* 0x1880000012527fae */ /* 0x0087e8000c1a1010 */
[----:B--2---:R3:W-:Y:S04]  /*323b0*/  LDGSTS.E [R82+0x18a00], desc[UR16][R16.64], !P0 ;  /* 0x18a0000010527fae */ /* 0x0047e8000c1a1010 */
[----:B------:R-:W2:Y:S04]  /*323c0*/  LDL.64 R18, [R1+0x5a0] ;  /* 0x0005a00001127983 */ /* 0x000ea80000100a00 */
[----:B------:R-:W3:Y:S04]  /*323d0*/  LDL.64 R16, [R1+0x618] ;  /* 0x0006180001107983 */ /* 0x000ee80000100a00 */
[----:B----4-:R4:W-:Y:S04]  /*323e0*/  LDGSTS.E [R82+0x18c00], desc[UR16][R14.64], !P2 ;  /* 0x18c000000e527fae */ /* 0x0109e8000d1a1010 */
[----:B------:R-:W4:Y:S01]  /*323f0*/  LDL.64 R14, [R1+0x628] ;  /* 0x00062800010e7983 */ /* 0x000f220000100a00 */
[----:B------:R-:W-:Y:S01]  /*32400*/  ISETP.GE.U32.AND P0, PT, R4, 0x7ffffc1c, PT ;  /* 0x7ffffc1c0400780c */ /* 0x000fe20003f06070 */
[----:B------:R-:W-:-:S02]  /*32410*/  VIADD R4, R6, 0xfffffc99 ;  /* 0xfffffc9906047836 */ /* 0x000fc40000000000 */
[----:B------:R-:W1:Y:S01]  /*32420*/  LDC R6, c[0x0][0x3a0] ;  /* 0x0000e800ff067b82 */ /* 0x000e620000000800 */
[----:B-----5:R1:W-:Y:S02]  /*32430*/  LDGSTS.E [R82+0x18e00], desc[UR16][R26.64], !P2 ;  /* 0x18e000001a527fae */ /* 0x0203e4000d1a1010 */
[----:B------:R-:W-:Y:S02]  /*32440*/  ISETP.GE.U32.AND P2, PT, R4, 0x7ffffc1a, PT ;  /* 0x7ffffc1a0400780c */ /* 0x000fe40003f46070 */
[----:B------:R-:W-:-:S03]  /*32450*/  IADD3 R4, PT, PT, R12, -0x368, RZ ;  /* 0xfffffc980c047810 */ /* 0x000fc60007ffe0ff */
[----:B------:R-:W5:Y:S02]  /*32460*/  LDC R12, c[0x0][0x3a0] ;  /* 0x0000e800ff0c7b82 */ /* 0x000f640000000800 */
[----:B------:R1:W-:Y:S04]  /*32470*/  LDGSTS.E [R82+0x19000], desc[UR16][R24.64], !P0 ;  /* 0x1900000018527fae */ /* 0x0003e8000c1a1010 */
[----:B------:R-:W5:Y:S04]  /*32480*/  LDL.64 R26, [R1+0x5c0] ;  /* 0x0005c000011a7983 */ /* 0x000f680000100a00 */
[----:B------:R1:W-:Y:S01]  /*32490*/  LDGSTS.E [R82+0x19200], desc[UR16][R22.64], !P0 ;  /* 0x1920000016527fae */ /* 0x0003e2000c1a1010 */
[----:B------:R-:W-:-:S03]  /*324a0*/  ISETP.GE.U32.AND P0, PT, R4, 0x7ffffc19, PT ;  /* 0x7ffffc190400780c */ /* 0x000fc60003f06070 */
[----:B------:R-:W5:Y:S01]  /*324b0*/  LDL.64 R24, [R1+0x5d8] ;  /* 0x0005d80001187983 */ /* 0x000f620000100a00 */
[----:B------:R-:W-:Y:S02]  /*324c0*/  VIADD R4, R11, 0xfffffc97 ;  /* 0xfffffc970b047836 */ /* 0x000fe40000000000 */
[----:B------:R-:W1:Y:S01]  /*324d0*/  LDC R11, c[0x0][0x3a0] ;  /* 0x0000e800ff0b7b82 */ /* 0x000e620000000800 */
[----:B------:R-:W5:Y:S04]  /*324e0*/  LDL.64 R22, [R1+0x640] ;  /* 0x0006400001167983 */ /* 0x000f680000100a00 */
[----:B------:R1:W-:Y:S04]  /*324f0*/  LDGSTS.E [R82+0x19400], desc[UR16][R20.64], !P4 ;  /* 0x1940000014527fae */ /* 0x0003e8000e1a1010 */
[----:B------:R1:W-:Y:S01]  /*32500*/  LDGSTS.E [R82+0x19600], desc[UR16][R36.64], !P4 ;  /* 0x1960000024527fae */ /* 0x0003e2000e1a1010 */
[----:B------:R-:W-:-:S03]  /*32510*/  ISETP.GE.U32.AND P4, PT, R4, 0x7ffffc18, PT ;  /* 0x7ffffc180400780c */ /* 0x000fc60003f86070 */
[----:B------:R1:W-:Y:S04]  /*32520*/  LDGSTS.E [R82+0x19800], desc[UR16][R34.64], !P2 ;  /* 0x1980000022527fae */ /* 0x0003e8000d1a1010 */
[----:B------:R-:W5:Y:S01]  /*32530*/  LDL.64 R20, [R1+0x5e8] ;  /* 0x0005e80001147983 */ /* 0x000f620000100a00 */
[----:B------:R-:W-:Y:S02]  /*32540*/  IADD3 R4, PT, PT, R10, -0x36a, RZ ;  /* 0xfffffc960a047810 */ /* 0x000fe40007ffe0ff */
[----:B------:R-:W1:Y:S01]  /*32550*/  LDC R10, c[0x0][0x3a0] ;  /* 0x0000e800ff0a7b82 */ /* 0x000e620000000800 */
        /* <DEDUP_REMOVED lines=18> */
[----:B------:R1:W-:Y:S04]  /*32680*/  LDGSTS.E [R82+0x1a600], desc[UR16][R24.64], !P2 ;  /* 0x1a60000018527fae */ /* 0x0003e8000d1a1010 */
[----:B------:R-:W5:Y:S01]  /*32690*/  LDL.64 R26, [R1+0x670] ;  /* 0x00067000011a7983 */ /* 0x000f620000100a00 */
[----:B------:R-:W-:Y:S01]  /*326a0*/  VIADD R4, R8, 0xfffffc93 ;  /* 0xfffffc9308047836 */ /* 0x000fe20000000000 */
[----:B------:R-:W-:Y:S01]  /*326b0*/  IADD3 R5, PT, PT, R7, -0x36e, RZ ;  /* 0xfffffc9207057810 */ /* 0x000fe20007ffe0ff */
[----:B------:R-:W1:Y:S01]  /*326c0*/  LDC R8, c[0x0][0x3a0] ;  /* 0x0000e800ff087b82 */ /* 0x000e620000000800 */
[----:B------:R1:W-:Y:S04]  /*326d0*/  LDGSTS.E [R82+0x1a800], desc[UR16][R22.64], !P0 ;  /* 0x1a80000016527fae */ /* 0x0003e8000c1a1010 */
[----:B------:R-:W5:Y:S01]  /*326e0*/  LDL.64 R24, [R1+0x678] ;  /* 0x0006780001187983 */ /* 0x000f620000100a00 */
[----:B------:R-:W-:-:S02]  /*326f0*/  ISETP.GE.U32.AND P2, PT, R4, 0x7ffffc14, PT ;  /* 0x7ffffc140400780c */ /* 0x000fc40003f46070 */
[----:B------:R-:W1:Y:S01]  /*32700*/  LDC R7, c[0x0][0x3a0] ;  /* 0x0000e800ff077b82 */ /* 0x000e620000000800 */
        /* <DEDUP_REMOVED lines=8> */
[----:B----4-:R4:W-:Y:S01]  /*32790*/  LDGSTS.E [R82+0x1b000], desc[UR16][R14.64], !P2 ;  /* 0x1b0000000e527fae */ /* 0x0109e2000d1a1010 */
[----:B------:R-:W-:Y:S01]  /*327a0*/  VIADD R4, R6, 0xfffffc91 ;  /* 0xfffffc9106047836 */ /* 0x000fe20000000000 */
[----:B------:R-:W-:Y:S01]  /*327b0*/  ISETP.GE.U32.AND P0, PT, R5, 0x7ffffc13, PT ;  /* 0x7ffffc130500780c */ /* 0x000fe20003f06070 */
        /* <DEDUP_REMOVED lines=8> */
[----:B------:R-:W-:Y:S01]  /*32840*/  VIADD R4, R11, 0xfffffc8f ;  /* 0xfffffc8f0b047836 */ /* 0x000fe20000000000 */
[----:B------:R-:W-:Y:S01]  /*32850*/  ISETP.GE.AND P5, PT, R83, R93, PT ;  /* 0x0000005d5300720c */ /* 0x000fe20003fa6270 */
[----:B------:R-:W1:Y:S01]  /*32860*/  LDC R11, c[0x0][0x3a0] ;  /* 0x0000e800ff0b7b82 */ /* 0x000e620000000800 */
[----:B------:R-:W4:Y:S04]  /*32870*/  LDL.64 R12, [R1+0xcb8] ;  /* 0x000cb800010c7983 */ /* 0x000f280000100a00 */
[----:B-----5:R1:W-:Y:S04]  /*32880*/  LDGSTS.E [R82+0x1b400], desc[UR16][R26.64], !P0 ;  /* 0x1b4000001a527fae */ /* 0x0203e8000c1a1010 */
[----:B------:R1:W-:Y:S01]  /*32890*/  LDGSTS.E [R82+0x1b600], desc[UR16][R36.64], !P0 ;  /* 0x1b60000024527fae */ /* 0x0003e2000c1a1010 */
[----:B------:R-:W-:-:S02]  /*328a0*/  ISETP.GE.U32.AND P0, PT, R4, 0x7ffffc10, PT ;  /* 0x7ffffc100400780c */ /* 0x000fc40003f06070 */
[----:B------:R-:W-:Y:S01]  /*328b0*/  IADD3 R4, PT, PT, R10, -0x372, RZ ;  /* 0xfffffc8e0a047810 */ /* 0x000fe20007ffe0ff */
[----:B------:R1:W-:Y:S01]  /*328c0*/  LDGSTS.E [R82+0x1b800], desc[UR16][R24.64], !P4 ;  /* 0x1b80000018527fae */ /* 0x0003e2000e1a1010 */
[----:B------:R-:W5:Y:S03]  /*328d0*/  LDC R10, c[0x0][0x3a0] ;  /* 0x0000e800ff0a7b82 */ /* 0x000f660000000800 */
[----:B------:R1:W-:Y:S01]  /*328e0*/  LDGSTS.E [R82+0x1ba00], desc[UR16][R34.64], !P4 ;  /* 0x1ba0000022527fae */ /* 0x0003e2000e1a1010 */
[----:B------:R-:W-:-:S03]  /*328f0*/  ISETP.GE.U32.AND P4, PT, R4, 0x7ffffc0f, PT ;  /* 0x7ffffc0f0400780c */ /* 0x000fc60003f86070 */
[----:B------:R-:W5:Y:S04]  /*32900*/  LDL.64 R26, [R1+0x680] ;  /* 0x00068000011a7983 */ /* 0x000f680000100a00 */
        /* <DEDUP_REMOVED lines=8> */
[----:B------:R2:W-:Y:S04]  /*32990*/  LDGSTS.E [R82+0x1c200], desc[UR16][R32.64], !P0 ;  /* 0x1c20000020527fae */ /* 0x0005e8000c1a1010 */
[----:B---3--:R2:W-:Y:S04]  /*329a0*/  LDGSTS.E [R82+0x1c400], desc[UR16][R16.64], !P4 ;  /* 0x1c40000010527fae */ /* 0x0085e8000e1a1010 */
[----:B------:R-:W3:Y:S01]  /*329b0*/  LDL.64 R18, [R1+0x6a0] ;  /* 0x0006a00001127983 */ /* 0x000ee20000100a00 */
[----:B-1----:R-:W-:-:S03]  /*329c0*/  VIADD R4, R5, 0xfffffc8d ;  /* 0xfffffc8d05047836 */ /* 0x002fc60000000000 */
[----:B------:R-:W2:Y:S04]  /*329d0*/  LDL.64 R32, [R1+0x708] ;  /* 0x0007080001207983 */ /* 0x000ea80000100a00 */
[----:B------:R-:W2:Y:S04]  /*329e0*/  LDL.64 R16, [R1+0x6e0] ;  /* 0x0006e00001107983 */ /* 0x000ea80000100a00 */
[----:B----4-:R1:W-:Y:S04]  /*329f0*/  LDGSTS.E [R82+0x1c600], desc[UR16][R14.64], !P4 ;  /* 0x1c6000000e527fae */ /* 0x0103e8000e1a1010 */
[----:B------:R-:W4:Y:S01]  /*32a00*/  LDL.64 R14, [R1+0x6e8] ;  /* 0x0006e800010e7983 */ /* 0x000f220000100a00 */
[----:B------:R-:W-:-:S02]  /*32a10*/  ISETP.GE.U32.AND P2, PT, R4, 0x7ffffc0e, PT ;  /* 0x7ffffc0e0400780c */ /* 0x000fc40003f46070 */
[----:B------:R-:W-:Y:S02]  /*32a20*/  IADD3 R4, PT, PT, R9, -0x374, RZ ;  /* 0xfffffc8c09047810 */ /* 0x000fe40007ffe0ff */
[----:B------:R-:W-:Y:S01]  /*32a30*/  IADD3 R5, PT, PT, R7, -0x376, RZ ;  /* 0xfffffc8a07057810 */ /* 0x000fe20007ffe0ff */
[----:B------:R-:W1:Y:S01]  /*32a40*/  LDC R9, c[0x0][0x3a0] ;  /* 0x0000e800ff097b82 */ /* 0x000e620000000800 */
[----:B------:R-:W-:Y:S01]  /*32a50*/  ISETP.GE.U32.AND P0, PT, R4, 0x7ffffc0d, PT ;  /* 0x7ffffc0d0400780c */ /* 0x000fe20003f06070 */
[----:B------:R-:W-:-:S05]  /*32a60*/  VIADD R4, R8, 0xfffffc8b ;  /* 0xfffffc8b08047836 */ /* 0x000fca0000000000 */
[----:B------:R-:W-:Y:S01]  /*32a70*/  ISETP.GE.U32.AND P4, PT, R4, 0x7ffffc0c, PT ;  /* 0x7ffffc0c0400780c */ /* 0x000fe20003f86070 */
[----:B------:R1:W-:Y:S01]  /*32a80*/  LDGSTS.E [R82+0x1c800], desc[UR16][R30.64], !P2 ;  /* 0x1c8000001e527fae */ /* 0x0003e2000d1a1010 */
[----:B------:R-:W1:Y:S03]  /*32a90*/  LDC R8, c[0x0][0x3a0] ;  /* 0x0000e800ff087b82 */ /* 0x000e660000000800 */
[----:B-----5:R1:W-:Y:S01]  /*32aa0*/  LDGSTS.E [R82+0x1ca00], desc[UR16][R26.64], !P2 ;  /* 0x1ca000001a527fae */ /* 0x0203e2000d1a1010 */
[----:B------:R-:W-:Y:S01]  /*32ab0*/  ISETP.GE.U32.AND P2, PT, R5, 0x7ffffc0b, PT ;  /* 0x7ffffc0b0500780c */ /* 0x000fe20003f46070 */
[----:B------:R-:W-:Y:S02]  /*32ac0*/  VIADD R4, R6, 0xfffffc89 ;  /* 0xfffffc8906047836 */ /* 0x000fe40000000000 */
[----:B------:R1:W-:Y:S01]  /*32ad0*/  LDGSTS.E [R82+0x1cc00], desc[UR16][R24.64], !P0 ;  /* 0x1cc0000018527fae */ /* 0x0003e2000c1a1010 */
[----:B------:R-:W5:Y:S03]  /*32ae0*/  LDC R6, c[0x0][0x3a0] ;  /* 0x0000e800ff067b82 */ /* 0x000f660000000800 */
[----:B------:R-:W5:Y:S04]  /*32af0*/  LDL.64 R30, [R1+0x6f0] ;  /* 0x0006f000011e7983 */ /* 0x000f680000100a00 */
[----:B------:R-:W5:Y:S01]  /*32b00*/  LDL.64 R26, [R1+0x718] ;  /* 0x00071800011a7983 */ /* 0x000f620000100a00 */
[----:B------:R-:W1:Y:S03]  /*32b10*/  LDC R5, c[0x0][0x3a0] ;  /* 0x0000e800ff057b82 */ /* 0x000e660000000800 */
[----:B------:R-:W5:Y:S04]  /*32b20*/  LDL.64 R24, [R1+0x700] ;  /* 0x0007000001187983 */ /* 0x000f680000100a00 */
[----:B------:R1:W-:Y:S01]  /*32b30*/  LDGSTS.E [R82+0x1ce00], desc[UR16][R22.64], !P0 ;  /* 0x1ce0000016527fae */ /* 0x0003e2000c1a1010 */
[----:B------:R-:W-:Y:S01]  /*32b40*/  ISETP.GE.U32.AND P0, PT, R4, 0x7ffffc0a, PT ;  /* 0x7ffffc0a0400780c */ /* 0x000fe20003f06070 */
[----:B------:R-:W1:Y:S02]  /*32b50*/  LDC R7, c[0x0][0x3a0] ;  /* 0x0000e800ff077b82 */ /* 0x000e640000000800 */
[----:B------:R1:W-:Y:S04]  /*32b60*/  LDGSTS.E [R82+0x1d000], desc[UR16][R20.64], !P4 ;  /* 0x1d00000014527fae */ /* 0x0003e8000e1a1010 */
[----:B------:R-:W5:Y:S04]  /*32b70*/  LDL.64 R22, [R1+0x720] ;  /* 0x0007200001167983 */ /* 0x000f680000100a00 */
[----:B------:R-:W5:Y:S04]  /*32b80*/  LDL.64 R20, [R1+0x710] ;  /* 0x0007100001147983 */ /* 0x000f680000100a00 */
[----:B---3--:R3:W-:Y:S04]  /*32b90*/  LDGSTS.E [R82+0x1d200], desc[UR16][R18.64], !P4 ;  /* 0x1d20000012527fae */ /* 0x0087e8000e1a1010 */
[----:B--2---:R3:W-:Y:S04]  /*32ba0*/  LDGSTS.E [R82+0x1d400], desc[UR16][R16.64], !P2 ;  /* 0x1d40000010527fae */ /* 0x0047e8000d1a1010 */
[----:B------:R-:W2:Y:S04]  /*32bb0*/  LDL.64 R18, [R1+0x730] ;  /* 0x0007300001127983 */ /* 0x000ea80000100a00 */
[----:B------:R3:W-:Y:S04]  /*32bc0*/  LDGSTS.E [R82+0x1d600], desc[UR16][R40.64], !P2 ;  /* 0x1d60000028527fae */ /* 0x0007e8000d1a1010 */
[----:B------:R-:W3:Y:S04]  /*32bd0*/  LDL.64 R16, [R1+0x728] ;  /* 0x0007280001107983 */ /* 0x000ee80000100a00 */
[----:B----4-:R4:W-:Y:S01]  /*32be0*/  LDGSTS.E [R82+0x1d800], desc[UR16][R14.64], !P0 ;  /* 0x1d8000000e527fae */ /* 0x0109e2000c1a1010 */
[----:B------:R-:W-:-:S03]  /*32bf0*/  IADD3 R4, PT, PT, R11, -0x378, RZ ;  /* 0xfffffc880b047810 */ /* 0x000fc60007ffe0ff */
[----:B------:R4:W-:Y:S04]  /*32c00*/  LDGSTS.E [R82+0x1da00], desc[UR16][R38.64], !P0 ;  /* 0x1da0000026527fae */ /* 0x0009e8000c1a1010 */
[----:B------:R-:W4:Y:S04]  /*32c10*/  LDL.64 R40, [R1+0xd28] ;  /* 0x000d280001287983 */ /* 0x000f280000100a00 */
[----:B------:R-:W4:Y:S01]  /*32c20*/  LDL.64 R14, [R1+0x740] ;  /* 0x00074000010e7983 */ /* 0x000f220000100a00 */
[----:B------:R-:W-:Y:S01]  /*32c30*/  ISETP.GE.U32.AND P4, PT, R4, 0x7ffffc09, PT ;  /* 0x7ffffc090400780c */ /* 0x000fe20003f86070 */
[----:B------:R-:W-:-:S02]  /*32c40*/  VIADD R4, R10, 0xfffffc87 ;  /* 0xfffffc870a047836 */ /* 0x000fc40000000000 */
[----:B------:R-:W4:Y:S03]  /*32c50*/  LDL.64 R10, [R1+0xcd0] ;  /* 0x000cd000010a7983 */ /* 0x000f260000100a00 */
[----:B------:R-:W-:Y:S01]  /*32c60*/  ISETP.GE.U32.AND P2, PT, R4, 0x7ffffc08, PT ;  /* 0x7ffffc080400780c */ /* 0x000fe20003f46070 */
[----:B------:R-:W4:Y:S01]  /*32c70*/  LDL.64 R38, [R1+0xd10] ;  /* 0x000d100001267983 */ /* 0x000f220000100a00 */
[----:B-1----:R-:W-:Y:S02]  /*32c80*/  IADD3 R4, PT, PT, R9, -0x37a, RZ ;  /* 0xfffffc8609047810 */ /* 0x002fe40007ffe0ff */
[----:B------:R-:W1:Y:S02]  /*32c90*/  LDC R9, c[0x0][0x3a0] ;  /* 0x0000e800ff097b82 */ /* 0x000e640000000800 */
[----:B------:R-:W-:Y:S01]  /*32ca0*/  ISETP.GE.U32.AND P0, PT, R4, 0x7ffffc07, PT ;  /* 0x7ffffc070400780c */ /* 0x000fe20003f06070 */
[----:B-----5:R-:W-:Y:S01]  /*32cb0*/  VIADD R4, R6, 0xfffffc85 ;  /* 0xfffffc8506047836 */ /* 0x020fe20000000000 */
[----:B------:R1:W-:Y:S04]  /*32cc0*/  LDGSTS.E [R82+0x1dc00], desc[UR16][R36.64], !P4 ;  /* 0x1dc0000024527fae */ /* 0x0003e8000e1a1010 */
[----:B------:R1:W-:Y:S01]  /*32cd0*/  LDGSTS.E [R82+0x1de00], desc[UR16][R34.64], !P4 ;  /* 0x1de0000022527fae */ /* 0x0003e2000e1a1010 */
[----:B------:R-:W-:Y:S01]  /*32ce0*/  ISETP.GE.U32.AND P4, PT, R4, 0x7ffffc06, PT ;  /* 0x7ffffc060400780c */ /* 0x000fe20003f86070 */
[----:B------:R-:W5:Y:S01]  /*32cf0*/  LDC R6, c[0x0][0x3a0] ;  /* 0x0000e800ff067b82 */ /* 0x000f620000000800 */
[----:B------:R-:W-:Y:S01]  /*32d00*/  IADD3 R4, PT, PT, R5, -0x37c, RZ ;  /* 0xfffffc8405047810 */ /* 0x000fe20007ffe0ff */
[----:B------:R1:W-:Y:S04]  /*32d10*/  LDGSTS.E [R82+0x1e000], desc[UR16][R32.64], !P2 ;  /* 0x1e00000020527fae */ /* 0x0003e8000d1a1010 */
[----:B------:R1:W-:Y:S01]  /*32d20*/  LDGSTS.E [R82+0x1e200], desc[UR16][R30.64], !P2 ;  /* 0x1e2000001e527fae */ /* 0x0003e2000d1a1010 */
[----:B------:R-:W-:Y:S01]  /*32d30*/  ISETP.GE.U32.AND P2, PT, R4, 0x7ffffc05, PT ;  /* 0x7ffffc050400780c */ /* 0x000fe20003f46070 */
[----:B------:R-:W-:-:S02]  /*32d40*/  VIADD R4, R8, 0xfffffc83 ;  /* 0xfffffc8308047836 */ /* 0x000fc40000000000 */
[----:B------:R1:W-:Y:S04]  /*32d50*/  LDGSTS.E [R82+0x1e400], desc[UR16][R26.64], !P0 ;  /* 0x1e4000001a527fae */ /* 0x0003e8000c1a1010 */
[----:B------:R1:W-:Y:S04]  /*32d60*/  LDGSTS.E [R82+0x1e600], desc[UR16][R24.64], !P0 ;  /* 0x1e60000018527fae */ /* 0x0003e8000c1a1010 */
[----:B------:R1:W-:Y:S01]  /*32d70*/  LDGSTS.E [R82+0x1e800], desc[UR16][R22.64], !P4 ;  /* 0x1e80000016527fae */ /* 0x0003e2000e1a1010 */
[----:B------:R-:W-:-:S03]  /*32d80*/  IADD3 R5, PT, PT, R7, -0x37e, RZ ;  /* 0xfffffc8207057810 */ /* 0x000fc60007ffe0ff */
[----:B------:R-:W4:Y:S04]  /*32d90*/  LDL.64 R26, [R1+0xd58] ;  /* 0x000d5800011a7983 */ /* 0x000f280000100a00 */
[----:B------:R2:W-:Y:S01]  /*32da0*/  LDGSTS.E [R82+0x1ea00], desc[UR16][R20.64], !P4 ;  /* 0x1ea0000014527fae */ /* 0x0005e2000e1a1010 */
[----:B------:R-:W-:Y:S01]  /*32db0*/  ISETP.GE.U32.AND P4, PT, R4, 0x7ffffc04, PT ;  /* 0x7ffffc040400780c */ /* 0x000fe20003f86070 */
[----:B-1----:R-:W-:Y:S01]  /*32dc0*/  VIADD R4, R9, 0xfffffc81 ;  /* 0xfffffc8109047836 */ /* 0x002fe20000000000 */
[----:B------:R-:W-:Y:S01]  /*32dd0*/  ISETP.GE.U32.AND P0, PT, R5, 0x7ffffc03, PT ;  /* 0x7ffffc030500780c */ /* 0x000fe20003f06070 */
[----:B------:R-:W4:Y:S01]  /*32de0*/  LDL.64 R8, [R1+0xce8] ;  /* 0x000ce80001087983 */ /* 0x000f220000100a00 */
[----:B-----5:R-:W-:-:S03]  /*32df0*/  IADD3 R6, PT, PT, R6, -0x380, RZ ;  /* 0xfffffc8006067810 */ /* 0x020fc60007ffe0ff */
        /* <DEDUP_REMOVED lines=8> */
[----:B---3--:R1:W-:Y:S01]  /*32e80*/  LDGSTS.E [R82+0x1ee00], desc[UR16][R16.64], !P2 ;  /* 0x1ee0000010527fae */ /* 0x0083e2000d1a1010 */
[----:B------:R-:W-:-:S02]  /*32e90*/  ISETP.GE.U32.AND P2, PT, R4, 0x7ffffc02, PT ;  /* 0x7ffffc020400780c */ /* 0x000fc40003f46070 */
[----:B------:R-:W-:Y:S01]  /*32ea0*/  SEL R4, RZ, 0x4, P5 ;  /* 0x00000004ff047807 */ /* 0x000fe20002800000 */
[----:B------:R-:W2:Y:S01]  /*32eb0*/  LDL.64 R18, [R1+0xd18] ;  /* 0x000d180001127983 */ /* 0x000ea20000100a00 */
[----:B------:R-:W-:-:S04]  /*32ec0*/  ISETP.GT.AND P5, PT, R252, 0x37f, PT ;  /* 0x0000037ffc00780c */ /* 0x000fc80003fa4270 */
[----:B------:R-:W-:Y:S02]  /*32ed0*/  SEL R4, R4, RZ, P5 ;  /* 0x000000ff04047207 */ /* 0x000fe40002800000 */
[----:B------:R-:W-:Y:S01]  /*32ee0*/  ISETP.GE.U32.AND P5, PT, R6, 0x7ffffc01, PT ;  /* 0x7ffffc010600780c */ /* 0x000fe20003fa6070 */
[----:B------:R-:W3:Y:S04]  /*32ef0*/  LDL.64 R16, [R1+0xd00] ;  /* 0x000d000001107983 */ /* 0x000ee80000100a00 */
[----:B----4-:R1:W-:Y:S04]  /*32f00*/  LDGSTS.E [R82+0x1f000], desc[UR16][R14.64], !P4 ;  /* 0x1f0000000e527fae */ /* 0x0103e8000e1a1010 */
[----:B------:R1:W-:Y:S01]  /*32f10*/  LDGSTS.E [R82+0x1f200], desc[UR16][R248.64], !P4 ;  /* 0x1f200000f8527fae */ /* 0x0003e2000e1a1010 */
[----:B------:R-:W-:-:S03]  /*32f20*/  ISETP.NE.U32.AND P4, PT, R4, RZ, PT ;  /* 0x000000ff0400720c */ /* 0x000fc60003f85070 */
[----:B------:R1:W-:Y:S04]  /*32f30*/  LDGSTS.E [R82+0x1f400], desc[UR16][R246.64], !P0 ;  /* 0x1f400000f6527fae */ /* 0x0003e8000c1a1010 */
[----:B------:R1:W-:Y:S04]  /*32f40*/  LDGSTS.E [R82+0x1f600], desc[UR16][R244.64], !P0 ;  /* 0x1f600000f4527fae */ /* 0x0003e8000c1a1010 */
[----:B------:R1:W-:Y:S04]  /*32f50*/  LDGSTS.E [R82+0x1f800], desc[UR16][R232.64], !P2 ;  /* 0x1f800000e8527fae */ /* 0x0003e8000d1a1010 */
[----:B------:R1:W-:Y:S04]  /*32f60*/  LDGSTS.E [R82+0x1fa00], desc[UR16][R230.64], !P2 ;  /* 0x1fa00000e6527fae */ /* 0x0003e8000d1a1010 */
[----:B------:R1:W-:Y:S04]  /*32f70*/  LDGSTS.E [R82+0x1fc00], desc[UR16][R228.64], !P5 ;  /* 0x1fc00000e4527fae */ /* 0x0003e8000e9a1010 */
[----:B------:R-:W4:Y:S04]  /*32f80*/  LDL.64 R232, [R1+0xbc0] ;  /* 0x000bc00001e87983 */ /* 0x000f280000100a00 */
[----:B------:R1:W-:Y:S04]  /*32f90*/  LDGSTS.E [R82+0x1fe00], desc[UR16][R242.64], !P5 ;  /* 0x1fe00000f2527fae */ /* 0x0003e8000e9a1010 */
[----:B------:R-:W2:Y:S04]  /*32fa0*/  LDL.64 R230, [R1+0xc00] ;  /* 0x000c000001e67983 */ /* 0x000ea80000100a00 */
[----:B------:R-:W0:Y:S04]  /*32fb0*/  LDGDEPBAR ;  /* 0x00000000000079af */ /* 0x000e280000000000 */
[----:B------:R-:W3:Y:S04]  /*32fc0*/  LDL.64 R228, [R1+0xc40] ;  /* 0x000c400001e47983 */ /* 0x000ee80000100a00 */
[----:B------:R1:W-:Y:S04]  /*32fd0*/  LDGSTS.E [R92+-0x10000], desc[UR16][R226.64], P4 ;  /* 0xf0000000e25c7fae */ /* 0x0003e8000a1a1010 */
[----:B------:R1:W-:Y:S04]  /*32fe0*/  LDGSTS.E [R92+-0xfc00], desc[UR16][R224.64], P4 ;  /* 0xf0400000e05c7fae */ /* 0x0003e8000a1a1010 */
[----:B------:R-:W5:Y:S04]  /*32ff0*/  LDL.64 R246, [R1+0xb90] ;  /* 0x000b900001f67983 */ /* 0x000f680000100a00 */
[----:B------:R-:W5:Y:S04]  /*33000*/  LDL.64 R226, [R1+0xc80] ;  /* 0x000c800001e27983 */ /* 0x000f680000100a00 */
[----:B------:R1:W-:Y:S04]  /*33010*/  LDGSTS.E [R92+-0xf800], desc[UR16][R222.64], P4 ;  /* 0xf0800000de5c7fae */ /* 0x0003e8000a1a1010 */
[----:B------:R-:W5:Y:S04]  /*33020*/  LDL.64 R224, [R1+0xbe0] ;  /* 0x000be00001e07983 */ /* 0x000f680000100a00 */
[----:B------:R1:W-:Y:S04]  /*33030*/  LDGSTS.E [R92+-0xf400], desc[UR16][R220.64], P4 ;  /* 0xf0c00000dc5c7fae */ /* 0x0003e8000a1a1010 */
[----:B------:R-:W5:Y:S04]  /*33040*/  LDL.64 R222, [R1+0xc20] ;  /* 0x000c200001de7983 */ /* 0x000f680000100a00 */
[----:B------:R1:W-:Y:S04]  /*33050*/  LDGSTS.E [R92+-0xf000], desc[UR16][R8.64], P4 ;  /* 0xf1000000085c7fae */ /* 0x0003e8000a1a1010 */
[----:B------:R-:W5:Y:S04]  /*33060*/  LDL.64 R220, [R1+0xc60] ;  /* 0x000c600001dc7983 */ /* 0x000f680000100a00 */
[----:B------:R1:W-:Y:S04]  /*33070*/  LDGSTS.E [R92+-0xec00], desc[UR16][R60.64], P4 ;  /* 0xf14000003c5c7fae */ /* 0x0003e8000a1a1010 */
[----:B------:R1:W-:Y:S04]  /*33080*/  LDGSTS.E [R92+-0xe800], desc[UR16][R44.64], P4 ;  /* 0xf18000002c5c7fae */ /* 0x0003e8000a1a1010 */
[----:B------:R1:W-:Y:S04]  /*33090*/  LDGSTS.E [R92+-0xe400], desc[UR16][R28.64], P4 ;  /* 0xf1c000001c5c7fae */ /* 0x0003e8000a1a1010 */
[----:B------:R1:W-:Y:S04]  /*330a0*/  LDGSTS.E [R91+-0xff80], desc[UR16][R240.64], P4 ;  /* 0xf0080000f05b7fae */ /* 0x0003e8000a1a1010 */
[----:B------:R1:W-:Y:S04]  /*330b0*/  LDGSTS.E [R91+-0xfb80], desc[UR16][R238.64], P4 ;  /* 0xf0480000ee5b7fae */ /* 0x0003e8000a1a1010 */
[----:B------:R1:W-:Y:S04]  /*330c0*/  LDGSTS.E [R91+-0xf780], desc[UR16][R236.64], P4 ;  /* 0xf0880000ec5b7fae */ /* 0x0003e8000a1a1010 */
[----:B------:R1:W-:Y:S04]  /*330d0*/  LDGSTS.E [R91+-0xf380], desc[UR16][R234.64], P4 ;  /* 0xf0c80000ea5b7fae */ /* 0x0003e8000a1a1010 */
[----:B------:R1:W-:Y:S04]  /*330e0*/  LDGSTS.E [R91+-0xef80], desc[UR16][R10.64], P4 ;  /* 0xf10800000a5b7fae */ /* 0x0003e8000a1a1010 */
[----:B------:R-:W5:Y:S04]  /*330f0*/  LDL.64 R244, [R1+0xb60] ;  /* 0x000b600001f47983 */ /* 0x000f680000100a00 */
[----:B------:R1:W-:Y:S04]  /*33100*/  LDGSTS.E [R91+-0xeb80], desc[UR16][R58.64], P4 ;  /* 0xf14800003a5b7fae */ /* 0x0003e8000a1a1010 */
[----:B------:R-:W5:Y:S04]  /*33110*/  LDL.64 R242, [R1+0xbc8] ;  /* 0x000bc80001f27983 */ /* 0x000f680000100a00 */
[----:B------:R1:W-:Y:S04]  /*33120*/  LDGSTS.E [R91+-0xe780], desc[UR16][R42.64], P4 ;  /* 0xf18800002a5b7fae */ /* 0x0003e8000a1a1010 */
[----:B------:R-:W5:Y:S04]  /*33130*/  LDL.64 R240, [R1+0xc08] ;  /* 0x000c080001f07983 */ /* 0x000f680000100a00 */
[----:B------:R1:W-:Y:S04]  /*33140*/  LDGSTS.E [R91+-0xe380], desc[UR16][R26.64], P4 ;  /* 0xf1c800001a5b7fae */ /* 0x0003e8000a1a1010 */
[----:B------:R-:W5:Y:S04]  /*33150*/  LDL.64 R238, [R1+0xc48] ;  /* 0x000c480001ee7983 */ /* 0x000f680000100a00 */
[----:B------:R-:W5:Y:S04]  /*33160*/  LDL.64 R236, [R1+0xb30] ;  /* 0x000b300001ec7983 */ /* 0x000f680000100a00 */
[----:B------:R-:W5:Y:S04]  /*33170*/  LDL.64 R234, [R1+0xba8] ;  /* 0x000ba80001ea7983 */ /* 0x000f680000100a00 */
[----:B------:R-:W5:Y:S04]  /*33180*/  LDL.64 R92, [R1+0xc10] ;  /* 0x000c1000015c7983 */ /* 0x000f680000100a00 */
[----:B------:R-:W5:Y:S04]  /*33190*/  LDL.64 R6, [R1+0xbf8] ;  /* 0x000bf80001067983 */ /* 0x000f680000100a00 */
[----:B------:R-:W5:Y:S04]  /*331a0*/  LDL.64 R14, [R1+0x970] ;  /* 0x00097000010e7983 */ /* 0x000f680000100a00 */
[----:B----4-:R1:W-:Y:S04]  /*331b0*/  LDGSTS.E [R90+-0xff00], desc[UR16][R232.64], P4 ;  /* 0xf0100000e85a7fae */ /* 0x0103e8000a1a1010 */
[----:B--2---:R1:W-:Y:S04]  /*331c0*/  LDGSTS.E [R90+-0xfb00], desc[UR16][R230.64], P4 ;  /* 0xf0500000e65a7fae */ /* 0x0043e8000a1a1010 */
[----:B------:R-:W2:Y:S04]  /*331d0*/  LDL.64 R232, [R1+0xbe8] ;  /* 0x000be80001e87983 */ /* 0x000ea80000100a00 */
[----:B---3--:R1:W-:Y:S04]  /*331e0*/  LDGSTS.E [R90+-0xf700], desc[UR16][R228.64], P4 ;  /* 0xf0900000e45a7fae */ /* 0x0083e8000a1a1010 */
[----:B------:R-:W3:Y:S04]  /*331f0*/  LDL.64 R230, [R1+0xb10] ;  /* 0x000b100001e67983 */ /* 0x000ee80000100a00 */
[----:B------:R-:W4:Y:S04]  /*33200*/  LDL.64 R228, [R1+0xb78] ;  /* 0x000b780001e47983 */ /* 0x000f280000100a00 */
[----:B-----5:R1:W-:Y:S04]  /*33210*/  LDGSTS.E [R90+-0xf300], desc[UR16][R226.64], P4 ;  /* 0xf0d00000e25a7fae */ /* 0x0203e8000a1a1010 */
[----:B------:R1:W-:Y:S04]  /*33220*/  LDGSTS.E [R90+-0xef00], desc[UR16][R12.64], P4 ;  /* 0xf11000000c5a7fae */ /* 0x0003e8000a1a1010 */
[----:B------:R1:W-:Y:S04]  /*33230*/  LDGSTS.E [R90+-0xeb00], desc[UR16][R56.64], P4 ;  /* 0xf1500000385a7fae */ /* 0x0003e8000a1a1010 */
[----:B------:R1:W-:Y:S04]  /*33240*/  LDGSTS.E [R90+-0xe700], desc[UR16][R40.64], P4 ;  /* 0xf1900000285a7fae */ /* 0x0003e8000a1a1010 */
[----:B------:R1:W-:Y:S04]  /*33250*/  LDGSTS.E [R90+-0xe300], desc[UR16][R24.64], P4 ;  /* 0xf1d00000185a7fae */ /* 0x0003e8000a1a1010 */
[----:B------:R-:W5:Y:S04]  /*33260*/  LDL.64 R226, [R1+0xbd0] ;  /* 0x000bd00001e27983 */ /* 0x000f680000100a00 */
[----:B------:R1:W-:Y:S04]  /*33270*/  LDGSTS.E [R89+-0xfe80], desc[UR16][R246.64], P4 ;  /* 0xf0180000f6597fae */ /* 0x0003e8000a1a1010 */
[----:B------:R-:W3:Y:S04]  /*33280*/  LDL.64 R90, [R1+0xc28] ;  /* 0x000c2800015a7983 */ /* 0x000ee80000100a00 */
[----:B------:R1:W-:Y:S04]  /*33290*/  LDGSTS.E [R89+-0xfa80], desc[UR16][R224.64], P4 ;  /* 0xf0580000e0597fae */ /* 0x0003e8000a1a1010 */
[----:B------:R1:W-:Y:S04]  /*332a0*/  LDGSTS.E [R89+-0xf680], desc[UR16][R222.64], P4 ;  /* 0xf0980000de597fae */ /* 0x0003e8000a1a1010 */
[----:B------:R1:W-:Y:S04]  /*332b0*/  LDGSTS.E [R89+-0xf280], desc[UR16][R220.64], P4 ;  /* 0xf0d80000dc597fae */ /* 0x0003e8000a1a1010 */
[----:B------:R-:W4:Y:S04]  /*332c0*/  LDL.64 R224, [R1+0xae8] ;  /* 0x000ae80001e07983 */ /* 0x000f280000100a00 */
[----:B------:R-:W4:Y:S04]  /*332d0*/  LDL.64 R222, [R1+0xb48] ;  /* 0x000b480001de7983 */ /* 0x000f280000100a00 */
[----:B------:R-:W4:Y:S04]  /*332e0*/  LDL.64 R220, [R1+0xbb8] ;  /* 0x000bb80001dc7983 */ /* 0x000f280000100a00 */
        /* <DEDUP_REMOVED lines=13> */
[----:B------:R1:W-:Y:S01]  /*333c0*/  LDGSTS.E [R87+-0xf980], desc[UR16][R234.64], P4 ;  /* 0xf0680000ea577fae */ /* 0x0003e2000a1a1010 */
[C---:B------:R-:W-:Y:S01]  /*333d0*/  ISETP.GE.AND P2, PT, R252.reuse, 0x100, PT ;  /* 0x00000100fc00780c */ /* 0x040fe20003f46270 */
[----:B------:R-:W-:Y:S01]  /*333e0*/  UMOV UR4, URZ ;  /* 0x000000ff00047c82 */ /* 0x000fe20008000000 */
[----:B------:R-:W-:Y:S01]  /*333f0*/  ISETP.GE.AND P0, PT, R252, 0x80, PT ;  /* 0x00000080fc00780c */ /* 0x000fe20003f06270 */
[----:B--2---:R1:W-:Y:S04]  /*33400*/  LDGSTS.E [R87+-0xf580], desc[UR16][R232.64], P4 ;  /* 0xf0a80000e8577fae */ /* 0x0043e8000a1a1010 */
[----:B---3--:R1:W-:Y:S04]  /*33410*/  LDGSTS.E [R87+-0xf180], desc[UR16][R90.64], P4 ;  /* 0xf0e800005a577fae */ /* 0x0083e8000a1a1010 */
[----:B------:R1:W-:Y:S04]  /*33420*/  LDGSTS.E [R87+-0xed80], desc[UR16][R66.64], P4 ;  /* 0xf128000042577fae */ /* 0x0003e8000a1a1010 */
[----:B------:R1:W-:Y:S04]  /*33430*/  LDGSTS.E [R87+-0xe980], desc[UR16][R50.64], P4 ;  /* 0xf168000032577fae */ /* 0x0003e8000a1a1010 */
[----:B------:R1:W-:Y:S04]  /*33440*/  LDGSTS.E [R87+-0xe580], desc[UR16][R34.64], P4 ;  /* 0xf1a8000022577fae */ /* 0x0003e8000a1a1010 */
[----:B------:R1:W-:Y:S04]  /*33450*/  LDGSTS.E [R87+-0xe180], desc[UR16][R18.64], P4 ;  /* 0xf1e8000012577fae */ /* 0x0003e8000a1a1010 */
[----:B------:R1:W-:Y:S04]  /*33460*/  LDGSTS.E [R86+-0xfd00], desc[UR16][R230.64], P4 ;  /* 0xf0300000e6567fae */ /* 0x0003e8000a1a1010 */
[----:B----4-:R1:W-:Y:S04]  /*33470*/  LDGSTS.E [R86+-0xf900], desc[UR16][R228.64], P4 ;  /* 0xf0700000e4567fae */ /* 0x0103e8000a1a1010 */
[----:B-----5:R1:W-:Y:S04]  /*33480*/  LDGSTS.E [R86+-0xf500], desc[UR16][R226.64], P4 ;  /* 0xf0b00000e2567fae */ /* 0x0203e8000a1a1010 */
        /* <DEDUP_REMOVED lines=13> */
[----:B------:R-:W0:Y:S01]  /*33560*/  LDGDEPBAR ;  /* 0x00000000000079af */ /* 0x000e220000000000 */
[----:B------:R-:W-:Y:S05]  /*33570*/  @!P2 BRA `(.L_x_9) ;  /* 0x000001380020a947 */ /* 0x000fea0003800000 */
[----:B------:R-:W-:Y:S01]  /*33580*/  STL [R1+0x960], R68 ;  /* 0x0009604401007387 */ /* 0x000fe20000100800 */
[----:B------:R-:W-:Y:S01]  /*33590*/  SHF.R.S32.HI R4, RZ, 0x1f, R252 ;  /* 0x0000001fff047819 */ /* 0x000fe200000114fc */
[----:B-1----:R-:W-:Y:S01]  /*335a0*/  IMAD.MOV.U32 R85, RZ, RZ, R125 ;  /* 0x000000ffff557224 */ /* 0x002fe200078e007d */
[----:B------:R-:W-:Y:S01]  /*335b0*/  MOV R87, R126 ;  /* 0x0000007e00577202 */ /* 0x000fe20000000f00 */
[----:B------:R-:W-:Y:S01]  /*335c0*/  STL [R1+0x958], R69 ;  /* 0x0009584501007387 */ /* 0x000fe20000100800 */
[----:B------:R-:W-:Y:S01]  /*335d0*/  LEA.HI R4, R4, R252, RZ, 0x7 ;  /* 0x000000fc04047211 */ /* 0x000fe200078f38ff */
[----:B------:R-:W-:Y:S02]  /*335e0*/  HFMA2 R82, -RZ, RZ, 0, 0 ;  /* 0x00000000ff527431 */ /* 0x000fe400000001ff */
[----:B------:R-:W-:Y:S01]  /*335f0*/  IMAD.MOV.U32 R86, RZ, RZ, R127 ;  /* 0x000000ffff567224 */ /* 0x000fe200078e007f */
[----:B------:R-:W-:Y:S01]  /*33600*/  STL [R1+0x95c], R70 ;  /* 0x00095c4601007387 */ /* 0x000fe20000100800 */
[----:B------:R-:W-:Y:S01]  /*33610*/  MOV R134, R128 ;  /* 0x0000008000867202 */ /* 0x000fe20000000f00 */
[----:B------:R-:W-:Y:S01]  /*33620*/  IMAD.MOV.U32 R133, RZ, RZ, R129 ;  /* 0x000000ffff857224 */ /* 0x000fe200078e0081 */
[----:B------:R-:W-:Y:S01]  /*33630*/  MOV R220, R130 ;  /* 0x0000008200dc7202 */ /* 0x000fe20000000f00 */
[----:B------:R-:W-:Y:S01]  /*33640*/  STL [R1+0x950], R71 ;  /* 0x0009504701007387 */ /* 0x000fe20000100800 */
[----:B------:R-:W-:Y:S01]  /*33650*/  IMAD.MOV.U32 R135, RZ, RZ, R131 ;  /* 0x000000ffff877224 */ /* 0x000fe200078e0083 */
[----:B------:R-:W-:Y:S01]  /*33660*/  MOV R222, R136 ;  /* 0x0000008800de7202 */ /* 0x000fe20000000f00 */
        /* <DEDUP_REMOVED lines=41> */
[----:B------:R-:W-:Y:S04]  /*33900*/  STL [R1+0x92c], R110 ;  /* 0x00092c6e01007387 */ /* 0x000fe80000100800 */
[----:B------:R1:W-:Y:S04]  /*33910*/  STL [R1+0x920], R111 ;  /* 0x0009206f01007387 */ /* 0x0003e80000100800 */
[----:B------:R-:W-:Y:S04]  /*33920*/  STL [R1+0x924], R78 ;  /* 0x0009244e01007387 */ /* 0x000fe80000100800 */
[----:B------:R-:W-:Y:S04]  /*33930*/  STL [R1+0x918], R79 ;  /* 0x0009184f01007387 */ /* 0x000fe80000100800 */
[----:B------:R-:W-:Y:S04]  /*33940*/  STL [R1+0x91c], R112 ;  /* 0x00091c7001007387 */ /* 0x000fe80000100800 */
[----:B------:R2:W-:Y:S04]  /*33950*/  STL [R1+0x910], R113 ;  /* 0x0009107101007387 */ /* 0x0005e80000100800 */
[----:B------:R-:W-:Y:S04]  /*33960*/  STL [R1+0x914], R94 ;  /* 0x0009145e01007387 */ /* 0x000fe80000100800 */
        /* <DEDUP_REMOVED lines=23> */
[----:B------:R-:W-:Y:S04]  /*33ae0*/  STL [R1], R169 ;  /* 0x000000a901007387 */ /* 0x000fe80000100800 */
        /* <DEDUP_REMOVED lines=26> */
[----:B-1----:R-:W3:Y:S04]  /*33c90*/  LDL.LU.64 R110, [R1+0x170] ;  /* 0x00017000016e7983 */ /* 0x002ee80000300a00 */
[----:B------:R-:W-:Y:S04]  /*33ca0*/  STL [R1+0x74], R196 ;  /* 0x000074c401007387 */ /* 0x000fe80000100800 */
[----:B------:R-:W-:Y:S04]  /*33cb0*/  STL [R1+0x70], R197 ;  /* 0x000070c501007387 */ /* 0x000fe80000100800 */
[----:B------:R-:W4:Y:S04]  /*33cc0*/  LDL.LU.64 R106, [R1+0x178] ;  /* 0x00017800016a7983 */ /* 0x000f280000300a00 */
[----:B------:R-:W-:Y:S04]  /*33cd0*/  STL [R1+0x7c], R198 ;  /* 0x00007cc601007387 */ /* 0x000fe80000100800 */
[----:B------:R-:W-:Y:S04]  /*33ce0*/  STL [R1+0x78], R199 ;  /* 0x000078c701007387 */ /* 0x000fe80000100800 */
[----:B------:R-:W5:Y:S04]  /*33cf0*/  LDL.LU.64 R72, [R1+0x180] ;  /* 0x0001800001487983 */ /* 0x000f680000300a00 */
        /* <DEDUP_REMOVED lines=14> */
[----:B--2---:R-:W2:Y:S04]  /*33de0*/  LDL.LU.64 R112, [R1+0x1a8] ;  /* 0x0001a80001707983 */ /* 0x004ea80000300a00 */
[----:B------:R-:W-:Y:S04]  /*33df0*/  STL [R1+0xac], R210 ;  /* 0x0000acd201007387 */ /* 0x000fe80000100800 */
[----:B------:R-:W-:Y:S04]  /*33e00*/  STL [R1+0xa8], R211 ;  /* 0x0000a8d301007387 */ /* 0x000fe80000100800 */
[----:B------:R-:W2:Y:S04]  /*33e10*/  LDL.LU.64 R108, [R1+0x1b0] ;  /* 0x0001b000016c7983 */ /* 0x000ea80000300a00 */
[----:B------:R-:W-:Y:S04]  /*33e20*/  STL [R1+0xb4], R212 ;  /* 0x0000b4d401007387 */ /* 0x000fe80000100800 */
[----:B------:R-:W-:Y:S04]  /*33e30*/  STL [R1+0xb0], R213 ;  /* 0x0000b0d501007387 */ /* 0x000fe80000100800 */
[----:B------:R-:W2:Y:S04]  /*33e40*/  LDL.LU.64 R74, [R1+0x1b8] ;  /* 0x0001b800014a7983 */ /* 0x000ea80000300a00 */
[----:B------:R-:W-:Y:S04]  /*33e50*/  STL [R1+0xbc], R214 ;  /* 0x0000bcd601007387 */ /* 0x000fe80000100800 */
[----:B------:R-:W-:Y:S04]  /*33e60*/  STL [R1+0xb8], R215 ;  /* 0x0000b8d701007387 */ /* 0x000fe80000100800 */
[----:B------:R-:W2:Y:S04]  /*33e70*/  LDL.LU.64 R78, [R1+0x1c0] ;  /* 0x0001c000014e7983 */ /* 0x000ea80000300a00 */
[----:B---3--:R1:W-:Y:S01]  /*33e80*/  STL [R1+0xc4], R110 ;  /* 0x0000c46e01007387 */ /* 0x0083e20000100800 */
[----:B------:R-:W-:-:S03]  /*33e90*/  MOV R5, R111 ;  /* 0x0000006f00057202 */ /* 0x000fc60000000f00 */
[----:B-1----:R-:W3:Y:S04]  /*33ea0*/  LDL.LU.64 R110, [R1+0x1c8] ;  /* 0x0001c800016e7983 */ /* 0x002ee80000300a00 */
[----:B------:R1:W-:Y:S04]  /*33eb0*/  STL [R1+0xc0], R5 ;  /* 0x0000c00501007387 */ /* 0x0003e80000100800 */
[----:B----4-:R4:W-:Y:S01]  /*33ec0*/  STL [R1+0xcc], R106 ;  /* 0x0000cc6a01007387 */ /* 0x0109e20000100800 */
[----:B-1----:R-:W-:-:S03]  /*33ed0*/  IMAD.MOV.U32 R5, RZ, RZ, R107 ;  /* 0x000000ffff057224 */ /* 0x002fc600078e006b */
[----:B----4-:R-:W4:Y:S04]  /*33ee0*/  LDL.LU.64 R106, [R1+0x1d0] ;  /* 0x0001d000016a7983 */ /* 0x010f280000300a00 */
[----:B------:R1:W-:Y:S04]  /*33ef0*/  STL [R1+0xc8], R5 ;  /* 0x0000c80501007387 */ /* 0x0003e80000100800 */
[----:B-----5:R5:W-:Y:S01]  /*33f00*/  STL [R1+0xd4], R72 ;  /* 0x0000d44801007387 */ /* 0x020be20000100800 */
[----:B-1----:R-:W-:-:S03]  /*33f10*/  MOV R5, R73 ;  /* 0x0000004900057202 */ /* 0x002fc60000000f00 */
[----:B-----5:R-:W5:Y:S04]  /*33f20*/  LDL.LU.64 R72, [R1+0x1d8] ;  /* 0x0001d80001487983 */ /* 0x020f680000300a00 */
[----:B------:R1:W-:Y:S04]  /*33f30*/  STL [R1+0xd0], R5 ;  /* 0x0000d00501007387 */ /* 0x0003e80000100800 */
[----:B------:R1:W-:Y:S02]  /*33f40*/  STL [R1+0xdc], R70 ;  /* 0x0000dc4601007387 */ /* 0x0003e40000100800 */
[----:B-1----:R-:W-:-:S02]  /*33f50*/  IMAD.MOV.U32 R5, RZ, RZ, R71 ;  /* 0x000000ffff057224 */ /* 0x002fc400078e0047 */
[----:B------:R-:W5:Y:S04]  /*33f60*/  LDL.LU.64 R70, [R1+0x1e0] ;  /* 0x0001e00001467983 */ /* 0x000f680000300a00 */
[----:B------:R1:W-:Y:S04]  /*33f70*/  STL [R1+0xd8], R5 ;  /* 0x0000d80501007387 */ /* 0x0003e80000100800 */
[----:B------:R1:W-:Y:S02]  /*33f80*/  STL [R1+0xe4], R68 ;  /* 0x0000e44401007387 */ /* 0x0003e40000100800 */
[----:B-1----:R-:W-:-:S02]  /*33f90*/  MOV R5, R69 ;  /* 0x0000004500057202 */ /* 0x002fc40000000f00 */
[----:B------:R-:W5:Y:S04]  /*33fa0*/  LDL.LU.64 R68, [R1+0x1e8] ;  /* 0x0001e80001447983 */ /* 0x000f680000300a00 */
[----:B------:R1:W-:Y:S04]  /*33fb0*/  STL [R1+0xe0], R5 ;  /* 0x0000e00501007387 */ /* 0x0003e80000100800 */
[----:B------:R1:W-:Y:S02]  /*33fc0*/  STL [R1+0xec], R76 ;  /* 0x0000ec4c01007387 */ /* 0x0003e40000100800 */
[----:B-1----:R-:W-:-:S02]  /*33fd0*/  IMAD.MOV.U32 R5, RZ, RZ, R77 ;  /* 0x000000ffff057224 */ /* 0x002fc400078e004d */
[----:B------:R-:W5:Y:S04]  /*33fe0*/  LDL.LU.64 R76, [R1+0x1f0] ;  /* 0x0001f000014c7983 */ /* 0x000f680000300a00 */
[----:B------:R1:W-:Y:S04]  /*33ff0*/  STL [R1+0xe8], R5 ;  /* 0x0000e80501007387 */ /* 0x0003e80000100800 */
[----:B------:R2:W-:Y:S01]  /*34000*/  STL [R1+0xf4], R88 ;  /* 0x0000f45801007387 */ /* 0x0005e20000100800 */
[----:B-1----:R-:W-:-:S03]  /*34010*/  MOV R5, R89 ;  /* 0x0000005900057202 */ /* 0x002fc60000000f00 */
[----:B--2---:R-:W2:Y:S04]  /*34020*/  LDL.LU.64 R88, [R1+0x1f8] ;  /* 0x0001f80001587983 */ /* 0x004ea80000300a00 */
[----:B------:R1:W-:Y:S04]  /*34030*/  STL [R1+0xf0], R5 ;  /* 0x0000f00501007387 */ /* 0x0003e80000100800 */
[----:B------:R1:W-:Y:S02]  /*34040*/  STL [R1+0xfc], R112 ;  /* 0x0000fc7001007387 */ /* 0x0003e40000100800 */
[----:B-1----:R-:W-:-:S02]  /*34050*/  IMAD.MOV.U32 R5, RZ, RZ, R113 ;  /* 0x000000ffff057224 */ /* 0x002fc400078e0071 */
[----:B------:R-:W2:Y:S04]  /*34060*/  LDL.LU.64 R112, [R1+0x200] ;  /* 0x0002000001707983 */ /* 0x000ea80000300a00 */
[----:B------:R1:W-:Y:S04]  /*34070*/  STL [R1+0xf8], R5 ;  /* 0x0000f80501007387 */ /* 0x0003e80000100800 */
[----:B------:R1:W-:Y:S02]  /*34080*/  STL [R1+0x104], R108 ;  /* 0x0001046c01007387 */ /* 0x0003e40000100800 */
[----:B-1----:R-:W-:-:S02]  /*34090*/  MOV R5, R109 ;  /* 0x0000006d00057202 */ /* 0x002fc40000000f00 */
[----:B------:R-:W2:Y:S04]  /*340a0*/  LDL.LU.64 R108, [R1+0x208] ;  /* 0x00020800016c7983 */ /* 0x000ea80000300a00 */
        /* <DEDUP_REMOVED lines=9> */
[----:B---3--:R3:W-:Y:S01]  /*34140*/  STL [R1+0x11c], R110 ;  /* 0x00011c6e01007387 */ /* 0x0087e20000100800 */
[----:B-1----:R-:W-:-:S03]  /*34150*/  IMAD.MOV.U32 R5, RZ, RZ, R111 ;  /* 0x000000ffff057224 */ /* 0x002fc600078e006f */
[----:B---3--:R-:W3:Y:S04]  /*34160*/  LDL.LU.64 R110, [R1+0x220] ;  /* 0x00022000016e7983 */ /* 0x008ee80000300a00 */
[----:B------:R1:W-:Y:S04]  /*34170*/  STL [R1+0x118], R5 ;  /* 0x0001180501007387 */ /* 0x0003e80000100800 */
[----:B----4-:R4:W-:Y:S01]  /*34180*/  STL [R1+0x124], R106 ;  /* 0x0001246a01007387 */ /* 0x0109e20000100800 */
[----:B-1----:R-:W-:-:S03]  /*34190*/  MOV R5, R107 ;  /* 0x0000006b00057202 */ /* 0x002fc60000000f00 */
[----:B----4-:R-:W4:Y:S04]  /*341a0*/  LDL.LU.64 R106, [R1+0x228] ;  /* 0x00022800016a7983 */ /* 0x010f280000300a00 */
[----:B------:R1:W-:Y:S04]  /*341b0*/  STL [R1+0x120], R5 ;  /* 0x0001200501007387 */ /* 0x0003e80000100800 */
[----:B-----5:R5:W-:Y:S01]  /*341c0*/  STL [R1+0x12c], R72 ;  /* 0x00012c4801007387 */ /* 0x020be20000100800 */
[----:B-1----:R-:W-:-:S03]  /*341d0*/  IMAD.MOV.U32 R5, RZ, RZ, R73 ;  /* 0x000000ffff057224 */ /* 0x002fc600078e0049 */
[----:B-----5:R-:W5:Y:S04]  /*341e0*/  LDL.LU.64 R72, [R1+0x230] ;  /* 0x0002300001487983 */ /* 0x020f680000300a00 */
        /* <DEDUP_REMOVED lines=13> */
[----:B--2---:R2:W-:Y:S01]  /*342c0*/  STL [R1+0x14c], R88 ;  /* 0x00014c5801007387 */ /* 0x0045e20000100800 */
[----:B-1----:R-:W-:-:S03]  /*342d0*/  IMAD.MOV.U32 R5, RZ, RZ, R89 ;  /* 0x000000ffff057224 */ /* 0x002fc600078e0059 */
[----:B--2---:R-:W2:Y:S04]  /*342e0*/  LDL.LU.64 R88, [R1+0x250] ;  /* 0x0002500001587983 */ /* 0x004ea80000300a00 */
        /* <DEDUP_REMOVED lines=17> */
[----:B---3--:R3:W-:Y:S01]  /*34400*/  STL [R1+0x174], R110 ;  /* 0x0001746e01007387 */ /* 0x0087e20000100800 */
[----:B-1----:R-:W-:-:S03]  /*34410*/  MOV R5, R111 ;  /* 0x0000006f00057202 */ /* 0x002fc60000000f00 */
[----:B---3--:R-:W3:Y:S04]  /*34420*/  LDL.LU.64 R110, [R1+0x278] ;  /* 0x00027800016e7983 */ /* 0x008ee80000300a00 */
        /* <DEDUP_REMOVED lines=21> */
[----:B--2---:R2:W-:Y:S01]  /*34580*/  STL [R1+0x1a4], R88 ;  /* 0x0001a45801007387 */ /* 0x0045e20000100800 */
        /* <DEDUP_REMOVED lines=503> */
[----:B---3--:R-:W-:Y:S01]  /*36500*/  STL [R1+0x594], R110 ;  /* 0x0005946e01007387 */ /* 0x008fe20000100800 */
[----:B-1----:R-:W-:-:S03]  /*36510*/  MOV R5, R111 ;  /* 0x0000006f00057202 */ /* 0x002fc60000000f00 */
[----:B------:R-:W3:Y:S04]  /*36520*/  LDL.LU.64 R94, [R1+0x6c0] ;  /* 0x0006c000015e7983 */ /* 0x000ee80000300a00 */
        /* <DEDUP_REMOVED lines=17> */
[----:B------:R-:W-:Y:S04]  /*36640*/  STL [R1+0x5bc], R76 ;  /* 0x0005bc4c01007387 */ /* 0x000fe80000100800 */
[----:B------:R-:W5:Y:S01]  /*36650*/  LDL.LU.64 R110, [R1+0x6b8] ;  /* 0x0006b800016e7983 */ /* 0x000f620000300a00 */
[----:B-1----:R-:W-:-:S05]  /*36660*/  IMAD.MOV.U32 R5, RZ, RZ, R77 ;  /* 0x000000ffff057224 */ /* 0x002fca00078e004d */
[----:B------:R2:W-:Y:S02]  /*36670*/  STL [R1+0x5b8], R5 ;  /* 0x0005b80501007387 */ /* 0x0005e40000100800 */
[----:B--2---:R-:W-:Y:S02]  /*36680*/  MOV R5, R89 ;  /* 0x0000005900057202 */ /* 0x004fe40000000f00 */
[----:B------:R1:W-:Y:S04]  /*36690*/  STL [R1+0x5c4], R88 ;  /* 0x0005c45801007387 */ /* 0x0003e80000100800 */
[----:B-1----:R-:W2:Y:S04]  /*366a0*/  LDL.LU.64 R88, [R1+0x6e8] ;  /* 0x0006e80001587983 */ /* 0x002ea80000300a00 */
[----:B------:R1:W-:Y:S04]  /*366b0*/  STL [R1+0x5c0], R5 ;  /* 0x0005c00501007387 */ /* 0x0003e80000100800 */
[----:B------:R1:W-:Y:S04]  /*366c0*/  STL [R1+0x5cc], R112 ;  /* 0x0005cc7001007387 */ /* 0x0003e80000100800 */
[----:B------:R-:W2:Y:S01]  /*366d0*/  LDL.LU.64 R76, [R1+0x6c8] ;  /* 0x0006c800014c7983 */ /* 0x000ea20000300a00 */
[----:B-1----:R-:W-:-:S03]  /*366e0*/  IMAD.MOV.U32 R5, RZ, RZ, R113 ;  /* 0x000000ffff057224 */ /* 0x002fc600078e0071 */
[----:B------:R-:W-:Y:S04]  /*366f0*/  STL [R1+0x5d4], R108 ;  /* 0x0005d46c01007387 */ /* 0x000fe80000100800 */
[----:B------:R1:W-:Y:S04]  /*36700*/  STL [R1+0x5c8], R5 ;  /* 0x0005c80501007387 */ /* 0x0003e80000100800 */
[----:B------:R-:W2:Y:S01]  /*36710*/  LDL.LU.64 R112, [R1+0x6f8] ;  /* 0x0006f80001707983 */ /* 0x000ea20000300a00 */
[----:B-1----:R-:W-:-:S03]  /*36720*/  MOV R5, R109 ;  /* 0x0000006d00057202 */ /* 0x002fc60000000f00 */
[----:B------:R-:W-:Y:S04]  /*36730*/  STL [R1+0x5dc], R74 ;  /* 0x0005dc4a01007387 */ /* 0x000fe80000100800 */
[----:B------:R1:W-:Y:S04]  /*36740*/  STL [R1+0x5d0], R5 ;  /* 0x0005d00501007387 */ /* 0x0003e80000100800 */
[----:B------:R-:W2:Y:S01]  /*36750*/  LDL.LU.64 R108, [R1+0x6d8] ;  /* 0x0006d800016c7983 */ /* 0x000ea20000300a00 */
[----:B-1----:R-:W-:-:S03]  /*36760*/  IMAD.MOV.U32 R5, RZ, RZ, R75 ;  /* 0x000000ffff057224 */ /* 0x002fc600078e004b */
[----:B------:R-:W-:Y:S04]  /*36770*/  STL [R1+0x5e4], R78 ;  /* 0x0005e44e01007387 */ /* 0x000fe80000100800 */
[----:B------:R1:W-:Y:S04]  /*36780*/  STL [R1+0x5d8], R5 ;  /* 0x0005d80501007387 */ /* 0x0003e80000100800 */
[----:B------:R-:W2:Y:S01]  /*36790*/  LDL.LU.64 R74, [R1+0x708] ;  /* 0x00070800014a7983 */ /* 0x000ea20000300a00 */
[----:B-1----:R-:W-:-:S03]  /*367a0*/  MOV R5, R79 ;  /* 0x0000004f00057202 */ /* 0x002fc60000000f00 */
[----:B---3--:R-:W-:Y:S04]  /*367b0*/  STL [R1+0x5ec], R94 ;  /* 0x0005ec5e01007387 */ /* 0x008fe80000100800 */
[----:B------:R1:W-:Y:S04]  /*367c0*/  STL [R1+0x5e0], R5 ;  /* 0x0005e00501007387 */ /* 0x0003e80000100800 */
[----:B------:R-:W3:Y:S01]  /*367d0*/  LDL.LU.64 R78, [R1+0x6f0] ;  /* 0x0006f000014e7983 */ /* 0x000ee20000300a00 */
[----:B-1----:R-:W-:-:S03]  /*367e0*/  IMAD.MOV.U32 R5, RZ, RZ, R95 ;  /* 0x000000ffff057224 */ /* 0x002fc600078e005f */
[----:B----4-:R-:W-:Y:S04]  /*367f0*/  STL [R1+0x5f4], R106 ;  /* 0x0005f46a01007387 */ /* 0x010fe80000100800 */
[----:B------:R1:W-:Y:S02]  /*36800*/  STL [R1+0x5e8], R5 ;  /* 0x0005e80501007387 */ /* 0x0003e40000100800 */
[----:B-1----:R-:W-:Y:S02]  /*36810*/  MOV R5, R107 ;  /* 0x0000006b00057202 */ /* 0x002fe40000000f00 */
[----:B------:R-:W4:Y:S04]  /*36820*/  LDL.LU.64 R106, [R1+0x718] ;  /* 0x00071800016a7983 */ /* 0x000f280000300a00 */
        /* <DEDUP_REMOVED lines=19> */
[----:B------:R-:W-:Y:S04]  /*36960*/  STL [R1+0x624], R76 ;  /* 0x0006244c01007387 */ /* 0x000fe80000100800 */
[----:B------:R1:W-:Y:S04]  /*36970*/  STL [R1+0x618], R5 ;  /* 0x0006180501007387 */ /* 0x0003e80000100800 */
[----:B--2---:R-:W2:Y:S01]  /*36980*/  LDL.LU.64 R88, [R1+0x728] ;  /* 0x0007280001587983 */ /* 0x004ea20000300a00 */
        /* <DEDUP_REMOVED lines=13> */
[----:B---3--:R-:W-:Y:S04]  /*36a60*/  STL [R1+0x644], R78 ;  /* 0x0006444e01007387 */ /* 0x008fe80000100800 */
[----:B------:R1:W-:Y:S04]  /*36a70*/  STL [R1+0x638], R5 ;  /* 0x0006380501007387 */ /* 0x0003e80000100800 */
[----:B------:R-:W3:Y:S04]  /*36a80*/  LDL.LU.64 R74, [R1+0x748] ;  /* 0x00074800014a7983 */ /* 0x000ee80000300a00 */
[----:B------:R-:W3:Y:S01]  /*36a90*/  LDL.LU.64 R94, [R1+0x760] ;  /* 0x00076000015e7983 */ /* 0x000ee20000300a00 */
[----:B-1----:R-:W-:-:S05]  /*36aa0*/  MOV R5, R79 ;  /* 0x0000004f00057202 */ /* 0x002fca0000000f00 */
        /* <DEDUP_REMOVED lines=9> */
[----:B------:R1:W-:Y:S04]  /*36b40*/  STL [R1+0x65c], R70 ;  /* 0x00065c4601007387 */ /* 0x0003e80000100800 */
[----:B------:R-:W5:Y:S01]  /*36b50*/  LDL.LU.64 R112, [R1+0x768] ;  /* 0x0007680001707983 */ /* 0x000f620000300a00 */
[----:B-1----:R-:W-:-:S03]  /*36b60*/  IMAD.MOV.U32 R5, RZ, RZ, R71 ;  /* 0x000000ffff057224 */ /* 0x002fc600078e0047 */
[----:B------:R-:W-:Y:S04]  /*36b70*/  STL [R1+0x664], R68 ;  /* 0x0006644401007387 */ /* 0x000fe80000100800 */
[----:B------:R1:W-:Y:S04]  /*36b80*/  STL [R1+0x658], R5 ;  /* 0x0006580501007387 */ /* 0x0003e80000100800 */
[----:B------:R-:W5:Y:S01]  /*36b90*/  LDL.LU.64 R70, [R1+0xbf0] ;  /* 0x000bf00001467983 */ /* 0x000f620000300a00 */
[----:B-1----:R-:W-:-:S03]  /*36ba0*/  MOV R5, R69 ;  /* 0x0000004500057202 */ /* 0x002fc60000000f00 */
[----:B------:R-:W-:Y:S04]  /*36bb0*/  STL [R1+0x66c], R110 ;  /* 0x00066c6e01007387 */ /* 0x000fe80000100800 */
[----:B------:R1:W-:Y:S04]  /*36bc0*/  STL [R1+0x660], R5 ;  /* 0x0006600501007387 */ /* 0x0003e80000100800 */
[----:B------:R-:W5:Y:S04]  /*36bd0*/  LDL.LU.64 R68, [R1+0xbd8] ;  /* 0x000bd80001447983 */ /* 0x000f680000300a00 */
[----:B------:R-:W5:Y:S01]  /*36be0*/  LDL.LU.64 R78, [R1+0xbc0] ;  /* 0x000bc000014e7983 */ /* 0x000f620000300a00 */
[----:B-1----:R-:W-:-:S05]  /*36bf0*/  IMAD.MOV.U32 R5, RZ, RZ, R111 ;  /* 0x000000ffff057224 */ /* 0x002fca00078e006f */
        /* <DEDUP_REMOVED lines=9> */
[----:B------:R-:W-:Y:S04]  /*36c90*/  STL [R1+0x684], R114 ;  /* 0x0006847201007387 */ /* 0x000fe80000100800 */
[----:B------:R-:W2:Y:S01]  /*36ca0*/  LDL.LU.64 R76, [R1+0xb30] ;  /* 0x000b3000014c7983 */ /* 0x000ea20000300a00 */
[----:B-1----:R-:W-:-:S03]  /*36cb0*/  MOV R5, R115 ;  /* 0x0000007300057202 */ /* 0x002fc60000000f00 */
[----:B------:R-:W-:Y:S04]  /*36cc0*/  STL [R1+0x68c], R108 ;  /* 0x00068c6c01007387 */ /* 0x000fe80000100800 */
[----:B------:R1:W-:Y:S02]  /*36cd0*/  STL [R1+0x680], R5 ;  /* 0x0006800501007387 */ /* 0x0003e40000100800 */
[----:B-1----:R-:W-:Y:S02]  /*36ce0*/  IMAD.MOV.U32 R5, RZ, RZ, R109 ;  /* 0x000000ffff057224 */ /* 0x002fe400078e006d */
[----:B------:R-:W2:Y:S04]  /*36cf0*/  LDL.LU.64 R108, [R1+0xb10] ;  /* 0x000b1000016c7983 */ /* 0x000ea80000300a00 */
[----:B------:R3:W-:Y:S02]  /*36d00*/  STL [R1+0x688], R5 ;  /* 0x0006880501007387 */ /* 0x0007e40000100800 */
[----:B---3--:R-:W-:-:S02]  /*36d10*/  MOV R5, R75 ;  /* 0x0000004b00057202 */ /* 0x008fc40000000f00 */
[----:B------:R1:W-:Y:S04]  /*36d20*/  STL [R1+0x694], R74 ;  /* 0x0006944a01007387 */ /* 0x0003e80000100800 */
[----:B------:R-:W-:Y:S04]  /*36d30*/  STL [R1+0x69c], R94 ;  /* 0x00069c5e01007387 */ /* 0x000fe80000100800 */
[----:B------:R3:W-:Y:S04]  /*36d40*/  STL [R1+0x690], R5 ;  /* 0x0006900501007387 */ /* 0x0007e80000100800 */
[----:B-1----:R-:W2:Y:S01]  /*36d50*/  LDL.LU.64 R74, [R1+0xae8] ;  /* 0x000ae800014a7983 */ /* 0x002ea20000300a00 */
[----:B---3--:R-:W-:-:S03]  /*36d60*/  IMAD.MOV.U32 R5, RZ, RZ, R95 ;  /* 0x000000ffff057224 */ /* 0x008fc600078e005f */
[----:B----4-:R-:W-:Y:S04]  /*36d70*/  STL [R1+0x6a4], R106 ;  /* 0x0006a46a01007387 */ /* 0x010fe80000100800 */
[----:B------:R1:W-:Y:S02]  /*36d80*/  STL [R1+0x698], R5 ;  /* 0x0006980501007387 */ /* 0x0003e40000100800 */
[----:B-1----:R-:W-:Y:S02]  /*36d90*/  MOV R5, R107 ;  /* 0x0000006b00057202 */ /* 0x002fe40000000f00 */
[----:B------:R-:W3:Y:S04]  /*36da0*/  LDL.LU.64 R106, [R1+0xc30] ;  /* 0x000c3000016a7983 */ /* 0x000ee80000300a00 */
[----:B------:R1:W-:Y:S04]  /*36db0*/  STL [R1+0x6a0], R5 ;  /* 0x0006a00501007387 */ /* 0x0003e80000100800 */
[----:B-----5:R4:W-:Y:S01]  /*36dc0*/  STL [R1+0x6ac], R72 ;  /* 0x0006ac4801007387 */ /* 0x0209e20000100800 */
[----:B-1----:R-:W-:-:S03]  /*36dd0*/  IMAD.MOV.U32 R5, RZ, RZ, R73 ;  /* 0x000000ffff057224 */ /* 0x002fc600078e0049 */
[----:B------:R-:W-:Y:S04]  /*36de0*/  STL [R1+0x6b4], R112 ;  /* 0x0006b47001007387 */ /* 0x000fe80000100800 */
[----:B------:R1:W-:Y:S04]  /*36df0*/  STL [R1+0x6a8], R5 ;  /* 0x0006a80501007387 */ /* 0x0003e80000100800 */
[----:B----4-:R-:W4:Y:S01]  /*36e00*/  LDL.LU.64 R72, [R1+0xc18] ;  /* 0x000c180001487983 */ /* 0x010f220000300a00 */
[----:B-1----:R-:W-:-:S03]  /*36e10*/  MOV R5, R113 ;  /* 0x0000007100057202 */ /* 0x002fc60000000f00 */
[----:B------:R-:W-:Y:S04]  /*36e20*/  STL [R1+0x6bc], R70 ;  /* 0x0006bc4601007387 */ /* 0x000fe80000100800 */
[----:B------:R1:W-:Y:S02]  /*36e30*/  STL [R1+0x6b0], R5 ;  /* 0x0006b00501007387 */ /* 0x0003e40000100800 */
[----:B-1----:R-:W-:Y:S02]  /*36e40*/  IMAD.MOV.U32 R5, RZ, RZ, R71 ;  /* 0x000000ffff057224 */ /* 0x002fe400078e0047 */
[----:B------:R-:W5:Y:S04]  /*36e50*/  LDL.LU.64 R70, [R1+0xc00] ;  /* 0x000c000001467983 */ /* 0x000f680000300a00 */
[----:B------:R1:W-:Y:S04]  /*36e60*/  STL [R1+0x6b8], R5 ;  /* 0x0006b80501007387 */ /* 0x0003e80000100800 */
[----:B------:R1:W-:Y:S02]  /*36e70*/  STL [R1+0x6c4], R68 ;  /* 0x0006c44401007387 */ /* 0x0003e40000100800 */
[----:B-1----:R-:W-:-:S02]  /*36e80*/  MOV R5, R69 ;  /* 0x0000004500057202 */ /* 0x002fc40000000f00 */
[----:B------:R-:W-:Y:S04]  /*36e90*/  STL [R1+0x6cc], R78 ;  /* 0x0006cc4e01007387 */ /* 0x000fe80000100800 */
[----:B------:R1:W-:Y:S04]  /*36ea0*/  STL [R1+0x6c0], R5 ;  /* 0x0006c00501007387 */ /* 0x0003e80000100800 */
[----:B------:R-:W5:Y:S01]  /*36eb0*/  LDL.LU.64 R68, [R1+0xbe0] ;  /* 0x000be00001447983 */ /* 0x000f620000300a00 */
[----:B-1----:R-:W-:-:S03]  /*36ec0*/  IMAD.MOV.U32 R5, RZ, RZ, R79 ;  /* 0x000000ffff057224 */ /* 0x002fc600078e004f */
[----:B--2---:R-:W-:Y:S04]  /*36ed0*/  STL [R1+0x6d4], R88 ;  /* 0x0006d45801007387 */ /* 0x004fe80000100800 */
[----:B------:R1:W-:Y:S02]  /*36ee0*/  STL [R1+0x6c8], R5 ;  /* 0x0006c80501007387 */ /* 0x0003e40000100800 */
[----:B-1----:R-:W-:Y:S02]  /*36ef0*/  MOV R5, R89 ;  /* 0x0000005900057202 */ /* 0x002fe40000000f00 */
[----:B------:R-:W2:Y:S04]  /*36f00*/  LDL.LU.64 R88, [R1+0xbc8] ;  /* 0x000bc80001587983 */ /* 0x000ea80000300a00 */
[----:B------:R1:W-:Y:S04]  /*36f10*/  STL [R1+0x6d0], R5 ;  /* 0x0006d00501007387 */ /* 0x0003e80000100800 */
[----:B------:R-:W-:Y:S01]  /*36f20*/  STL [R1+0x6dc], R110 ;  /* 0x0006dc6e01007387 */ /* 0x000fe20000100800 */
[----:B-1----:R-:W-:-:S03]  /*36f30*/  IMAD.MOV.U32 R5, RZ, RZ, R111 ;  /* 0x000000ffff057224 */ /* 0x002fc600078e006f */
[----:B------:R-:W-:Y:S04]  /*36f40*/  STL [R1+0x6e4], R76 ;  /* 0x0006e44c01007387 */ /* 0x000fe80000100800 */
[----:B------:R1:W-:Y:S04]  /*36f50*/  STL [R1+0x6d8], R5 ;  /* 0x0006d80501007387 */ /* 0x0003e80000100800 */
[----:B------:R-:W2:Y:S04]  /*36f60*/  LDL.LU.64 R98, [R1+0xba8] ;  /* 0x000ba80001627983 */ /* 0x000ea80000300a00 */
[----:B------:R-:W2:Y:S01]  /*36f70*/  LDL.LU.64 R116, [R1+0xb78] ;  /* 0x000b780001747983 */ /* 0x000ea20000300a00 */
[----:B-1----:R-:W-:-:S05]  /*36f80*/  MOV R5, R77 ;  /* 0x0000004d00057202 */ /* 0x002fca0000000f00 */
[----:B------:R1:W-:Y:S04]  /*36f90*/  STL [R1+0x6e0], R5 ;  /* 0x0006e00501007387 */ /* 0x0003e80000100800 */
[----:B------:R-:W-:Y:S04]  /*36fa0*/  STL [R1+0x6ec], R108 ;  /* 0x0006ec6c01007387 */ /* 0x000fe80000100800 */
[----:B------:R-:W2:Y:S01]  /*36fb0*/  LDL.LU.64 R96, [R1+0xb48] ;  /* 0x000b480001607983 */ /* 0x000ea20000300a00 */
[----:B-1----:R-:W-:-:S03]  /*36fc0*/  IMAD.MOV.U32 R5, RZ, RZ, R109 ;  /* 0x000000ffff057224 */ /* 0x002fc600078e006d */
[----:B------:R-:W2:Y:S04]  /*36fd0*/  LDL.LU.64 R114, [R1+0xc70] ;  /* 0x000c700001727983 */ /* 0x000ea80000300a00 */
[----:B------:R1:W-:Y:S04]  /*36fe0*/  STL [R1+0x6e8], R5 ;  /* 0x0006e80501007387 */ /* 0x0003e80000100800 */
[----:B------:R-:W-:Y:S04]  /*36ff0*/  STL [R1+0x6f4], R74 ;  /* 0x0006f44a01007387 */ /* 0x000fe80000100800 */
[----:B------:R-:W2:Y:S01]  /*37000*/  LDL.LU.64 R94, [R1+0xc58] ;  /* 0x000c5800015e7983 */ /* 0x000ea20000300a00 */
[----:B-1----:R-:W-:-:S03]  /*37010*/  MOV R5, R75 ;  /* 0x0000004b00057202 */ /* 0x002fc60000000f00 */
[----:B------:R-:W2:Y:S04]  /*37020*/  LDL.LU.64 R112, [R1+0xc40] ;  /* 0x000c400001707983 */ /* 0x000ea80000300a00 */
[----:B------:R1:W-:Y:S04]  /*37030*/  STL [R1+0x6f0], R5 ;  /* 0x0006f00501007387 */ /* 0x0003e80000100800 */
[----:B---3--:R-:W-:Y:S04]  /*37040*/  STL [R1+0x6fc], R106 ;  /* 0x0006fc6a01007387 */ /* 0x008fe80000100800 */
[----:B------:R-:W3:Y:S01]  /*37050*/  LDL.LU.64 R78, [R1+0xc20] ;  /* 0x000c2000014e7983 */ /* 0x000ee20000300a00 */
[----:B-1----:R-:W-:-:S03]  /*37060*/  IMAD.MOV.U32 R5, RZ, RZ, R107 ;  /* 0x000000ffff057224 */ /* 0x002fc600078e006b */
[----:B------:R-:W3:Y:S04]  /*37070*/  LDL.LU.64 R110, [R1+0xc08] ;  /* 0x000c0800016e7983 */ /* 0x000ee80000300a00 */
[----:B------:R1:W-:Y:S04]  /*37080*/  STL [R1+0x6f8], R5 ;  /* 0x0006f80501007387 */ /* 0x0003e80000100800 */
[----:B----4-:R-:W-:Y:S04]  /*37090*/  STL [R1+0x704], R72 ;  /* 0x0007044801007387 */ /* 0x010fe80000100800 */
[----:B------:R-:W4:Y:S01]  /*370a0*/  LDL.LU.64 R76, [R1+0xbe8] ;  /* 0x000be800014c7983 */ /* 0x000f220000300a00 */
[----:B-1----:R-:W-:-:S03]  /*370b0*/  MOV R5, R73 ;  /* 0x0000004900057202 */ /* 0x002fc60000000f00 */
[----:B------:R-:W4:Y:S04]  /*370c0*/  LDL.LU.64 R108, [R1+0xbd0] ;  /* 0x000bd000016c7983 */ /* 0x000f280000300a00 */
[----:B------:R1:W-:Y:S04]  /*370d0*/  STL [R1+0x700], R5 ;  /* 0x0007000501007387 */ /* 0x0003e80000100800 */
[----:B-----5:R-:W-:Y:S04]  /*370e0*/  STL [R1+0x70c], R70 ;  /* 0x00070c4601007387 */ /* 0x020fe80000100800 */
[----:B------:R-:W5:Y:S01]  /*370f0*/  LDL.LU.64 R74, [R1+0xbb8] ;  /* 0x000bb800014a7983 */ /* 0x000f620000300a00 */
[----:B-1----:R-:W-:-:S03]  /*37100*/  IMAD.MOV.U32 R5, RZ, RZ, R71 ;  /* 0x000000ffff057224 */ /* 0x002fc600078e0047 */
[----:B------:R-:W5:Y:S04]  /*37110*/  LDL.LU.64 R106, [R1+0xcb0] ;  /* 0x000cb000016a7983 */ /* 0x000f680000300a00 */
[----:B------:R1:W-:Y:S04]  /*37120*/  STL [R1+0x708], R5 ;  /* 0x0007080501007387 */ /* 0x0003e80000100800 */
[----:B------:R2:W-:Y:S04]  /*37130*/  STL [R1+0x714], R68 ;  /* 0x0007144401007387 */ /* 0x0005e80000100800 */
[----:B------:R-:W5:Y:S01]  /*37140*/  LDL.LU.64 R72, [R1+0xc98] ;  /* 0x000c980001487983 */ /* 0x000f620000300a00 */
[----:B-1----:R-:W-:-:S03]  /*37150*/  MOV R5, R69 ;  /* 0x0000004500057202 */ /* 0x002fc60000000f00 */
[----:B------:R-:W5:Y:S04]  /*37160*/  LDL.LU.64 R70, [R1+0xc80] ;  /* 0x000c800001467983 */ /* 0x000f680000300a00 */
[----:B------:R1:W-:Y:S04]  /*37170*/  STL [R1+0x710], R5 ;  /* 0x0007100501007387 */ /* 0x0003e80000100800 */
[----:B--2---:R2:W-:Y:S04]  /*37180*/  STL [R1+0x71c], R88 ;  /* 0x00071c5801007387 */ /* 0x0045e80000100800 */
[----:B------:R-:W5:Y:S01]  /*37190*/  LDL.LU.64 R68, [R1+0xc60] ;  /* 0x000c600001447983 */ /* 0x000f620000300a00 */
[----:B-1----:R-:W-:-:S03]  /*371a0*/  IMAD.MOV.U32 R5, RZ, RZ, R89 ;  /* 0x000000ffff057224 */ /* 0x002fc600078e0059 */
[----:B--2---:R-:W2:Y:S04]  /*371b0*/  LDL.LU.64 R88, [R1+0xc48] ;  /* 0x000c480001587983 */ /* 0x004ea80000300a00 */
[----:B------:R1:W-:Y:S02]  /*371c0*/  STL [R1+0x718], R5 ;  /* 0x0007180501007387 */ /* 0x0003e40000100800 */
[----:B-1----:R-:W-:Y:S02]  /*371d0*/  MOV R5, R99 ;  /* 0x0000006300057202 */ /* 0x002fe40000000f00 */
[----:B------:R-:W-:Y:S04]  /*371e0*/  STL [R1+0x724], R98 ;  /* 0x0007246201007387 */ /* 0x000fe80000100800 */
[----:B------:R-:W-:Y:S04]  /*371f0*/  STL [R1+0x72c], R116 ;  /* 0x00072c7401007387 */ /* 0x000fe80000100800 */
[----:B------:R1:W-:Y:S02]  /*37200*/  STL [R1+0x720], R5 ;  /* 0x0007200501007387 */ /* 0x0003e40000100800 */
[----:B-1----:R-:W-:-:S02]  /*37210*/  IMAD.MOV.U32 R5, RZ, RZ, R117 ;  /* 0x000000ffff057224 */ /* 0x002fc400078e0075 */
[----:B------:R-:W-:Y:S04]  /*37220*/  STL [R1+0x734], R96 ;  /* 0x0007346001007387 */ /* 0x000fe80000100800 */
[----:B------:R1:W-:Y:S04]  /*37230*/  STL [R1+0x728], R5 ;  /* 0x0007280501007387 */ /* 0x0003e80000100800 */
[----:B------:R-:W-:Y:S01]  /*37240*/  STL [R1+0x73c], R114 ;  /* 0x00073c7201007387 */ /* 0x000fe20000100800 */
[----:B-1----:R-:W-:-:S05]  /*37250*/  MOV R5, R97 ;  /* 0x0000006100057202 */ /* 0x002fca0000000f00 */
[----:B------:R1:W-:Y:S02]  /*37260*/  STL [R1+0x730], R5 ;  /* 0x0007300501007387 */ /* 0x0003e40000100800 */
[----:B-1----:R-:W-:Y:S02]  /*37270*/  IMAD.MOV.U32 R5, RZ, RZ, R115 ;  /* 0x000000ffff057224 */ /* 0x002fe400078e0073 */
[----:B------:R-:W-:Y:S04]  /*37280*/  STL [R1+0x744], R94 ;  /* 0x0007445e01007387 */ /* 0x000fe80000100800 */
[----:B------:R1:W-:Y:S04]  /*37290*/  STL [R1+0x738], R5 ;  /* 0x0007380501007387 */ /* 0x0003e80000100800 */
[----:B------:R-:W-:Y:S01]  /*372a0*/  STL [R1+0x74c], R112 ;  /* 0x00074c7001007387 */ /* 0x000fe20000100800 */
[----:B-1----:R-:W-:-:S05]  /*372b0*/  MOV R5, R95 ;  /* 0x0000005f00057202 */ /* 0x002fca0000000f00 */
[----:B------:R1:W-:Y:S02]  /*372c0*/  STL [R1+0x740], R5 ;  /* 0x0007400501007387 */ /* 0x0003e40000100800 */
[----:B-1----:R-:W-:Y:S02]  /*372d0*/  IMAD.MOV.U32 R5, RZ, RZ, R113 ;  /* 0x000000ffff057224 */ /* 0x002fe400078e0071 */
[----:B---3--:R-:W-:Y:S04]  /*372e0*/  STL [R1+0x754], R78 ;  /* 0x0007544e01007387 */ /* 0x008fe80000100800 */
[----:B------:R1:W-:Y:S04]  /*372f0*/  STL [R1+0x748], R5 ;  /* 0x0007480501007387 */ /* 0x0003e80000100800 */
[----:B------:R-:W-:Y:S01]  /*37300*/  STL [R1+0x75c], R110 ;  /* 0x00075c6e01007387 */ /* 0x000fe20000100800 */
[----:B-1----:R-:W-:-:S05]  /*37310*/  MOV R5, R79 ;  /* 0x0000004f00057202 */ /* 0x002fca0000000f00 */
[----:B------:R1:W-:Y:S04]  /*37320*/  STL [R1+0x750], R5 ;  /* 0x0007500501007387 */ /* 0x0003e80000100800 */
[----:B----4-:R-:W-:Y:S01]  /*37330*/  STL [R1+0x764], R76 ;  /* 0x0007644c01007387 */ /* 0x010fe20000100800 */
[----:B-1----:R-:W-:-:S05]  /*37340*/  IMAD.MOV.U32 R5, RZ, RZ, R111 ;  /* 0x000000ffff057224 */ /* 0x002fca00078e006f */
[----:B------:R1:W-:Y:S04]  /*37350*/  STL [R1+0x758], R5 ;  /* 0x0007580501007387 */ /* 0x0003e80000100800 */
[----:B------:R-:W-:Y:S01]  /*37360*/  STL [R1+0x76c], R108 ;  /* 0x00076c6c01007387 */ /* 0x000fe20000100800 */
[----:B-1----:R-:W-:-:S05]  /*37370*/  MOV R5, R77 ;  /* 0x0000004d00057202 */ /* 0x002fca0000000f00 */
[----:B------:R1:W-:Y:S02]  /*37380*/  STL [R1+0x760], R5 ;  /* 0x0007600501007387 */ /* 0x0003e40000100800 */
[----:B-1----:R-:W-:Y:S02]  /*37390*/  IMAD.MOV.U32 R5, RZ, RZ, R109 ;  /* 0x000000ffff057224 */ /* 0x002fe400078e006d */
[----:B-----5:R-:W-:Y:S04]  /*373a0*/  STL [R1+0x774], R74 ;  /* 0x0007744a01007387 */ /* 0x020fe80000100800 */
[----:B------:R1:W-:Y:S04]  /*373b0*/  STL [R1+0x768], R5 ;  /* 0x0007680501007387 */ /* 0x0003e80000100800 */
[----:B------:R-:W-:Y:S01]  /*373c0*/  STL [R1+0x77c], R106 ;  /* 0x00077c6a01007387 */ /* 0x000fe20000100800 */
[----:B-1----:R-:W-:-:S05]  /*373d0*/  MOV R5, R75 ;  /* 0x0000004b00057202 */ /* 0x002fca0000000f00 */
[----:B------:R1:W-:Y:S04]  /*373e0*/  STL [R1+0x770], R5 ;  /* 0x0007700501007387 */ /* 0x0003e80000100800 */
[----:B------:R-:W-:Y:S01]  /*373f0*/  STL [R1+0x784], R72 ;  /* 0x0007844801007387 */ /* 0x000fe20000100800 */
[----:B-1----:R-:W-:-:S05]  /*37400*/  IMAD.MOV.U32 R5, RZ, RZ, R107 ;  /* 0x000000ffff057224 */ /* 0x002fca00078e006b */
[----:B------:R1:W-:Y:S04]  /*37410*/  STL [R1+0x778], R5 ;  /* 0x0007780501007387 */ /* 0x0003e80000100800 */
[----:B------:R-:W-:Y:S01]  /*37420*/  STL [R1+0x78c], R70 ;  /* 0x00078c4601007387 */ /* 0x000fe20000100800 */
[----:B-1----:R-:W-:-:S05]  /*37430*/  MOV R5, R73 ;  /* 0x0000004900057202 */ /* 0x002fca0000000f00 */
[----:B------:R1:W-:Y:S04]  /*37440*/  STL [R1+0x780], R5 ;  /* 0x0007800501007387 */ /* 0x0003e80000100800 */
[----:B------:R-:W-:Y:S01]  /*37450*/  STL [R1+0x794], R68 ;  /* 0x0007944401007387 */ /* 0x000fe20000100800 */
[----:B-1----:R-:W-:-:S05]  /*37460*/  IMAD.MOV.U32 R5, RZ, RZ, R71 ;  /* 0x000000ffff057224 */ /* 0x002fca00078e0047 */
[----:B------:R1:W-:Y:S04]  /*37470*/  STL [R1+0x788], R5 ;  /* 0x0007880501007387 */ /* 0x0003e80000100800 */
[----:B--2---:R-:W-:Y:S01]  /*37480*/  STL [R1+0x79c], R88 ;  /* 0x00079c5801007387 */ /* 0x004fe20000100800 */
        /* <DEDUP_REMOVED lines=105> */
[----:B-1----:R-:W-:Y:S01]  /*37b20*/  IMAD.MOV.U32 R5, RZ, RZ, R17 ;  /* 0x000000ffff057224 */ /* 0x002fe200078e0011 */
[----:B------:R-:W-:-:S04]  /*37b30*/  SHF.R.S32.HI R4, RZ, 0x7, R4 ;  /* 0x00000007ff047819 */ /* 0x000fc80000011404 */
[----:B------:R1:W-:Y:S01]  /*37b40*/  STL [R1+0x8a8], R5 ;  /* 0x0008a80501007387 */ /* 0x0003e20000100800 */
[----:B------:R-:W-:Y:S01]  /*37b50*/  VIADD R6, R4, 0xfffffff9 ;  /* 0xfffffff904067836 */ /* 0x000fe20000000000 */
[----:B-1----:R-:W-:-:S05]  /*37b60*/  MOV R5, R15 ;  /* 0x0000000f00057202 */ /* 0x002fca0000000f00 */
[----:B------:R1:W-:Y:S02]  /*37b70*/  STL [R1+0x8b0], R5 ;  /* 0x0008b00501007387 */ /* 0x0003e40000100800 */
[----:B-1----:R-:W-:-:S04]  /*37b80*/  VIMNMX R5, PT, PT, R4, 0x2, !PT ;  /* 0x0000000204057848 */ /* 0x002fc80007fe0100 */
[----:B------:R-:W-:Y:S01]  /*37b90*/  IADD3 R5, PT, PT, R5, -0x2, RZ ;  /* 0xfffffffe05057810 */ /* 0x000fe20007ffe0ff */
[----:B------:R1:W-:Y:S04]  /*37ba0*/  STL [R1+0x970], R6 ;  /* 0x0009700601007387 */ /* 0x0003e80000100800 */
[----:B------:R1:W-:Y:S01]  /*37bb0*/  STL [R1+0x96c], R5 ;  /* 0x00096c0501007387 */ /* 0x0003e20000100800 */
[----:B------:R-:W-:Y:S01]  /*37bc0*/  IMAD.MOV.U32 R4, RZ, RZ, RZ ;  /* 0x000000ffff047224 */ /* 0x000fe200078e00ff */
[----:B------:R-:W-:Y:S01]  /*37bd0*/  UMOV UR13, 0x1 ;  /* 0x00000001000d7882 */ /* 0x000fe20000000000 */
[----:B------:R-:W-:Y:S01]  /*37be0*/  UMOV UR14, 0x6 ;  /* 0x00000006000e7882 */ /* 0x000fe20000000000 */
[----:B------:R-:W-:Y:S01]  /*37bf0*/  UMOV UR5, URZ ;  /* 0x000000ff00057c82 */ /* 0x000fe20008000000 */
[----:B------:R-:W-:Y:S01]  /*37c00*/  UMOV UR6, URZ ;  /* 0x000000ff00067c82 */ /* 0x000fe20008000000 */
[----:B------:R-:W-:-:S05]  /*37c10*/  UMOV UR9, URZ ;  /* 0x000000ff00097c82 */ /* 0x000fca0008000000 */
.L_x_12:
[----:B------:R-:W-:Y:S01]  /*37c20*/  IMAD.U32 R4, R4, -0x80000000, RZ ;  /* 0x8000000004047824 */ /* 0x000fe200078e00ff */
[----:B------:R-:W-:-:S03]  /*37c30*/  UIADD3 UR6, UPT, UPT, UR6, 0x1, URZ ;  /* 0x0000000106067890 */ /* 0x000fc6000fffe0ff */
[----:B------:R-:W2:Y:S01]  /*37c40*/  SYNCS.PHASECHK.TRANS64.TRYWAIT P2, [UR8], R4 ;  /* 0x00000004ff0075a7 */ /* 0x000ea20008041108 */
[----:B------:R-:W-:-:S04]  /*37c50*/  UISETP.GT.AND UP1, UPT, UR6, 0x5, UPT ;  /* 0x000000050600788c */ /* 0x000fc8000bf24270 */
[----:B------:R-:W-:-:S04]  /*37c60*/  USEL UR6, UR6, URZ, !UP1 ;  /* 0x000000ff06067287 */ /* 0x000fc8000c800000 */
[----:B------:R-:W-:Y:S01]  /*37c70*/  ULEA UR15, UR6, UR7, 0x11 ;  /* 0x00000007060f7291 */ /* 0x000fe2000f8e88ff */
[----:B--2---:R-:W-:Y:S11]  /*37c80*/  @!P2 BRA `(.L_x_10) ;  /* 0x000001180068a947 */ /* 0x004ff60003800000 */
.L_x_18:
[----:B------:R-:W-:-:S04]  /*37c90*/  DEPBAR.LE SB0, 0xa ;  /* 0x000082800000791a */ /* 0x000fc80000000000 */
[----:B------:R-:W-:Y:S01]  /*37ca0*/  BAR.SYNC.DEFER_BLOCKING 0x0 ;  /* 0x0000000000007b1d */ /* 0x000fe20000010000 */
[----:B------:R-:W-:Y:S02]  /*37cb0*/  UIADD3 UR5, UPT, UPT, UR5, 0x1, URZ ;  /* 0x0000000105057890 */ /* 0x000fe4000fffe0ff */
[----:B------:R-:W-:Y:S02]  /*37cc0*/  ULEA UR8, UR13, UR7, 0x3 ;  /* 0x000000070d087291 */ /* 0x000fe4000f8e18ff */
[----:B------:R-:W-:Y:S02]  /*37cd0*/  UISETP.GT.AND UP1, UPT, UR5, 0x6, UPT ;  /* 0x000000060500788c */ /* 0x000fe4000bf24270 */
[----:B------:R-:W-:Y:S02]  /*37ce0*/  UIADD3 UR8, UPT, UPT, UR8, 0xf8000, URZ ;  /* 0x000f800008087890 */ /* 0x000fe4000fffe0ff */
[----:B------:R-:W-:Y:S01]  /*37cf0*/  USEL UR5, UR5, URZ, !UP1 ;  /* 0x000000ff05057287 */ /* 0x000fe2000c800000 */
[----:B------:R-:W-:Y:S01]  /*37d00*/  UMOV UR4, UR9 ;  /* 0x0000000900047c82 */ /* 0x000fe20008000000 */
[----:B-1----:R-:W1:Y:S04]  /*37d10*/  LDSM.16.M88.4 R4, [R81+UR15] ;  /* 0x0000000f5104783b */ /* 0x002e680008000200 */
[----:B------:R-:W2:Y:S04]  /*37d20*/  LDSM.16.M88.4 R8, [R81+UR15+0x800] ;  /* 0x0008000f5108783b */ /* 0x000ea80008000200 */
[----:B------:R-:W3:Y:S04]  /*37d30*/  LDSM.16.M88.4 R212, [R81+UR15+0x1000] ;  /* 0x0010000f51d4783b */ /* 0x000ee80008000200 */
[----:B------:R-:W4:Y:S04]  /*37d40*/  LDSM.16.M88.4 R204, [R81+UR15+0x1800] ;  /* 0x0018000f51cc783b */ /* 0x000f280008000200 */
[----:B------:R-:W5:Y:S04]  /*37d50*/  LDSM.16.M88.4 R208, [R81+UR15+0x2000] ;  /* 0x0020000f51d0783b */ /* 0x000f680008000200 */
[----:B------:R-:W5:Y:S04]  /*37d60*/  LDSM.16.M88.4 R196, [R81+UR15+0x2800] ;  /* 0x0028000f51c4783b */ /* 0x000f680008000200 */
[----:B------:R-:W5:Y:S04]  /*37d70*/  LDSM.16.M88.4 R200, [R81+UR15+0x3000] ;  /* 0x0030000f51c8783b */ /* 0x000f680008000200 */
[----:B------:R-:W5:Y:S04]  /*37d80*/  LDSM.16.M88.4 R188, [R81+UR15+0x3800] ;  /* 0x0038000f51bc783b */ /* 0x000f680008000200 */
[----:B------:R-:W5:Y:S04]  /*37d90*/  LDSM.16.M88.4 R192, [R81+UR15+0x4000] ;  /* 0x0040000f51c0783b */ /* 0x000f680008000200 */
[----:B------:R-:W5:Y:S04]  /*37da0*/  LDSM.16.M88.4 R180, [R81+UR15+0x4800] ;  /* 0x0048000f51b4783b */ /* 0x000f680008000200 */
[----:B------:R-:W5:Y:S01]  /*37db0*/  LDSM.16.M88.4 R184, [R81+UR15+0x5000] ;  /* 0x0050000f51b8783b */ /* 0x000f620008000200 */
[----:B-1----:R-:W-:Y:S01]  /*37dc0*/  MOV R12, R4 ;  /* 0x00000004000c7202 */ /* 0x002fe20000000f00 */
[----:B------:R-:W-:Y:S01]  /*37dd0*/  IMAD.MOV.U32 R13, RZ, RZ, R6 ;  /* 0x000000ffff0d7224 */ /* 0x000fe200078e0006 */
[----:B------:R-:W-:Y:S01]  /*37de0*/  MOV R4, R5 ;  /* 0x0000000500047202 */ /* 0x000fe20000000f00 */
[----:B------:R-:W1:Y:S01]  /*37df0*/  LDSM.16.M88.4 R172, [R81+UR15+0x5800] ;  /* 0x0058000f51ac783b */ /* 0x000e620008000200 */
[----:B--2---:R-:W-:Y:S01]  /*37e00*/  MOV R14, R8 ;  /* 0x00000008000e7202 */ /* 0x004fe20000000f00 */
[----:B------:R-:W-:Y:S01]  /*37e10*/  IMAD.MOV.U32 R15, RZ, RZ, R10 ;  /* 0x000000ffff0f7224 */ /* 0x000fe200078e000a */
[----:B------:R-:W-:Y:S01]  /*37e20*/  MOV R6, R9 ;  /* 0x0000000900067202 */ /* 0x000fe20000000f00 */
[----:B------:R-:W2:Y:S01]  /*37e30*/  LDSM.16.M88.4 R176, [R81+UR15+0x6000] ;  /* 0x0060000f51b0783b */ /* 0x000ea20008000200 */
[----:B---3--:R-:W-:Y:S01]  /*37e40*/  MOV R16, R212 ;  /* 0x000000d400107202 */ /* 0x008fe20000000f00 */
[----:B------:R-:W-:Y:S01]  /*37e50*/  IMAD.MOV.U32 R17, RZ, RZ, R214 ;  /* 0x000000ffff117224 */ /* 0x000fe200078e00d6 */
[----:B------:R-:W-:Y:S01]  /*37e60*/  MOV R8, R213 ;  /* 0x000000d500087202 */ /* 0x000fe20000000f00 */
[----:B------:R-:W3:Y:S01]  /*37e70*/  LDSM.16.M88.4 R164, [R81+UR15+0x6800] ;  /* 0x0068000f51a4783b */ /* 0x000ee20008000200 */
[----:B----4-:R-:W-:Y:S01]  /*37e80*/  MOV R18, R204 ;  /* 0x000000cc00127202 */ /* 0x010fe20000000f00 */
[----:B------:R-:W-:Y:S01]  /*37e90*/  IMAD.MOV.U32 R19, RZ, RZ, R206 ;  /* 0x000000ffff137224 */ /* 0x000fe200078e00ce */
[----:B------:R-:W-:Y:S01]  /*37ea0*/  MOV R10, R205 ;  /* 0x000000cd000a7202 */ /* 0x000fe20000000f00 */
[----:B------:R-:W4:Y:S01]  /*37eb0*/  LDSM.16.M88.4 R168, [R81+UR15+0x7000] ;  /* 0x0070000f51a8783b */ /* 0x000f220008000200 */
[----:B-----5:R-:W-:Y:S01]  /*37ec0*/  MOV R20, R208 ;  /* 0x000000d000147202 */ /* 0x020fe20000000f00 */
[----:B------:R-:W-:-:S02]  /*37ed0*/  IMAD.MOV.U32 R21, RZ, RZ, R210 ;  /* 0x000000ffff157224 */ /* 0x000fc400078e00d2 */
[----:B------:R-:W5:Y:S01]  /*37ee0*/  LDSM.16.M88.4 R156, [R81+UR15+0x7800] ;  /* 0x0078000f519c783b */ /* 0x000f620008000200 */
[----:B------:R-:W-:Y:S01]  /*37ef0*/  MOV R22, R196 ;  /* 0x000000c400167202 */ /* 0x000fe20000000f00 */
[----:B------:R-:W-:Y:S02]  /*37f00*/  IMAD.MOV.U32 R23, RZ, RZ, R198 ;  /* 0x000000ffff177224 */ /* 0x000fe400078e00c6 */
[----:B------:R-:W5:Y:S01]  /*37f10*/  LDSM.16.M88.4 R160, [R81+UR15+0x8000] ;  /* 0x0080000f51a0783b */ /* 0x000f620008000200 */
[----:B------:R-:W-:Y:S01]  /*37f20*/  MOV R24, R200 ;  /* 0x000000c800187202 */ /* 0x000fe20000000f00 */
[----:B------:R-:W-:Y:S02]  /*37f30*/  IMAD.MOV.U32 R25, RZ, RZ, R202 ;  /* 0x000000ffff197224 */ /* 0x000fe400078e00ca */
[----:B------:R-:W5:Y:S01]  /*37f40*/  LDSM.16.M88.4 R148, [R81+UR15+0x8800] ;  /* 0x0088000f5194783b */ /* 0x000f620008000200 */
[----:B------:R-:W-:Y:S01]  /*37f50*/  MOV R26, R188 ;  /* 0x000000bc001a7202 */ /* 0x000fe20000000f00 */
        /* <DEDUP_REMOVED lines=11> */
[----:B-1----:R-:W-:Y:S01]  /*38010*/  MOV R34, R172 ;  /* 0x000000ac00227202 */ /* 0x002fe20000000f00 */
[----:B------:R-:W-:Y:S02]  /*38020*/  IMAD.MOV.U32 R35, RZ, RZ, R174 ;  /* 0x000000ffff237224 */ /* 0x000fe400078e00ae */
[----:B------:R-:W1:Y:S01]  /*38030*/  LDSM.16.M88.4 R136, [R81+UR15+0xb000] ;  /* 0x00b0000f5188783b */ /* 0x000e620008000200 */
[----:B--2---:R-:W-:Y:S01]  /*38040*/  MOV R36, R176 ;  /* 0x000000b000247202 */ /* 0x004fe20000000f00 */
[----:B------:R-:W-:Y:S02]  /*38050*/  IMAD.MOV.U32 R37, RZ, RZ, R178 ;  /* 0x000000ffff257224 */ /* 0x000fe400078e00b2 */
[----:B------:R-:W2:Y:S01]  /*38060*/  LDSM.16.M88.4 R120, [R81+UR15+0xb800] ;  /* 0x00b8000f5178783b */ /* 0x000ea20008000200 */
[----:B---3--:R-:W-:Y:S01]  /*38070*/  MOV R38, R164 ;  /* 0x000000a400267202 */ /* 0x008fe20000000f00 */
[----:B------:R-:W-:-:S02]  /*38080*/  IMAD.MOV.U32 R39, RZ, RZ, R166 ;  /* 0x000000ffff277224 */ /* 0x000fc400078e00a6 */
[----:B------:R-:W3:Y:S01]  /*38090*/  LDSM.16.M88.4 R124, [R81+UR15+0xc000] ;  /* 0x00c0000f517c783b */ /* 0x000ee20008000200 */
[----:B----4-:R-:W-:Y:S01]  /*380a0*/  MOV R40, R168 ;  /* 0x000000a800287202 */ /* 0x010fe20000000f00 */
[----:B------:R-:W-:Y:S02]  /*380b0*/  IMAD.MOV.U32 R41, RZ, RZ, R170 ;  /* 0x000000ffff297224 */ /* 0x000fe400078e00aa */
[----:B------:R-:W4:Y:S01]  /*380c0*/  LDSM.16.M88.4 R112, [R81+UR15+0xc800] ;  /* 0x00c8000f5170783b */ /* 0x000f220008000200 */
[----:B-----5:R-:W-:Y:S01]  /*380d0*/  MOV R42, R156 ;  /* 0x0000009c002a7202 */ /* 0x020fe20000000f00 */
        /* <DEDUP_REMOVED lines=18> */
[----:B------:R-:W-:Y:S01]  /*38200*/  IMAD.MOV.U32 R55, RZ, RZ, R130 ;  /* 0x000000ffff377224 */ /* 0x000fe200078e0082 */
[----:B-1----:R-:W-:Y:S01]  /*38210*/  MOV R56, R136 ;  /* 0x0000008800387202 */ /* 0x002fe20000000f00 */
[----:B------:R-:W-:Y:S01]  /*38220*/  IMAD.MOV.U32 R57, RZ, RZ, R138 ;  /* 0x000000ffff397224 */ /* 0x000fe200078e008a */
[----:B------:R-:W-:Y:S01]  /*38230*/  LDSM.16.M88.4 R92, [R81+UR15+0x10000] ;  /* 0x0100000f515c783b */ /* 0x000fe20008000200 */
[----:B------:R-:W-:Y:S01]  /*38240*/  IMAD.MOV.U32 R5, RZ, RZ, R7 ;  /* 0x000000ffff057224 */ /* 0x000fe200078e0007 */
[----:B--2---:R-:W-:Y:S01]  /*38250*/  MOV R58, R120 ;  /* 0x00000078003a7202 */ /* 0x004fe20000000f00 */
[----:B------:R-:W-:Y:S01]  /*38260*/  IMAD.MOV.U32 R59, RZ, RZ, R122 ;  /* 0x000000ffff3b7224 */ /* 0x000fe200078e007a */
[----:B------:R-:W-:Y:S01]  /*38270*/  LDSM.16.M88.4 R88, [R81+UR15+0x10800] ;  /* 0x0108000f5158783b */ /* 0x000fe20008000200 */
[----:B------:R-:W-:Y:S01]  /*38280*/  IMAD.MOV.U32 R7, RZ, RZ, R11 ;  /* 0x000000ffff077224 */ /* 0x000fe200078e000b */
[----:B---3--:R-:W-:Y:S01]  /*38290*/  MOV R60, R124 ;  /* 0x0000007c003c7202 */ /* 0x008fe20000000f00 */
[----:B------:R-:W-:Y:S01]  /*382a0*/  IMAD.MOV.U32 R61, RZ, RZ, R126 ;  /* 0x000000ffff3d7224 */ /* 0x000fe200078e007e */
[----:B------:R-:W-:Y:S01]  /*382b0*/  LDSM.16.M88.4 R216, [R81+UR15+0x12000] ;  /* 0x0120000f51d8783b */ /* 0x000fe20008000200 */
[----:B------:R-:W-:Y:S01]  /*382c0*/  IMAD.MOV.U32 R9, RZ, RZ, R215 ;  /* 0x000000ffff097224 */ /* 0x000fe200078e00d7 */
[----:B----4-:R-:W-:Y:S01]  /*382d0*/  MOV R62, R112 ;  /* 0x00000070003e7202 */ /* 0x010fe20000000f00 */
[----:B------:R-:W-:Y:S01]  /*382e0*/  IMAD.MOV.U32 R63, RZ, RZ, R114 ;  /* 0x000000ffff3f7224 */ /* 0x000fe200078e0072 */
[----:B------:R-:W-:Y:S01]  /*382f0*/  LDSM.16.M88.4 R212, [R81+UR15+0x13000] ;  /* 0x0130000f51d4783b */ /* 0x000fe20008000200 */
[----:B------:R-:W-:Y:S01]  /*38300*/  IMAD.MOV.U32 R11, RZ, RZ, R207 ;  /* 0x000000ffff0b7224 */ /* 0x000fe200078e00cf */
[----:B-----5:R-:W-:Y:S01]  /*38310*/  MOV R64, R116 ;  /* 0x0000007400407202 */ /* 0x020fe20000000f00 */
[----:B------:R-:W-:Y:S01]  /*38320*/  IMAD.MOV.U32 R65, RZ, RZ, R118 ;  /* 0x000000ffff417224 */ /* 0x000fe200078e0076 */
[----:B------:R-:W-:Y:S01]  /*38330*/  LDSM.16.M88.4 R204, [R81+UR15+0x14000] ;  /* 0x0140000f51cc783b */ /* 0x000fe20008000200 */
        /* <DEDUP_REMOVED lines=9> */
[----:B------:R-:W-:-:S04]  /*383d0*/  IMAD.MOV.U32 R75, RZ, RZ, R78 ;  /* 0x000000ffff4b7224 */ /* 0x000fc800078e004e */
[----:B------:R1:W-:Y:S02]  /*383e0*/  STTM.x64 tmem[UR11+0x80], R12 ;  /* 0x0000800c000079ed */ /* 0x0003e4000834000b */
        /* <DEDUP_REMOVED lines=54> */
[----:B------:R-:W-:Y:S01]  /*38750*/  LDSM.16.M88.4 R96, [R81+UR15+0x11800] ;  /* 0x0118000f5160783b */ /* 0x000fe20008000200 */
[----:B------:R-:W-:Y:S01]  /*38760*/  MOV R66, R77 ;  /* 0x0000004d00427202 */ /* 0x000fe20000000f00 */
[----:B------:R-:W-:-:S02]  /*38770*/  IMAD.MOV.U32 R67, RZ, RZ, R79 ;  /* 0x000000ffff437224 */ /* 0x000fc400078e004f */
[----:B------:R-:W-:Y:S04]  /*38780*/  LDSM.16.M88.4 R100, [R81+UR15+0x11000] ;  /* 0x0110000f5164783b */ /* 0x000fe80008000200 */
        /* <DEDUP_REMOVED lines=19> */
[----:B------:R-:W1:Y:S04]  /*388c0*/  LDSM.16.M88.4 R128, [R81+UR15+0x1d000] ;  /* 0x01d0000f5180783b */ /* 0x000e680008000200 */
[----:B------:R-:W2:Y:S04]  /*388d0*/  LDSM.16.M88.4 R116, [R81+UR15+0x1d800] ;  /* 0x01d8000f5174783b */ /* 0x000ea80008000200 */
[----:B------:R-:W3:Y:S04]  /*388e0*/  LDSM.16.M88.4 R120, [R81+UR15+0x1e000] ;  /* 0x01e0000f5178783b */ /* 0x000ee80008000200 */
[----:B------:R-:W4:Y:S04]  /*388f0*/  LDSM.16.M88.4 R108, [R81+UR15+0x1e800] ;  /* 0x01e8000f516c783b */ /* 0x000f280008000200 */
[----:B------:R-:W5:Y:S04]  /*38900*/  LDSM.16.M88.4 R112, [R81+UR15+0x1f000] ;  /* 0x01f0000f5170783b */ /* 0x000f680008000200 */
[----:B------:R-:W5:Y:S01]  /*38910*/  LDSM.16.M88.4 R104, [R81+UR15+0x1f800] ;  /* 0x01f8000f5168783b */ /* 0x000f620008000200 */
[----:B------:R5:W-:Y:S01]  /*38920*/  STTM.x64 tmem[UR11+0x100], R4 ;  /* 0x00010004000079ed */ /* 0x000be2000834000b */
[----:B-1----:R-:W-:Y:S01]  /*38930*/  MOV R68, R128 ;  /* 0x0000008000447202 */ /* 0x002fe20000000f00 */
[----:B------:R-:W-:Y:S01]  /*38940*/  IMAD.MOV.U32 R69, RZ, RZ, R130 ;  /* 0x000000ffff457224 */ /* 0x000fe200078e0082 */
[----:B--2---:R-:W-:Y:S01]  /*38950*/  MOV R70, R116 ;  /* 0x0000007400467202 */ /* 0x004fe20000000f00 */
[----:B------:R-:W-:Y:S01]  /*38960*/  IMAD.MOV.U32 R71, RZ, RZ, R118 ;  /* 0x000000ffff477224 */ /* 0x000fe200078e0076 */
[----:B---3--:R-:W-:Y:S01]  /*38970*/  MOV R72, R120 ;  /* 0x0000007800487202 */ /* 0x008fe20000000f00 */
[----:B------:R-:W-:Y:S01]  /*38980*/  IMAD.MOV.U32 R73, RZ, RZ, R122 ;  /* 0x000000ffff497224 */ /* 0x000fe200078e007a */
[----:B----4-:R-:W-:Y:S01]  /*38990*/  MOV R74, R108 ;  /* 0x0000006c004a7202 */ /* 0x010fe20000000f00 */
[----:B------:R-:W-:Y:S01]  /*389a0*/  IMAD.MOV.U32 R75, RZ, RZ, R110 ;  /* 0x000000ffff4b7224 */ /* 0x000fe200078e006e */
[----:B-----5:R-:W-:Y:S01]  /*389b0*/  MOV R76, R112 ;  /* 0x00000070004c7202 */ /* 0x020fe20000000f00 */
        /* <DEDUP_REMOVED lines=58> */
[----:B------:R1:W-:Y:S01]  /*38d60*/  STTM.x64 tmem[UR11+0xc0], R16 ;  /* 0x0000c010000079ed */ /* 0x0003e2000834000b */
        /* <DEDUP_REMOVED lines=61> */
[----:B------:R1:W-:Y:S01]  /*39140*/  STTM.x64 tmem[UR11+0x140], R4 ;  /* 0x00014004000079ed */ /* 0x0003e2000834000b */
[----:B------:R-:W2:Y:S02]  /*39150*/  FENCE.VIEW.ASYNC.T ;  /* 0x00000000000073c6 */ /* 0x000ea40000000200 */
[----:B--2---:R-:W-:Y:S06]  /*39160*/  BAR.SYNC.DEFER_BLOCKING 0x0 ;  /* 0x0000000000007b1d */ /* 0x004fec0000010000 */
[----:B------:R-:W-:Y:S05]  /*39170*/  @P1 BRA `(.L_x_11) ;  /* 0x0000000800a41947 */ /* 0x000fea0003800000 */
[----:B------:R-:W-:Y:S01]  /*39180*/  ULEA UR9, UR5, UR7, 0xf ;  /* 0x0000000705097291 */ /* 0x000fe2000f8e78ff */
[----:B-1----:R-:W-:Y:S01]  /*39190*/  MOV.SPILL R4, UR15 ;  /* 0x0000000f00047c02 */ /* 0x002fe20009000f00 */
[----:B------:R-:W-:Y:S01]  /*391a0*/  UMOV UR21, URZ ;  /* 0x000000ff00157c82 */ /* 0x000fe20008000000 */
[----:B------:R-:W-:Y:S01]  /*391b0*/  UIADD3 UR64, UPT, UPT, UR10, 0x88, URZ ;  /* 0x000000880a407890 */ /* 0x000fe2000fffe0ff */
[----:B------:R-:W-:Y:S01]  /*391c0*/  MOV.SPILL R5, UR14 ;  /* 0x0000000e00057c02 */ /* 0x000fe20009000f00 */
[----:B------:R-:W-:Y:S02]  /*391d0*/  UIADD3 UR9, UPT, UPT, UR9, 0xc0000, URZ ;  /* 0x000c000009097890 */ /* 0x000fe4000fffe0ff */
[----:B------:R-:W-:Y:S02]  /*391e0*/  UIADD3 UR65, UPT, UPT, UR10, 0x90, URZ ;  /* 0x000000900a417890 */ /* 0x000fe4000fffe0ff */
[----:B------:R-:W-:Y:S02]  /*391f0*/  USHF.R.U32.HI UR46, URZ, 0x4, UR9 ;  /* 0x00000004ff2e7899 */ /* 0x000fe40008011609 */
[----:B------:R-:W-:-:S02]  /*39200*/  UIADD3 UR77, UPT, UPT, UR10, 0x98, URZ ;  /* 0x000000980a4d7890 */ /* 0x000fc4000fffe0ff */
[----:B------:R-:W-:Y:S01]  /*39210*/  USGXT.U32 UR46, UR46, 0xe ;  /* 0x0000000e2e2e789a */ /* 0x000fe20008000000 */
[----:B------:R-:W-:Y:S01]  /*39220*/  UMOV UR26, 0x0 ;  /* 0x00000000001a7882 */ /* 0x000fe20000000000 */
[----:B------:R-:W-:Y:S02]  /*39230*/  UMOV UR27, 0x8100910 ;  /* 0x08100910001b7882 */ /* 0x000fe40000000000 */
[----:B------:R-:W-:Y:S01]  /*39240*/  UIADD3 UR48, UP1, UPT, UR46, 0x2, URZ ;  /* 0x000000022e307890 */ /* 0x000fe2000ff3e0ff */
[----:B------:R-:W-:Y:S01]  /*39250*/  UMOV UR47, 0x40004040 ;  /* 0x40004040002f7882 */ /* 0x000fe20000000000 */
[----:B------:R-:W-:Y:S02]  /*39260*/  UMOV UR28, 0x0 ;  /* 0x00000000001c7882 */ /* 0x000fe40000000000 */
[----:B------:R-:W-:Y:S01]  /*39270*/  UIADD3.X UR49, UPT, UPT, UR21, 0x40004040, URZ, UP1, !UPT ;  /* 0x4000404015317890 */ /* 0x000fe20008ffe4ff */
[----:B------:R1:W-:Y:S01]  /*39280*/  UTCHMMA tmem[UR12], gdesc[UR46], tmem[UR10], tmem[UR26], idesc[UR27], UPT ;  /* 0x00ff1a2e0c0079ea */ /* 0x0003e2000b80000a */
[----:B------:R-:W-:-:S02]  /*39290*/  UIADD3 UR50, UP1, UPT, UR48, 0x2, URZ ;  /* 0x0000000230327890 */ /* 0x000fc4000ff3e0ff */
[----:B------:R-:W-:Y:S02]  /*392a0*/  UIADD3 UR52, UP2, UPT, UR48, 0x4, URZ ;  /* 0x0000000430347890 */ /* 0x000fe4000ff5e0ff */
[----:B------:R-:W-:Y:S02]  /*392b0*/  UIADD3.X UR51, UPT, UPT, UR49, URZ, URZ, UP1, !UPT ;  /* 0x000000ff31337290 */ /* 0x000fe40008ffe4ff */
[----:B------:R-:W-:Y:S02]  /*392c0*/  UIADD3.X UR53, UPT, UPT, UR49, URZ, URZ, UP2, !UPT ;  /* 0x000000ff31357290 */ /* 0x000fe400097fe4ff */
[----:B------:R-:W-:Y:S02]  /*392d0*/  UIADD3 UR54, UP2, UPT, UR48, 0x1fe, URZ ;  /* 0x000001fe30367890 */ /* 0x000fe4000ff5e0ff */
[----:B------:R-:W-:Y:S01]  /*392e0*/  UIADD3 UR56, UP1, UPT, UR48, 0x200, URZ ;  /* 0x0000020030387890 */ /* 0x000fe2000ff3e0ff */
[----:B------:R-:W-:Y:S01]  /*392f0*/  UMOV UR29, 0x8100910 ;  /* 0x08100910001d7882 */ /* 0x000fe20000000000 */
[----:B------:R-:W-:-:S02]  /*39300*/  UIADD3.X UR55, UPT, UPT, UR49, URZ, URZ, UP2, !UPT ;  /* 0x000000ff31377290 */ /* 0x000fc400097fe4ff */
[----:B------:R2:W-:Y:S01]  /*39310*/  UTCHMMA tmem[UR64], gdesc[UR48], tmem[UR10], tmem[UR28], idesc[UR29], UPT ;  /* 0x00ff1c30400079ea */ /* 0x0005e2000b80000a */
[----:B------:R-:W-:Y:S02]  /*39320*/  UIADD3 UR76, UPT, UPT, UR10, 0xa0, URZ ;  /* 0x000000a00a4c7890 */ /* 0x000fe4000fffe0ff */
[----:B-1----:R-:W-:Y:S02]  /*39330*/  UIADD3 UR26, UP2, UPT, UR48, 0x202, URZ ;  /* 0x00000202301a7890 */ /* 0x002fe4000ff5e0ff */
[----:B------:R-:W-:Y:S01]  /*39340*/  UIADD3.X UR57, UPT, UPT, UR49, URZ, URZ, UP1, !UPT ;  /* 0x000000ff31397290 */ /* 0x000fe20008ffe4ff */
[----:B------:R-:W-:Y:S01]  /*39350*/  UMOV UR32, 0x0 ;  /* 0x0000000000207882 */ /* 0x000fe20000000000 */
[----:B------:R-:W-:Y:S01]  /*39360*/  UMOV UR33, 0x8100910 ;  /* 0x0810091000217882 */ /* 0x000fe20000000000 */
[----:B------:R-:W-:Y:S02]  /*39370*/  UIADD3 UR66, UPT, UPT, UR10, 0xa8, URZ ;  /* 0x000000a80a427890 */ /* 0x000fe4000fffe0ff */
[----:B------:R1:W-:Y:S01]  /*39380*/  UTCHMMA tmem[UR65], gdesc[UR50], tmem[UR10], tmem[UR32], idesc[UR33], UPT ;  /* 0x00ff2032410079ea */ /* 0x0003e2000b80000a */
[----:B--2---:R-:W-:Y:S01]  /*39390*/  UIADD3 UR28, UP1, UPT, UR48, 0x204, URZ ;  /* 0x00000204301c7890 */ /* 0x004fe2000ff3e0ff */
[----:B------:R-:W-:Y:S01]  /*393a0*/  UMOV UR30, 0x0 ;  /* 0x00000000001e7882 */ /* 0x000fe20000000000 */
[----:B------:R-:W-:Y:S01]  /*393b0*/  UMOV UR31, 0x8100910 ;  /* 0x08100910001f7882 */ /* 0x000fe20000000000 */
[----:B------:R-:W-:-:S02]  /*393c0*/  UIADD3 UR67, UPT, UPT, UR10, 0xb0, URZ ;  /* 0x000000b00a437890 */ /* 0x000fc4000fffe0ff */
[----:B------:R2:W-:Y:S01]  /*393d0*/  UTCHMMA tmem[UR77], gdesc[UR52], tmem[UR10], tmem[UR30], idesc[UR31], UPT ;  /* 0x00ff1e344d0079ea */ /* 0x0005e2000b80000a */
[----:B------:R-:W-:Y:S02]  /*393e0*/  UIADD3.X UR27, UPT, UPT, UR49, URZ, URZ, UP2, !UPT ;  /* 0x000000ff311b7290 */ /* 0x000fe400097fe4ff */
[----:B------:R-:W-:Y:S02]  /*393f0*/  UIADD3 UR69, UPT, UPT, UR10, 0xb8, URZ ;  /* 0x000000b80a457890 */ /* 0x000fe4000fffe0ff */
[----:B------:R-:W-:Y:S02]  /*39400*/  UIADD3.X UR29, UPT, UPT, UR49, URZ, URZ, UP1, !UPT ;  /* 0x000000ff311d7290 */ /* 0x000fe40008ffe4ff */
[----:B-1----:R-:W-:Y:S01]  /*39410*/  UIADD3 UR32, UP1, UPT, UR48, 0x400, URZ ;  /* 0x0000040030207890 */ /* 0x002fe2000ff3e0ff */
[----:B------:R-:W-:Y:S01]  /*39420*/  UMOV UR34, 0x0 ;  /* 0x0000000000227882 */ /* 0x000fe20000000000 */
[----:B--2---:R-:W-:Y:S01]  /*39430*/  UIADD3 UR30, UP2, UPT, UR48, 0x3fe, URZ ;  /* 0x000003fe301e7890 */ /* 0x004fe2000ff5e0ff */
[----:B------:R-:W-:Y:S01]  /*39440*/  UMOV UR35, 0x8100910 ;  /* 0x0810091000237882 */ /* 0x000fe20000000000 */
[----:B------:R-:W-:Y:S01]  /*39450*/  UMOV UR36, 0x0 ;  /* 0x0000000000247882 */ /* 0x000fe20000000000 */
[----:B------:R-:W-:Y:S01]  /*39460*/  UMOV UR37, 0x8100910 ;  /* 0x0810091000257882 */ /* 0x000fe20000000000 */
[----:B------:R1:W-:Y:S01]  /*39470*/  UTCHMMA tmem[UR76], gdesc[UR54], tmem[UR10], tmem[UR34], idesc[UR35], UPT ;  /* 0x00ff22364c0079ea */ /* 0x0003e2000b80000a */
[----:B------:R-:W-:Y:S01]  /*39480*/  UIADD3.X UR31, UPT, UPT, UR49, URZ, URZ, UP2, !UPT ;  /* 0x000000ff311f7290 */ /* 0x000fe200097fe4ff */
[----:B------:R2:W-:Y:S01]  /*39490*/  UTCHMMA tmem[UR66], gdesc[UR56], tmem[UR10], tmem[UR36], idesc[UR37], UPT ;  /* 0x00ff2438420079ea */ /* 0x0005e2000b80000a */
[----:B------:R-:W-:-:S02]  /*394a0*/  UIADD3 UR68, UPT, UPT, UR10, 0xc0, URZ ;  /* 0x000000c00a447890 */ /* 0x000fc4000fffe0ff */
[----:B------:R-:W-:Y:S01]  /*394b0*/  UIADD3.X UR33, UPT, UPT, UR49, URZ, URZ, UP1, !UPT ;  /* 0x000000ff31217290 */ /* 0x000fe20008ffe4ff */
[----:B------:R-:W-:Y:S01]  /*394c0*/  UMOV UR40, 0x0 ;  /* 0x0000000000287882 */ /* 0x000fe20000000000 */
[----:B------:R-:W-:Y:S01]  /*394d0*/  UMOV UR41, 0x8100910 ;  /* 0x0810091000297882 */ /* 0x000fe20000000000 */
[----:B------:R-:W-:Y:S02]  /*394e0*/  UIADD3 UR63, UPT, UPT, UR10, 0xc8, URZ ;  /* 0x000000c80a3f7890 */ /* 0x000fe4000fffe0ff */
[----:B------:R3:W-:Y:S01]  /*394f0*/  UTCHMMA tmem[UR67], gdesc[UR26], tmem[UR10], tmem[UR40], idesc[UR41], UPT ;  /* 0x00ff281a430079ea */ /* 0x0007e2000b80000a */
[----:B-1----:R-:W-:Y:S02]  /*39500*/  UIADD3 UR34, UP2, UPT, UR48, 0x402, URZ ;  /* 0x0000040230227890 */ /* 0x002fe4000ff5e0ff */
[----:B--2---:R-:W-:Y:S01]  /*39510*/  UIADD3 UR36, UP1, UPT, UR48, 0x404, URZ ;  /* 0x0000040430247890 */ /* 0x004fe2000ff3e0ff */
[----:B------:R-:W-:Y:S01]  /*39520*/  UMOV UR38, 0x0 ;  /* 0x0000000000267882 */ /* 0x000fe20000000000 */
[----:B------:R-:W-:Y:S01]  /*39530*/  UMOV UR39, 0x8100910 ;  /* 0x0810091000277882 */ /* 0x000fe20000000000 */
[----:B------:R-:W-:Y:S01]  /*39540*/  UIADD3.X UR35, UPT, UPT, UR49, URZ, URZ, UP2, !UPT ;  /* 0x000000ff31237290 */ /* 0x000fe200097fe4ff */
[----:B------:R1:W-:Y:S01]  /*39550*/  UTCHMMA tmem[UR69], gdesc[UR28], tmem[UR10], tmem[UR38], idesc[UR39], UPT ;  /* 0x00ff261c450079ea */ /* 0x0003e2000b80000a */
[----:B------:R-:W-:-:S02]  /*39560*/  UIADD3.X UR37, UPT, UPT, UR49, URZ, URZ, UP1, !UPT ;  /* 0x000000ff31257290 */ /* 0x000fc40008ffe4ff */
[----:B---3--:R-:W-:Y:S01]  /*39570*/  UIADD3 UR40, UP1, UPT, UR48, 0x600, URZ ;  /* 0x0000060030287890 */ /* 0x008fe2000ff3e0ff */
[----:B------:R-:W-:Y:S01]  /*39580*/  UMOV UR42, 0x0 ;  /* 0x00000000002a7882 */ /* 0x000fe20000000000 */
[----:B------:R-:W-:Y:S01]  /*39590*/  UMOV UR43, 0x8100910 ;  /* 0x08100910002b7882 */ /* 0x000fe20000000000 */
[----:B------:R-:W-:Y:S01]  /*395a0*/  UMOV UR44, 0x0 ;  /* 0x00000000002c7882 */ /* 0x000fe20000000000 */
[----:B------:R-:W-:Y:S01]  /*395b0*/  UMOV UR45, 0x8100910 ;  /* 0x08100910002d7882 */ /* 0x000fe20000000000 */
[----:B------:R2:W-:Y:S01]  /*395c0*/  UTCHMMA tmem[UR68], gdesc[UR30], tmem[UR10], tmem[UR42], idesc[UR43], UPT ;  /* 0x00ff2a1e440079ea */ /* 0x0005e2000b80000a */
[----:B-1----:R-:W-:Y:S01]  /*395d0*/  UIADD3 UR38, UP2, UPT, UR48, 0x5fe, URZ ;  /* 0x000005fe30267890 */ /* 0x002fe2000ff5e0ff */
[----:B------:R1:W-:Y:S01]  /*395e0*/  UTCHMMA tmem[UR63], gdesc[UR32], tmem[UR10], tmem[UR44], idesc[UR45], UPT ;  /* 0x00ff2c203f0079ea */ /* 0x0003e2000b80000a */
[----:B------:R-:W-:Y:S02]  /*395f0*/  UIADD3 UR62, UPT, UPT, UR10, 0xd0, URZ ;  /* 0x000000d00a3e7890 */ /* 0x000fe4000fffe0ff */
[----:B------:R-:W-:-:S02]  /*39600*/  UIADD3.X UR39, UPT, UPT, UR49, URZ, URZ, UP2, !UPT ;  /* 0x000000ff31277290 */ /* 0x000fc400097fe4ff */
[----:B------:R-:W-:Y:S02]  /*39610*/  UIADD3.X UR41, UPT, UPT, UR49, URZ, URZ, UP1, !UPT ;  /* 0x000000ff31297290 */ /* 0x000fe40008ffe4ff */
[----:B------:R-:W-:Y:S02]  /*39620*/  UIADD3 UR59, UPT, UPT, UR10, 0xd8, URZ ;  /* 0x000000d80a3b7890 */ /* 0x000fe4000fffe0ff */
[----:B--2---:R-:W-:Y:S02]  /*39630*/  UIADD3 UR42, UP2, UPT, UR48, 0x602, URZ ;  /* 0x00000602302a7890 */ /* 0x004fe4000ff5e0ff */
[----:B-1----:R-:W-:Y:S02]  /*39640*/  UIADD3 UR44, UP1, UPT, UR48, 0x604, URZ ;  /* 0x00000604302c7890 */ /* 0x002fe4000ff3e0ff */
[----:B------:R-:W-:Y:S02]  /*39650*/  UIADD3 UR58, UPT, UPT, UR10, 0xe0, URZ ;  /* 0x000000e00a3a7890 */ /* 0x000fe4000fffe0ff */
[----:B------:R-:W-:-:S02]  /*39660*/  UIADD3 UR9, UPT, UPT, UR10, 0xe8, URZ ;  /* 0x000000e80a097890 */ /* 0x000fc4000fffe0ff */
[----:B------:R-:W-:Y:S02]  /*39670*/  UIADD3 UR18, UPT, UPT, UR10, 0xf0, URZ ;  /* 0x000000f00a127890 */ /* 0x000fe4000fffe0ff */
[----:B------:R-:W-:Y:S02]  /*39680*/  UIADD3.X UR43, UPT, UPT, UR49, URZ, URZ, UP2, !UPT ;  /* 0x000000ff312b7290 */ /* 0x000fe400097fe4ff */
[----:B------:R-:W-:Y:S02]  /*39690*/  UIADD3 UR19, UPT, UPT, UR10, 0xf8, URZ ;  /* 0x000000f80a137890 */ /* 0x000fe4000fffe0ff */
[----:B------:R-:W-:Y:S02]  /*396a0*/  UIADD3.X UR45, UPT, UPT, UR49, URZ, URZ, UP1, !UPT ;  /* 0x000000ff312d7290 */ /* 0x000fe40008ffe4ff */
[----:B------:R-:W-:Y:S02]  /*396b0*/  UIADD3 UR20, UPT, UPT, UR10, 0x40, URZ ;  /* 0x000000400a147890 */ /* 0x000fe4000fffe0ff */
        /* <DEDUP_REMOVED lines=19> */
[----:B------:R-:W-:Y:S01]  /*397f0*/  UTCHMMA tmem[UR9], gdesc[UR40], tmem[UR10], tmem[UR74], idesc[UR75], UPT ;  /* 0x00ff4a28090079ea */ /* 0x000fe2000b80000a */
[----:B------:R-:W-:Y:S01]  /*39800*/  UIADD3 UR67, UPT, UPT, UR10, 0x120, URZ ;  /* 0x000001200a437890 */ /* 0x000fe2000fffe0ff */
[----:B------:R-:W-:Y:S01]  /*39810*/  UMOV UR76, 0x0 ;  /* 0x00000000004c7882 */ /* 0x000fe20000000000 */
[----:B------:R-:W-:Y:S01]  /*39820*/  UMOV UR77, 0x8100910 ;  /* 0x08100910004d7882 */ /* 0x000fe20000000000 */
[----:B------:R-:W-:Y:S01]  /*39830*/  UMOV UR14, 0x0 ;  /* 0x00000000000e7882 */ /* 0x000fe20000000000 */
[----:B------:R-:W-:Y:S01]  /*39840*/  UMOV UR15, 0x8100910 ;  /* 0x08100910000f7882 */ /* 0x000fe20000000000 */
[----:B------:R-:W-:-:S02]  /*39850*/  UIADD3 UR63, UPT, UPT, UR10, 0x40, URZ ;  /* 0x000000400a3f7890 */ /* 0x000fc4000fffe0ff */
[----:B------:R-:W-:Y:S01]  /*39860*/  UTCHMMA tmem[UR18], gdesc[UR42], tmem[UR10], tmem[UR76], idesc[UR77], UPT ;  /* 0x00ff4c2a120079ea */ /* 0x000fe2000b80000a */
[----:B-1----:R-:W-:Y:S02]  /*39870*/  UIADD3 UR61, UPT, UPT, UR10, 0x128, URZ ;  /* 0x000001280a3d7890 */ /* 0x002fe4000fffe0ff */
[----:B------:R-:W-:Y:S01]  /*39880*/  UTCHMMA tmem[UR19], gdesc[UR44], tmem[UR10], tmem[UR14], idesc[UR15], UPT ;  /* 0x00ff0e2c130079ea */ /* 0x000fe2000b80000a */
[----:B--2---:R-:W-:Y:S01]  /*39890*/  UIADD3 UR59, UPT, UPT, UR10, 0x40, URZ ;  /* 0x000000400a3b7890 */ /* 0x004fe2000fffe0ff */
[----:B------:R1:W-:Y:S01]  /*398a0*/  UTCHMMA tmem[UR21], gdesc[UR46], tmem[UR20], tmem[UR76], idesc[UR77], UPT ;  /* 0x00ff4c2e150079ea */ /* 0x0003e2000b800014 */
[----:B------:R-:W-:Y:S01]  /*398b0*/  UIADD3 UR60, UPT, UPT, UR10, 0x130, URZ ;  /* 0x000001300a3c7890 */ /* 0x000fe2000fffe0ff */
[----:B------:R2:W-:Y:S01]  /*398c0*/  UTCHMMA tmem[UR23], gdesc[UR48], tmem[UR22], tmem[UR76], idesc[UR77], UPT ;  /* 0x00ff4c30170079ea */ /* 0x0005e2000b800016 */
[----:B---3--:R-:W-:Y:S01]  /*398d0*/  UIADD3 UR58, UPT, UPT, UR10, 0x40, URZ ;  /* 0x000000400a3a7890 */ /* 0x008fe2000fffe0ff */
[----:B------:R3:W-:Y:S01]  /*398e0*/  UTCHMMA tmem[UR25], gdesc[UR50], tmem[UR24], tmem[UR74], idesc[UR75], UPT ;  /* 0x00ff4a32190079ea */ /* 0x0007e2000b800018 */
[----:B------:R-:W-:-:S02]  /*398f0*/  UIADD3 UR69, UPT, UPT, UR10, 0x138, URZ ;  /* 0x000001380a457890 */ /* 0x000fc4000fffe0ff */
[----:B------:R-:W-:Y:S02]  /*39900*/  UIADD3 UR68, UPT, UPT, UR10, 0x40, URZ ;  /* 0x000000400a447890 */ /* 0x000fe4000fffe0ff */
[----:B------:R-:W-:Y:S02]  /*39910*/  UIADD3 UR62, UPT, UPT, UR10, 0x140, URZ ;  /* 0x000001400a3e7890 */ /* 0x000fe4000fffe0ff */
[----:B------:R-:W-:Y:S02]  /*39920*/  UIADD3 UR72, UPT, UPT, UR10, 0x40, URZ ;  /* 0x000000400a487890 */ /* 0x000fe4000fffe0ff */
[----:B------:R-:W-:Y:S01]  /*39930*/  UIADD3 UR71, UPT, UPT, UR10, 0x148, URZ ;  /* 0x000001480a477890 */ /* 0x000fe2000fffe0ff */
[----:B-1----:R-:W-:Y:S01]  /*39940*/  UMOV UR46, 0x0 ;  /* 0x00000000002e7882 */ /* 0x002fe20000000000 */
[----:B------:R-:W-:Y:S01]  /*39950*/  UMOV UR47, 0x8100910 ;  /* 0x08100910002f7882 */ /* 0x000fe20000000000 */
[----:B------:R-:W-:Y:S01]  /*39960*/  UIADD3 UR70, UPT, UPT, UR10, 0x40, URZ ;  /* 0x000000400a467890 */ /* 0x000fe2000fffe0ff */
[----:B------:R1:W-:Y:S01]  /*39970*/  UTCHMMA tmem[UR65], gdesc[UR52], tmem[UR64], tmem[UR46], idesc[UR47], UPT ;  /* 0x00ff2e34410079ea */ /* 0x0003e2000b800040 */
[----:B------:R-:W-:Y:S01]  /*39980*/  UIADD3 UR73, UPT, UPT, UR10, 0x150, URZ ;  /* 0x000001500a497890 */ /* 0x000fe2000fffe0ff */
[----:B--2---:R-:W-:Y:S01]  /*39990*/  UMOV UR48, 0x0 ;  /* 0x0000000000307882 */ /* 0x004fe20000000000 */
[----:B------:R-:W-:Y:S01]  /*399a0*/  UMOV UR49, 0x8100910 ;  /* 0x0810091000317882 */ /* 0x000fe20000000000 */
[----:B---3--:R-:W-:Y:S01]  /*399b0*/  UIADD3 UR74, UPT, UPT, UR10, 0x40, URZ ;  /* 0x000000400a4a7890 */ /* 0x008fe2000fffe0ff */
[----:B------:R2:W-:Y:S01]  /*399c0*/  UTCHMMA tmem[UR67], gdesc[UR54], tmem[UR66], tmem[UR48], idesc[UR49], UPT ;  /* 0x00ff3036430079ea */ /* 0x0005e2000b800042 */
[----:B------:R-:W-:Y:S01]  /*399d0*/  UIADD3 UR75, UPT, UPT, UR10, 0x158, URZ ;  /* 0x000001580a4b7890 */ /* 0x000fe2000fffe0ff */
[----:B------:R-:W-:Y:S01]  /*399e0*/  UTCHMMA tmem[UR61], gdesc[UR56], tmem[UR63], tmem[UR48], idesc[UR49], UPT ;  /* 0x00ff30383d0079ea */ /* 0x000fe2000b80003f */
[----:B------:R3:W-:Y:S01]  /*399f0*/  UTCHMMA tmem[UR60], gdesc[UR26], tmem[UR59], tmem[UR14], idesc[UR15], UPT ;  /* 0x00ff0e1a3c0079ea */ /* 0x0007e2000b80003b */
[----:B-1----:R-:W-:-:S02]  /*39a00*/  UIADD3 UR53, UPT, UPT, UR10, 0x160, URZ ;  /* 0x000001600a357890 */ /* 0x002fc4000fffe0ff */
[----:B------:R-:W-:Y:S02]  /*39a10*/  UIADD3 UR52, UPT, UPT, UR10, 0x40, URZ ;  /* 0x000000400a347890 */ /* 0x000fe4000fffe0ff */
[----:B------:R-:W-:Y:S02]  /*39a20*/  UIADD3 UR65, UPT, UPT, UR10, 0x170, URZ ;  /* 0x000001700a417890 */ /* 0x000fe4000fffe0ff */
[----:B--2---:R-:W-:Y:S02]  /*39a30*/  UIADD3 UR54, UPT, UPT, UR10, 0x168, URZ ;  /* 0x000001680a367890 */ /* 0x004fe4000fffe0ff */
[----:B------:R-:W-:Y:S01]  /*39a40*/  UIADD3 UR55, UPT, UPT, UR10, 0x40, URZ ;  /* 0x000000400a377890 */ /* 0x000fe2000fffe0ff */
[----:B---3--:R-:W-:Y:S01]  /*39a50*/  R2UR.FILL UR15, R4 ;  /* 0x00000000040f72ca */ /* 0x008fe200004e0000 */
[----:B------:R-:W-:Y:S01]  /*39a60*/  UMOV UR66, 0x0 ;  /* 0x0000000000427882 */ /* 0x000fe20000000000 */
[----:B------:R-:W-:Y:S01]  /*39a70*/  UMOV UR67, 0x8100910 ;  /* 0x0810091000437882 */ /* 0x000fe20000000000 */
[----:B------:R-:W-:Y:S01]  /*39a80*/  UIADD3 UR56, UPT, UPT, UR10, 0x40, URZ ;  /* 0x000000400a387890 */ /* 0x000fe2000fffe0ff */
[----:B------:R2:W-:Y:S01]  /*39a90*/  UTCHMMA tmem[UR69], gdesc[UR28], tmem[UR58], tmem[UR66], idesc[UR67], UPT ;  /* 0x00ff421c450079ea */ /* 0x0005e2000b80003a */
[----:B------:R-:W-:Y:S01]  /*39aa0*/  UIADD3 UR57, UPT, UPT, UR10, 0x178, URZ ;  /* 0x000001780a397890 */ /* 0x000fe2000fffe0ff */
[----:B------:R2:W-:Y:S01]  /*39ab0*/  UTCHMMA tmem[UR62], gdesc[UR30], tmem[UR68], tmem[UR76], idesc[UR77], UPT ;  /* 0x00ff4c1e3e0079ea */ /* 0x0005e2000b800044 */
[----:B------:R-:W-:Y:S01]  /*39ac0*/  UMOV UR18, 0x0 ;  /* 0x0000000000127882 */ /* 0x000fe20000000000 */
[----:B------:R-:W-:Y:S01]  /*39ad0*/  UMOV UR19, 0x8100910 ;  /* 0x0810091000137882 */ /* 0x000fe20000000000 */
[----:B------:R-:W-:Y:S01]  /*39ae0*/  UMOV UR20, 0x0 ;  /* 0x0000000000147882 */ /* 0x000fe20000000000 */
[----:B------:R-:W-:Y:S01]  /*39af0*/  UMOV UR21, 0x8100910 ;  /* 0x0810091000157882 */ /* 0x000fe20000000000 */
[----:B------:R-:W-:Y:S01]  /*39b00*/  UMOV UR22, 0x0 ;  /* 0x0000000000167882 */ /* 0x000fe20000000000 */
[----:B------:R-:W-:Y:S01]  /*39b10*/  UMOV UR23, 0x8100910 ;  /* 0x0810091000177882 */ /* 0x000fe20000000000 */
[----:B------:R2:W-:Y:S01]  /*39b20*/  UTCHMMA tmem[UR71], gdesc[UR32], tmem[UR72], tmem[UR18], idesc[UR19], UPT ;  /* 0x00ff1220470079ea */ /* 0x0005e2000b800048 */
[----:B------:R2:W-:Y:S01]  /*39b30*/  UTCHMMA tmem[UR73], gdesc[UR34], tmem[UR70], tmem[UR20], idesc[UR21], UPT ;  /* 0x00ff1422490079ea */ /* 0x0005e2000b800046 */
[----:B------:R-:W-:Y:S01]  /*39b40*/  UMOV UR24, 0x0 ;  /* 0x0000000000187882 */ /* 0x000fe20000000000 */
[----:B------:R-:W-:Y:S01]  /*39b50*/  UMOV UR25, 0x8100910 ;  /* 0x0810091000197882 */ /* 0x000fe20000000000 */
[----:B------:R2:W-:Y:S01]  /*39b60*/  UTCHMMA tmem[UR75], gdesc[UR36], tmem[UR74], tmem[UR22], idesc[UR23], UPT ;  /* 0x00ff16244b0079ea */ /* 0x0005e2000b80004a */
        /* <DEDUP_REMOVED lines=10> */
.L_x_11:
[----:B-1----:R-:W3:Y:S01]  /*39c10*/  LDL R5, [R1+0x970] ;  /* 0x0009700001057983 */ /* 0x002ee20000100800 */
[----:B------:R-:W1:Y:S03]  /*39c20*/  LDC R8, c[0x0][0x3a0] ;  /* 0x0000e800ff087b82 */ /* 0x000e660000000800 */
[----:B------:R-:W4:Y:S04]  /*39c30*/  LDL.LU R7, [R1+0x958] ;  /* 0x0009580001077983 */ /* 0x000f280000300800 */
[----:B------:R-:W5:Y:S04]  /*39c40*/  LDL.LU R6, [R1+0x960] ;  /* 0x0009600001067983 */ /* 0x000f680000300800 */
[----:B--2---:R-:W2:Y:S04]  /*39c50*/  LDL.LU R14, [R1+0x950] ;  /* 0x00095000010e7983 */ /* 0x004ea80000300800 */
[----:B------:R-:W2:Y:S04]  /*39c60*/  LDL.LU R9, [R1+0x95c] ;  /* 0x00095c0001097983 */ /* 0x000ea80000300800 */
[----:B------:R-:W4:Y:S04]  /*39c70*/  LDL.LU R18, [R1+0x948] ;  /* 0x0009480001127983 */ /* 0x000f280000300800 */
[----:B------:R-:W4:Y:S01]  /*39c80*/  LDL.LU R17, [R1+0x954] ;  /* 0x0009540001117983 */ /* 0x000f220000300800 */
[----:B-1----:R-:W-:-:S03]  /*39c90*/  IADD3 R8, PT, PT, R8, -0x380, RZ ;  /* 0xfffffc8008087810 */ /* 0x002fc60007ffe0ff */
[----:B------:R-:W4:Y:S02]  /*39ca0*/  LDL.LU R13, [R1+0x940] ;  /* 0x00094000010d7983 */ /* 0x000f240000300800 */
[----:B------:R-:W-:Y:S02]  /*39cb0*/  IMAD R4, R82, -0x80, R8 ;  /* 0xffffff8052047824 */ /* 0x000fe400078e0208 */
[----:B------:R-:W4:Y:S01]  /*39cc0*/  LDL.LU R12, [R1+0x94c] ;  /* 0x00094c00010c7983 */ /* 0x000f220000300800 */
[----:B------:R-:W-:Y:S02]  /*39cd0*/  BAR.SYNC.DEFER_BLOCKING 0x0 ;  /* 0x0000000000007b1d */ /* 0x000fe40000010000 */
[----:B------:R-:W-:-:S04]  /*39ce0*/  ISETP.GT.AND P4, PT, R4, RZ, PT ;  /* 0x000000ff0400720c */ /* 0x000fc80003f84270 */
[----:B------:R-:W4:Y:S04]  /*39cf0*/  LDL.LU R11, [R1+0x938] ;  /* 0x00093800010b7983 */ /* 0x000f280000300800 */
[----:B------:R-:W4:Y:S01]  /*39d00*/  LDL.LU R10, [R1+0x944] ;  /* 0x00094400010a7983 */ /* 0x000f220000300800 */
[----:B---3--:R-:W-:Y:S02]  /*39d10*/  ISETP.GE.AND P2, PT, R82, R5, PT ;  /* 0x000000055200720c */ /* 0x008fe40003f46270 */
[----:B------:R-:W-:-:S04]  /*39d20*/  SEL R5, RZ, 0x4, !P4 ;  /* 0x00000004ff057807 */ /* 0x000fc80006000000 */
[----:B------:R-:W-:-:S04]  /*39d30*/  SEL R5, R5, RZ, !P2 ;  /* 0x000000ff05057207 */ /* 0x000fc80005000000 */
[----:B------:R-:W-:Y:S02]  /*39d40*/  ISETP.NE.U32.AND P5, PT, R5, RZ, PT ;  /* 0x000000ff0500720c */ /* 0x000fe40003fa5070 */
[-C--:B-----5:R-:W-:Y:S02]  /*39d50*/  IADD3 R6, P4, PT, R6, R2.reuse, RZ ;  /* 0x0000000206067210 */ /* 0x0a0fe40007f9e0ff */
[----:B--2---:R-:W-:-:S03]  /*39d60*/  IADD3 R9, P6, PT, R9, R2, RZ ;  /* 0x0000000209097210 */ /* 0x004fc60007fde0ff */
[----:B----4-:R-:W-:Y:S01]  /*39d70*/  IMAD.X R7, R7, 0x1, R0, P4 ;  /* 0x0000000107077824 */ /* 0x010fe200020e0600 */
[----:B------:R-:W-:Y:S02]  /*39d80*/  LEA R5, R83, UR15, 0x2 ;  /* 0x0000000f53057c11 */ /* 0x000fe4000f8e10ff */
[----:B------:R-:W-:Y:S02]  /*39d90*/  IADD3.X R14, PT, PT, R14, R0, RZ, P6, !PT ;  /* 0x000000000e0e7210 */ /* 0x000fe400037fe4ff */
[----:B------:R-:W-:Y:S01]  /*39da0*/  ISETP.GT.AND P4, PT, R4, 0x1, PT ;  /* 0x000000010400780c */ /* 0x000fe20003f84270 */
[----:B------:R1:W-:Y:S01]  /*39db0*/  STL [R1+0x960], R6 ;  /* 0x0009600601007387 */ /* 0x0003e20000100800 */
[----:B------:R-:W-:-:S03]  /*39dc0*/  IADD3 R17, P6, PT, R17, R2, RZ ;  /* 0x0000000211117210 */ /* 0x000fc60007fde0ff */
[----:B------:R2:W-:Y:S02]  /*39dd0*/  STL [R1+0x958], R7 ;  /* 0x0009580701007387 */ /* 0x0005e40000100800 */
[----:B------:R-:W-:Y:S02]  /*39de0*/  IMAD.X R18, R18, 0x1, R0, P6 ;  /* 0x0000000112127824 */ /* 0x000fe400030e0600 */
[----:B------:R-:W-:Y:S01]  /*39df0*/  @!PT LDS RZ, [RZ] ;  /* 0x00000000fffff984 */ /* 0x000fe20000000800 */
[----:B------:R-:W-:Y:S01]  /*39e00*/  @!PT LDS RZ, [RZ] ;  /* 0x00000000fffff984 */ /* 0x000fe20000000800 */
[----:B------:R-:W-:Y:S01]  /*39e10*/  @!PT LDS RZ, [RZ] ;  /* 0x00000000fffff984 */ /* 0x000fe20000000800 */
[----:B------:R1:W-:Y:S04]  /*39e20*/  LDGSTS.E [R5], desc[UR16][R6.64], P5 ;  /* 0x0000000006057fae */ /* 0x0003e8000a9a1010 */
[----:B------:R-:W-:Y:S04]  /*39e30*/  STL [R1+0x95c], R9 ;  /* 0x00095c0901007387 */ /* 0x000fe80000100800 */
[----:B------:R3:W-:Y:S01]  /*39e40*/  STL [R1+0x950], R14 ;  /* 0x0009500e01007387 */ /* 0x0007e20000100800 */
[----:B-1----:R-:W-:-:S03]  /*39e50*/  SEL R6, RZ, 0x4, !P4 ;  /* 0x00000004ff067807 */ /* 0x002fc60006000000 */
[----:B------:R-:W4:Y:S01]  /*39e60*/  LDL.LU R16, [R1+0x930] ;  /* 0x0009300001107983 */ /* 0x000f220000300800 */
[----:B------:R-:W-:-:S03]  /*39e70*/  SEL R6, R6, RZ, !P2 ;  /* 0x000000ff06067207 */ /* 0x000fc60005000000 */
[----:B------:R-:W-:Y:S04]  /*39e80*/  STL [R1+0x954], R17 ;  /* 0x0009541101007387 */ /* 0x000fe80000100800 */
[----:B------:R-:W-:Y:S01]  /*39e90*/  STL [R1+0x948], R18 ;  /* 0x0009481201007387 */ /* 0x000fe20000100800 */
[----:B------:R-:W-:-:S03]  /*39ea0*/  ISETP.NE.U32.AND P4, PT, R6, RZ, PT ;  /* 0x000000ff0600720c */ /* 0x000fc60003f85070 */
[----:B------:R-:W5:Y:S01]  /*39eb0*/  LDL.LU R15, [R1+0x93c] ;  /* 0x00093c00010f7983 */ /* 0x000f620000300800 */
[----:B--2---:R-:W-:Y:S01]  /*39ec0*/  IMAD.MOV.U32 R7, RZ, RZ, R14 ;  /* 0x000000ffff077224 */ /* 0x004fe200078e000e */
[----:B------:R-:W-:Y:S02]  /*39ed0*/  MOV R6, R9 ;  /* 0x0000000900067202 */ /* 0x000fe40000000f00 */
[----:B---3--:R-:W2:Y:S04]  /*39ee0*/  LDL.LU R14, [R1+0x928] ;  /* 0x00092800010e7983 */ /* 0x008ea80000300800 */
[----:B------:R-:W3:Y:S01]  /*39ef0*/  LDL.LU R9, [R1+0x934] ;  /* 0x0009340001097983 */ /* 0x000ee20000300800 */
[----:B------:R-:W-:-:S03]  /*39f00*/  IADD3 R12, P6, PT, R12, R2, RZ ;  /* 0x000000020c0c7210 */ /* 0x000fc60007fde0ff */
[----:B------:R1:W-:Y:S01]  /*39f10*/  LDGSTS.E [R5+0x200], desc[UR16][R6.64], P5 ;  /* 0x0020000006057fae */ /* 0x0003e2000a9a1010 */
[----:B------:R-:W-:Y:S02]  /*39f20*/  IADD3.X R13, PT, PT, R13, R0, RZ, P6, !PT ;  /* 0x000000000d0d7210 */ /* 0x000fe400037fe4ff */
[----:B------:R-:W-:Y:S02]  /*39f30*/  IADD3 R10, P6, PT, R10, R2, RZ ;  /* 0x000000020a0a7210 */ /* 0x000fe40007fde0ff */
[----:B------:R-:W-:Y:S02]  /*39f40*/  ISETP.GT.AND P5, PT, R4, 0x2, PT ;  /* 0x000000020400780c */ /* 0x000fe40003fa4270 */
[----:B-1----:R-:W-:Y:S01]  /*39f50*/  MOV R6, R17 ;  /* 0x0000001100067202 */ /* 0x002fe20000000f00 */
[----:B------:R-:W-:Y:S01]  /*39f60*/  IMAD.MOV.U32 R7, RZ, RZ, R18 ;  /* 0x000000ffff077224 */ /* 0x000fe200078e0012 */
[----:B------:R-:W-:Y:S01]  /*39f70*/  STL [R1+0x94c], R12 ;  /* 0x00094c0c01007387 */ /* 0x000fe20000100800 */
[----:B------:R-:W-:-:S03]  /*39f80*/  IMAD.X R11, R11, 0x1, R0, P6 ;  /* 0x000000010b0b7824 */ /* 0x000fc600030e0600 */
[----:B------:R1:W-:Y:S04]  /*39f90*/  LDGSTS.E [R5+0x400], desc[UR16][R6.64], P4 ;  /* 0x0040000006057fae */ /* 0x0003e8000a1a1010 */
[----:B------:R1:W-:Y:S04]  /*39fa0*/  STL [R1+0x940], R13 ;  /* 0x0009400d01007387 */ /* 0x0003e80000100800 */
[----:B------:R-:W2:Y:S01]  /*39fb0*/  LDL.LU R20, [R1+0x920] ;  /* 0x0009200001147983 */ /* 0x000ea20000300800 */
[----:B-1----:R-:W-:-:S03]  /*39fc0*/  SEL R6, RZ, 0x4, !P5 ;  /* 0x00000004ff067807 */ /* 0x002fc60006800000 */
[----:B------:R-:W-:Y:S01]  /*39fd0*/  STL [R1+0x944], R10 ;  /* 0x0009440a01007387 */ /* 0x000fe20000100800 */
[----:B------:R-:W-:-:S03]  /*39fe0*/  SEL R6, R6, RZ, !P2 ;  /* 0x000000ff06067207 */ /* 0x000fc60005000000 */
[----:B------:R1:W-:Y:S01]  /*39ff0*/  STL [R1+0x938], R11 ;  /* 0x0009380b01007387 */ /* 0x0003e20000100800 */
[----:B------:R-:W-:-:S03]  /*3a000*/  IMAD.MOV.U32 R7, RZ, RZ, R13 ;  /* 0x000000ffff077224 */ /* 0x000fc600078e000d */
[----:B------:R-:W2:Y:S01]  /*3a010*/  LDL.LU R19, [R1+0x92c] ;  /* 0x00092c0001137983 */ /* 0x000ea20000300800 */
[----:B------:R-:W-:Y:S02]  /*3a020*/  ISETP.NE.U32.AND P5, PT, R6, RZ, PT ;  /* 0x000000ff0600720c */ /* 0x000fe40003fa5070 */
[----:B------:R-:W-:Y:S01]  /*3a030*/  MOV R6, R12 ;  /* 0x0000000c00067202 */ /* 0x000fe20000000f00 */
[----:B------:R-:W2:Y:S04]  /*3a040*/  LDL.LU R13, [R1+0x918] ;  /* 0x00091800010d7983 */ /* 0x000ea80000300800 */
[----:B------:R-:W2:Y:S04]  /*3a050*/  LDL.LU R12, [R1+0x924] ;  /* 0x00092400010c7983 */ /* 0x000ea80000300800 */
[----:B------:R1:W-:Y:S01]  /*3a060*/  LDGSTS.E [R5+0x600], desc[UR16][R6.64], P4 ;  /* 0x0060000006057fae */ /* 0x0003e2000a1a1010 */
[----:B------:R-:W-:Y:S01]  /*3a070*/  ISETP.GT.AND P4, PT, R4, 0x3, PT ;  /* 0x000000030400780c */ /* 0x000fe20003f84270 */
[----:B-1----:R-:W-:Y:S01]  /*3a080*/  IMAD.MOV.U32 R7, RZ, RZ, R11 ;  /* 0x000000ffff077224 */ /* 0x002fe200078e000b */
[----:B------:R-:W-:Y:S01]  /*3a090*/  MOV R6, R10 ;  /* 0x0000000a00067202 */ /* 0x000fe20000000f00 */
[----:B------:R-:W2:Y:S04]  /*3a0a0*/  LDL.LU R11, [R1+0x910] ;  /* 0x00091000010b7983 */ /* 0x000ea80000300800 */
[----:B------:R-:W2:Y:S04]  /*3a0b0*/  LDL.LU R10, [R1+0x91c] ;  /* 0x00091c00010a7983 */ /* 0x000ea80000300800 */
[----:B------:R-:W2:Y:S04]  /*3a0c0*/  LDL.LU R18, [R1+0x908] ;  /* 0x0009080001127983 */ /* 0x000ea80000300800 */
[----:B------:R1:W-:Y:S04]  /*3a0d0*/  LDGSTS.E [R5+0x800], desc[UR16][R6.64], P5 ;  /* 0x0080000006057fae */ /* 0x0003e8000a9a1010 */
[----:B------:R-:W2:Y:S01]  /*3a0e0*/  LDL.LU R17, [R1+0x914] ;  /* 0x0009140001117983 */ /* 0x000ea20000300800 */
[----:B-1----:R-:W-:-:S04]  /*3a0f0*/  SEL R6, RZ, 0x4, !P4 ;  /* 0x00000004ff067807 */ /* 0x002fc80006000000 */
[----:B------:R-:W-:-:S04]  /*3a100*/  SEL R6, R6, RZ, !P2 ;  /* 0x000000ff06067207 */ /* 0x000fc80005000000 */
[----:B------:R-:W-:Y:S02]  /*3a110*/  ISETP.NE.U32.AND P4, PT, R6, RZ, PT ;  /* 0x000000ff0600720c */ /* 0x000fe40003f85070 */
[----:B-----5:R-:W-:-:S04]  /*3a120*/  IADD3 R15, P6, PT, R15, R2, RZ ;  /* 0x000000020f0f7210 */ /* 0x020fc80007fde0ff */
[----:B----4-:R-:W-:Y:S02]  /*3a130*/  IADD3.X R16, PT, PT, R16, R0, RZ, P6, !PT ;  /* 0x0000000010107210 */ /* 0x010fe400037fe4ff */
[----:B---3--:R-:W-:-:S03]  /*3a140*/  IADD3 R9, P6, PT, R9, R2, RZ ;  /* 0x0000000209097210 */ /* 0x008fc60007fde0ff */
[----:B------:R-:W-:Y:S01]  /*3a150*/  IMAD.MOV.U32 R7, RZ, RZ, R16 ;  /* 0x000000ffff077224 */ /* 0x000fe200078e0010 */
[----:B------:R-:W-:Y:S01]  /*3a160*/  MOV R6, R15 ;  /* 0x0000000f00067202 */ /* 0x000fe20000000f00 */
[----:B------:R-:W-:Y:S01]  /*3a170*/  STL [R1+0x93c], R15 ;  /* 0x00093c0f01007387 */ /* 0x000fe20000100800 */
[----:B--2---:R-:W-:-:S03]  /*3a180*/  IMAD.X R14, R14, 0x1, R0, P6 ;  /* 0x000000010e0e7824 */ /* 0x004fc600030e0600 */
[----:B------:R1:W-:Y:S04]  /*3a190*/  STL [R1+0x930], R16 ;  /* 0x0009301001007387 */ /* 0x0003e80000100800 */
[----:B------:R2:W-:Y:S04]  /*3a1a0*/  STL [R1+0x934], R9 ;  /* 0x0009340901007387 */ /* 0x0005e80000100800 */
[----:B------:R3:W-:Y:S04]  /*3a1b0*/  LDGSTS.E [R5+0xa00], desc[UR16][R6.64], P5 ;  /* 0x00a0000006057fae */ /* 0x0007e8000a9a1010 */
[----:B------:R4:W-:Y:S04]  /*3a1c0*/  STL [R1+0x928], R14 ;  /* 0x0009280e01007387 */ /* 0x0009e80000100800 */
[----:B-1----:R-:W5:Y:S01]  /*3a1d0*/  LDL.LU R16, [R1+0x900] ;  /* 0x0009000001107983 */ /* 0x002f620000300800 */
[----:B---3--:R-:W-:-:S03]  /*3a1e0*/  MOV R6, R9 ;  /* 0x0000000900067202 */ /* 0x008fc60000000f00 */
[----:B--2---:R-:W2:Y:S01]  /*3a1f0*/  LDL.LU R9, [R1+0x90c] ;  /* 0x00090c0001097983 */ /* 0x004ea20000300800 */
[----:B------:R-:W-:-:S03]  /*3a200*/  IMAD.MOV.U32 R7, RZ, RZ, R14 ;  /* 0x000000ffff077224 */ /* 0x000fc600078e000e */
[----:B------:R-:W3:Y:S04]  /*3a210*/  LDL.LU R15, [R1+0x8f8] ;  /* 0x0008f800010f7983 */ /* 0x000ee80000300800 */
[----:B----4-:R-:W4:Y:S01]  /*3a220*/  LDL.LU R14, [R1+0x904] ;  /* 0x00090400010e7983 */ /* 0x010f220000300800 */
[----:B------:R-:W-:-:S03]  /*3a230*/  ISETP.GT.AND P5, PT, R4, 0x4, PT ;  /* 0x000000040400780c */ /* 0x000fc60003fa4270 */
[----:B------:R1:W-:Y:S01]  /*3a240*/  LDGSTS.E [R5+0xc00], desc[UR16][R6.64], P4 ;  /* 0x00c0000006057fae */ /* 0x0003e2000a1a1010 */
[----:B------:R-:W-:-:S04]  /*3a250*/  IADD3 R19, P6, PT, R19, R2, RZ ;  /* 0x0000000213137210 */ /* 0x000fc80007fde0ff */
[----:B------:R-:W-:Y:S02]  /*3a260*/  IADD3.X R20, PT, PT, R20, R0, RZ, P6, !PT ;  /* 0x0000000014147210 */ /* 0x000fe400037fe4ff */
[----:B-1----:R-:W-:Y:S02]  /*3a270*/  SEL R6, RZ, 0x4, !P5 ;  /* 0x00000004ff067807 */ /* 0x002fe40006800000 */
[----:B------:R-:W-:Y:S02]  /*3a280*/  IADD3 R12, P6, PT, R12, R2, RZ ;  /* 0x000000020c0c7210 */ /* 0x000fe40007fde0ff */
[----:B------:R-:W-:Y:S01]  /*3a290*/  SEL R6, R6, RZ, !P2 ;  /* 0x000000ff06067207 */ /* 0x000fe20005000000 */
[----:B------:R-:W-:-:S03]  /*3a2a0*/  IMAD.MOV.U32 R7, RZ, RZ, R20 ;  /* 0x000000ffff077224 */ /* 0x000fc600078e0014 */
[----:B------:R-:W-:Y:S01]  /*3a2b0*/  ISETP.NE.U32.AND P5, PT, R6, RZ, PT ;  /* 0x000000ff0600720c */ /* 0x000fe20003fa5070 */
[----:B------:R-:W-:Y:S01]  /*3a2c0*/  IMAD.X R13, R13, 0x1, R0, P6 ;  /* 0x000000010d0d7824 */ /* 0x000fe200030e0600 */
[----:B------:R-:W-:Y:S01]  /*3a2d0*/  MOV R6, R19 ;  /* 0x0000001300067202 */ /* 0x000fe20000000f00 */
[----:B------:R-:W-:Y:S04]  /*3a2e0*/  STL [R1+0x92c], R19 ;  /* 0x00092c1301007387 */ /* 0x000fe80000100800 */
[----:B------:R1:W-:Y:S01]  /*3a2f0*/  LDGSTS.E [R5+0xe00], desc[UR16][R6.64], P4 ;  /* 0x00e0000006057fae */ /* 0x0003e2000a1a1010 */
[----:B------:R-:W-:Y:S02]  /*3a300*/  IADD3 R10, P6, PT, R10, R2, RZ ;  /* 0x000000020a0a7210 */ /* 0x000fe40007fde0ff */
[----:B------:R-:W-:-:S02]  /*3a310*/  ISETP.GT.AND P4, PT, R4, 0x5, PT ;  /* 0x000000050400780c */ /* 0x000fc40003f84270 */
[----:B------:R-:W-:Y:S02]  /*3a320*/  IADD3.X R11, PT, PT, R11, R0, RZ, P6, !PT ;  /* 0x000000000b0b7210 */ /* 0x000fe400037fe4ff */
[----:B-1----:R-:W-:Y:S01]  /*3a330*/  MOV R6, R12 ;  /* 0x0000000c00067202 */ /* 0x002fe20000000f00 */
[----:B------:R-:W-:Y:S01]  /*3a340*/  IMAD.MOV.U32 R7, RZ, RZ, R13 ;  /* 0x000000ffff077224 */ /* 0x000fe200078e000d */
[----:B------:R-:W-:Y:S01]  /*3a350*/  STL [R1+0x920], R20 ;  /* 0x0009201401007387 */ /* 0x000fe20000100800 */
[----:B------:R-:W-:-:S03]  /*3a360*/  IADD3 R17, P6, PT, R17, R2, RZ ;  /* 0x0000000211117210 */ /* 0x000fc60007fde0ff */
[----:B------:R-:W-:Y:S04]  /*3a370*/  STL [R1+0x924], R12 ;  /* 0x0009240c01007387 */ /* 0x000fe80000100800 */
[----:B------:R1:W-:Y:S01]  /*3a380*/  LDGSTS.E [R5+0x1000], desc[UR16][R6.64], P5 ;  /* 0x0100000006057fae */ /* 0x0003e2000a9a1010 */
[----:B------:R-:W-:-:S03]  /*3a390*/  IMAD.X R18, R18, 0x1, R0, P6 ;  /* 0x0000000112127824 */ /* 0x000fc600030e0600 */
[----:B------:R1:W-:Y:S04]  /*3a3a0*/  STL [R1+0x918], R13 ;  /* 0x0009180d01007387 */ /* 0x0003e80000100800 */
[----:B------:R-:W-:Y:S01]  /*3a3b0*/  STL [R1+0x91c], R10 ;  /* 0x00091c0a01007387 */ /* 0x000fe20000100800 */
[----:B-1----:R-:W-:-:S03]  /*3a3c0*/  SEL R6, RZ, 0x4, !P4 ;  /* 0x00000004ff067807 */ /* 0x002fc60006000000 */
[----:B------:R1:W-:Y:S01]  /*3a3d0*/  STL [R1+0x910], R11 ;  /* 0x0009100b01007387 */ /* 0x0003e20000100800 */
[----:B------:R-:W-:-:S03]  /*3a3e0*/  SEL R6, R6, RZ, !P2 ;  /* 0x000000ff06067207 */ /* 0x000fc60005000000 */
[----:B------:R-:W3:Y:S04]  /*3a3f0*/  LDL.LU R13, [R1+0x8f0] ;  /* 0x0008f000010d7983 */ /* 0x000ee80000300800 */
[----:B------:R-:W-:Y:S01]  /*3a400*/  STL [R1+0x914], R17 ;  /* 0x0009141101007387 */ /* 0x000fe20000100800 */
[----:B------:R-:W-:-:S03]  /*3a410*/  ISETP.NE.U32.AND P4, PT, R6, RZ, PT ;  /* 0x000000ff0600720c */ /* 0x000fc60003f85070 */
[----:B------:R2:W-:Y:S04]  /*3a420*/  STL [R1+0x908], R18 ;  /* 0x0009081201007387 */ /* 0x0005e80000100800 */
[----:B------:R-:W3:Y:S01]  /*3a430*/  LDL.LU R12, [R1+0x8fc] ;  /* 0x0008fc00010c7983 */ /* 0x000ee20000300800 */
[----:B------:R-:W-:Y:S01]  /*3a440*/  MOV R6, R10 ;  /* 0x0000000a00067202 */ /* 0x000fe20000000f00 */
[----:B------:R-:W-:Y:S02]  /*3a450*/  IMAD.MOV.U32 R7, RZ, RZ, R11 ;  /* 0x000000ffff077224 */ /* 0x000fe400078e000b */
[----:B-1----:R-:W3:Y:S04]  /*3a460*/  LDL.LU R11, [R1+0x8e8] ;  /* 0x0008e800010b7983 */ /* 0x002ee80000300800 */
[----:B------:R-:W3:Y:S04]  /*3a470*/  LDL.LU R10, [R1+0x8f4] ;  /* 0x0008f400010a7983 */ /* 0x000ee80000300800 */
[----:B------:R1:W-:Y:S01]  /*3a480*/  LDGSTS.E [R5+0x1200], desc[UR16][R6.64], P5 ;  /* 0x0120000006057fae */ /* 0x0003e2000a9a1010 */
[----:B------:R-:W-:-:S02]  /*3a490*/  ISETP.GT.AND P5, PT, R4, 0x6, PT ;  /* 0x000000060400780c */ /* 0x000fc40003fa4270 */
[----:B-1----:R-:W-:Y:S01]  /*3a4a0*/  MOV R6, R17 ;  /* 0x0000001100067202 */ /* 0x002fe20000000f00 */
[----:B------:R-:W-:-:S05]  /*3a4b0*/  IMAD.MOV.U32 R7, RZ, RZ, R18 ;  /* 0x000000ffff077224 */ /* 0x000fca00078e0012 */
[----:B------:R1:W-:Y:S02]  /*3a4c0*/  LDGSTS.E [R5+0x1400], desc[UR16][R6.64], P4 ;  /* 0x0140000006057fae */ /* 0x0003e4000a1a1010 */
[----:B-1----:R-:W-:-:S04]  /*3a4d0*/  SEL R6, RZ, 0x4, !P5 ;  /* 0x00000004ff067807 */ /* 0x002fc80006800000 */
[----:B------:R-:W-:-:S04]  /*3a4e0*/  SEL R6, R6, RZ, !P2 ;  /* 0x000000ff06067207 */ /* 0x000fc80005000000 */
[----:B------:R-:W-:Y:S02]  /*3a4f0*/  ISETP.NE.U32.AND P5, PT, R6, RZ, PT ;  /* 0x000000ff0600720c */ /* 0x000fe40003fa5070 */
[----:B--2---:R-:W-:-:S04]  /*3a500*/  IADD3 R9, P6, PT, R9, R2, RZ ;  /* 0x0000000209097210 */ /* 0x004fc80007fde0ff */
[----:B-----5:R-:W-:Y:S02]  /*3a510*/  IADD3.X R16, PT, PT, R16, R0, RZ, P6, !PT ;  /* 0x0000000010107210 */ /* 0x020fe400037fe4ff */
[----:B----4-:R-:W-:Y:S01]  /*3a520*/  IADD3 R14, P6, PT, R14, R2, RZ ;  /* 0x000000020e0e7210 */ /* 0x010fe20007fde0ff */
[----:B------:R1:W-:Y:S04]  /*3a530*/  STL [R1+0x90c], R9 ;  /* 0x00090c0901007387 */ /* 0x0003e80000100800 */
[----:B---3--:R-:W-:Y:S01]  /*3a540*/  IMAD.X R15, R15, 0x1, R0, P6 ;  /* 0x000000010f0f7824 */ /* 0x008fe200030e0600 */
[----:B------:R2:W-:Y:S04]  /*3a550*/  STL [R1+0x900], R16 ;  /* 0x0009001001007387 */ /* 0x0005e80000100800 */
[----:B------:R-:W3:Y:S04]  /*3a560*/  LDL.LU R20, [R1+0x8e0] ;  /* 0x0008e00001147983 */ /* 0x000ee80000300800 */
[----:B------:R-:W-:Y:S04]  /*3a570*/  STL [R1+0x904], R14 ;  /* 0x0009040e01007387 */ /* 0x000fe80000100800 */
[----:B------:R4:W-:Y:S04]  /*3a580*/  STL [R1+0x8f8], R15 ;  /* 0x0008f80f01007387 */ /* 0x0009e80000100800 */
[----:B------:R-:W5:Y:S01]  /*3a590*/  LDL.LU R19, [R1+0x8ec] ;  /* 0x0008ec0001137983 */ /* 0x000f620000300800 */
[----:B------:R-:W-:-:S03]  /*3a5a0*/  MOV R6, R9 ;  /* 0x0000000900067202 */ /* 0x000fc60000000f00 */
[----:B------:R-:W3:Y:S04]  /*3a5b0*/  LDL.LU R18, [R1+0x8d8] ;  /* 0x0008d80001127983 */ /* 0x000ee80000300800 */
[----:B-1----:R-:W3:Y:S01]  /*3a5c0*/  LDL.LU R9, [R1+0x8e4] ;  /* 0x0008e40001097983 */ /* 0x002ee20000300800 */
[----:B------:R-:W-:-:S03]  /*3a5d0*/  IMAD.MOV.U32 R7, RZ, RZ, R16 ;  /* 0x000000ffff077224 */ /* 0x000fc600078e0010 */
[----:B------:R-:W3:Y:S04]  /*3a5e0*/  LDL.LU R17, [R1+0x8d0] ;  /* 0x0008d00001117983 */ /* 0x000ee80000300800 */
[----:B------:R1:W-:Y:S01]  /*3a5f0*/  LDGSTS.E [R5+0x1600], desc[UR16][R6.64], P4 ;  /* 0x0160000006057fae */ /* 0x0003e2000a1a1010 */
[----:B------:R-:W-:-:S03]  /*3a600*/  ISETP.GT.AND P4, PT, R4, 0x7, PT ;  /* 0x000000070400780c */ /* 0x000fc60003f84270 */
[----:B--2---:R-:W2:Y:S01]  /*3a610*/  LDL.LU R16, [R1+0x8dc] ;  /* 0x0008dc0001107983 */ /* 0x004ea20000300800 */
[----:B-1----:R-:W-:Y:S01]  /*3a620*/  MOV R6, R14 ;  /* 0x0000000e00067202 */ /* 0x002fe20000000f00 */
[----:B------:R-:W-:Y:S02]  /*3a630*/  IMAD.MOV.U32 R7, RZ, RZ, R15 ;  /* 0x000000ffff077224 */ /* 0x000fe400078e000f */
[----:B----4-:R-:W4:Y:S04]  /*3a640*/  LDL.LU R15, [R1+0x8c8] ;  /* 0x0008c800010f7983 */ /* 0x010f280000300800 */
[----:B------:R1:W-:Y:S04]  /*3a650*/  LDGSTS.E [R5+0x1800], desc[UR16][R6.64], P5 ;  /* 0x0180000006057fae */ /* 0x0003e8000a9a1010 */
[----:B------:R-:W2:Y:S01]  /*3a660*/  LDL.LU R14, [R1+0x8d4] ;  /* 0x0008d400010e7983 */ /* 0x000ea20000300800 */
[----:B-1----:R-:W-:-:S04]  /*3a670*/  SEL R6, RZ, 0x4, !P4 ;  /* 0x00000004ff067807 */ /* 0x002fc80006000000 */
[----:B------:R-:W-:Y:S02]  /*3a680*/  SEL R6, R6, RZ, !P2 ;  /* 0x000000ff06067207 */ /* 0x000fe40005000000 */
[----:B------:R-:W-:-:S04]  /*3a690*/  IADD3 R12, P6, PT, R12, R2, RZ ;  /* 0x000000020c0c7210 */ /* 0x000fc80007fde0ff */
[----:B------:R-:W-:Y:S02]  /*3a6a0*/  IADD3.X R13, PT, PT, R13, R0, RZ, P6, !PT ;  /* 0x000000000d0d7210 */ /* 0x000fe400037fe4ff */
[----:B------:R-:W-:Y:S02]  /*3a6b0*/  ISETP.NE.U32.AND P4, PT, R6, RZ, PT ;  /* 0x000000ff0600720c */ /* 0x000fe40003f85070 */
[----:B------:R-:W-:Y:S01]  /*3a6c0*/  IADD3 R10, P6, PT, R10, R2, RZ ;  /* 0x000000020a0a7210 */ /* 0x000fe20007fde0ff */
[----:B------:R-:W-:Y:S01]  /*3a6d0*/  IMAD.MOV.U32 R7, RZ, RZ, R13 ;  /* 0x000000ffff077224 */ /* 0x000fe200078e000d */
[----:B------:R-:W-:-:S03]  /*3a6e0*/  MOV R6, R12 ;  /* 0x0000000c00067202 */ /* 0x000fc60000000f00 */
[----:B------:R-:W-:Y:S02]  /*3a6f0*/  IMAD.X R11, R11, 0x1, R0, P6 ;  /* 0x000000010b0b7824 */ /* 0x000fe400030e0600 */
[----:B------:R1:W-:Y:S01]  /*3a700*/  LDGSTS.E [R5+0x1a00], desc[UR16][R6.64], P5 ;  /* 0x01a0000006057fae */ /* 0x0003e2000a9a1010 */
[----:B------:R-:W-:-:S03]  /*3a710*/  ISETP.GT.AND P5, PT, R4, 0x8, PT ;  /* 0x000000080400780c */ /* 0x000fc60003fa4270 */
[----:B------:R-:W-:Y:S01]  /*3a720*/  STL [R1+0x8fc], R12 ;  /* 0x0008fc0c01007387 */ /* 0x000fe20000100800 */
[----:B-1----:R-:W-:Y:S01]  /*3a730*/  MOV R6, R10 ;  /* 0x0000000a00067202 */ /* 0x002fe20000000f00 */
[----:B------:R-:W-:Y:S02]  /*3a740*/  IMAD.MOV.U32 R7, RZ, RZ, R11 ;  /* 0x000000ffff077224 */ /* 0x000fe400078e000b */
[----:B------:R1:W-:Y:S04]  /*3a750*/  STL [R1+0x8f0], R13 ;  /* 0x0008f00d01007387 */ /* 0x0003e80000100800 */
[----:B------:R1:W-:Y:S04]  /*3a760*/  LDGSTS.E [R5+0x1c00], desc[UR16][R6.64], P4 ;  /* 0x01c0000006057fae */ /* 0x0003e8000a1a1010 */
[----:B------:R-:W-:Y:S04]  /*3a770*/  STL [R1+0x8f4], R10 ;  /* 0x0008f40a01007387 */ /* 0x000fe80000100800 */
[----:B------:R1:W-:Y:S02]  /*3a780*/  STL [R1+0x8e8], R11 ;  /* 0x0008e80b01007387 */ /* 0x0003e40000100800 */
[----:B-1----:R-:W-:-:S02]  /*3a790*/  SEL R6, RZ, 0x4, !P5 ;  /* 0x00000004ff067807 */ /* 0x002fc40006800000 */
[----:B------:R-:W4:Y:S02]  /*3a7a0*/  LDL.LU R13, [R1+0x8c0] ;  /* 0x0008c000010d7983 */ /* 0x000f240000300800 */
[----:B------:R-:W-:Y:S02]  /*3a7b0*/  SEL R6, R6, RZ, !P2 ;  /* 0x000000ff06067207 */ /* 0x000fe40005000000 */
[----:B------:R-:W4:Y:S02]  /*3a7c0*/  LDL.LU R12, [R1+0x8cc] ;  /* 0x0008cc00010c7983 */ /* 0x000f240000300800 */
[----:B------:R-:W-:Y:S02]  /*3a7d0*/  ISETP.NE.U32.AND P5, PT, R6, RZ, PT ;  /* 0x000000ff0600720c */ /* 0x000fe40003fa5070 */
[----:B------:R-:W4:Y:S04]  /*3a7e0*/  LDL.LU R11, [R1+0x8b8] ;  /* 0x0008b800010b7983 */ /* 0x000f280000300800 */
[----:B------:R-:W4:Y:S01]  /*3a7f0*/  LDL.LU R10, [R1+0x8c4] ;  /* 0x0008c400010a7983 */ /* 0x000f220000300800 */
[----:B-----5:R-:W-:-:S04]  /*3a800*/  IADD3 R19, P6, PT, R19, R2, RZ ;  /* 0x0000000213137210 */ /* 0x020fc80007fde0ff */
[----:B---3--:R-:W-:Y:S02]  /*3a810*/  IADD3.X R20, PT, PT, R20, R0, RZ, P6, !PT ;  /* 0x0000000014147210 */ /* 0x008fe400037fe4ff */
[----:B------:R-:W-:-:S03]  /*3a820*/  IADD3 R9, P6, PT, R9, R2, RZ ;  /* 0x0000000209097210 */ /* 0x000fc60007fde0ff */
[----:B------:R-:W-:Y:S01]  /*3a830*/  IMAD.MOV.U32 R7, RZ, RZ, R20 ;  /* 0x000000ffff077224 */ /* 0x000fe200078e0014 */
[----:B------:R-:W-:Y:S01]  /*3a840*/  MOV R6, R19 ;  /* 0x0000001300067202 */ /* 0x000fe20000000f00 */
[----:B------:R-:W-:Y:S01]  /*3a850*/  STL [R1+0x8ec], R19 ;  /* 0x0008ec1301007387 */ /* 0x000fe20000100800 */
[----:B------:R-:W-:-:S03]  /*3a860*/  IMAD.X R18, R18, 0x1, R0, P6 ;  /* 0x0000000112127824 */ /* 0x000fc600030e0600 */
[----:B------:R-:W-:Y:S04]  /*3a870*/  STL [R1+0x8e0], R20 ;  /* 0x0008e01401007387 */ /* 0x000fe80000100800 */
[----:B------:R1:W-:Y:S04]  /*3a880*/  LDGSTS.E [R5+0x1e00], desc[UR16][R6.64], P4 ;  /* 0x01e0000006057fae */ /* 0x0003e8000a1a1010 */
[----:B------:R3:W-:Y:S04]  /*3a890*/  STL [R1+0x8e4], R9 ;  /* 0x0008e40901007387 */ /* 0x0007e80000100800 */
[----:B------:R-:W-:Y:S01]  /*3a8a0*/  STL [R1+0x8d8], R18 ;  /* 0x0008d81201007387 */ /* 0x000fe20000100800 */
[----:B-1----:R-:W-:-:S03]  /*3a8b0*/  MOV R6, R9 ;  /* 0x0000000900067202 */ /* 0x002fc60000000f00 */
[----:B---3--:R-:W3:Y:S01]  /*3a8c0*/  LDL.LU R9, [R1+0x8bc] ;  /* 0x0008bc0001097983 */ /* 0x008ee20000300800 */
[----:B------:R-:W-:Y:S01]  /*3a8d0*/  IMAD.MOV.U32 R7, RZ, RZ, R18 ;  /* 0x000000ffff077224 */ /* 0x000fe200078e0012 */
[----:B------:R-:W-:Y:S02]  /*3a8e0*/  ISETP.GT.AND P4, PT, R4, 0x9, PT ;  /* 0x000000090400780c */ /* 0x000fe40003f84270 */
[----:B--2---:R-:W-:Y:S02]  /*3a8f0*/  IADD3 R16, P6, PT, R16, R2, RZ ;  /* 0x0000000210107210 */ /* 0x004fe40007fde0ff */
[----:B------:R1:W-:Y:S02]  /*3a900*/  LDGSTS.E [R5+0x2000], desc[UR16][R6.64], P5 ;  /* 0x0200000006057fae */ /* 0x0003e4000a9a1010 */
[----:B------:R-:W-:Y:S02]  /*3a910*/  IADD3.X R17, PT, PT, R17, R0, RZ, P6, !PT ;  /* 0x0000000011117210 */ /* 0x000fe400037fe4ff */
[----:B------:R-:W-:-:S02]  /*3a920*/  IADD3 R14, P6, PT, R14, R2, RZ ;  /* 0x000000020e0e7210 */ /* 0x000fc40007fde0ff */
[----:B-1----:R-:W-:-:S04]  /*3a930*/  SEL R6, RZ, 0x4, !P4 ;  /* 0x00000004ff067807 */ /* 0x002fc80006000000 */
[----:B------:R-:W-:Y:S01]  /*3a940*/  SEL R6, R6, RZ, !P2 ;  /* 0x000000ff06067207 */ /* 0x000fe20005000000 */
[----:B------:R-:W-:-:S03]  /*3a950*/  IMAD.MOV.U32 R7, RZ, RZ, R17 ;  /* 0x000000ffff077224 */ /* 0x000fc600078e0011 */
[----:B------:R-:W-:Y:S02]  /*3a960*/  ISETP.NE.U32.AND P4, PT, R6, RZ, PT ;  /* 0x000000ff0600720c */ /* 0x000fe40003f85070 */
[----:B------:R-:W-:Y:S01]  /*3a970*/  MOV R6, R16 ;  /* 0x0000001000067202 */ /* 0x000fe20000000f00 */
[----:B----4-:R-:W-:-:S04]  /*3a980*/  IMAD.X R15, R15, 0x1, R0, P6 ;  /* 0x000000010f0f7824 */ /* 0x010fc800030e0600 */
[----:B------:R1:W-:Y:S01]  /*3a990*/  LDGSTS.E [R5+0x2200], desc[UR16][R6.64], P5 ;  /* 0x0220000006057fae */ /* 0x0003e2000a9a1010 */
[----:B------:R-:W-:-:S03]  /*3a9a0*/  ISETP.GT.AND P5, PT, R4, 0xa, PT ;  /* 0x0000000a0400780c */ /* 0x000fc60003fa4270 */
[----:B------:R2:W-:Y:S01]  /*3a9b0*/  STL [R1+0x8dc], R16 ;  /* 0x0008dc1001007387 */ /* 0x0005e20000100800 */
[----:B-1----:R-:W-:Y:S01]  /*3a9c0*/  MOV R6, R14 ;  /* 0x0000000e00067202 */ /* 0x002fe20000000f00 */
[----:B------:R-:W-:Y:S02]  /*3a9d0*/  IMAD.MOV.U32 R7, RZ, RZ, R15 ;  /* 0x000000ffff077224 */ /* 0x000fe400078e000f */
[----:B------:R-:W-:Y:S04]  /*3a9e0*/  STL [R1+0x8d0], R17 ;  /* 0x0008d01101007387 */ /* 0x000fe80000100800 */
[----:B------:R1:W-:Y:S04]  /*3a9f0*/  LDGSTS.E [R5+0x2400], desc[UR16][R6.64], P4 ;  /* 0x0240000006057fae */ /* 0x0003e8000a1a1010 */
[----:B------:R-:W-:Y:S04]  /*3aa00*/  STL [R1+0x8d4], R14 ;  /* 0x0008d40e01007387 */ /* 0x000fe80000100800 */
[----:B------:R4:W-:Y:S01]  /*3aa10*/  STL [R1+0x8c8], R15 ;  /* 0x0008c80f01007387 */ /* 0x0009e20000100800 */
[----:B-1----:R-:W-:-:S02]  /*3aa20*/  SEL R6, RZ, 0x4, !P5 ;  /* 0x00000004ff067807 */ /* 0x002fc40006800000 */
[----:B------:R-:W-:-:S04]  /*3aa30*/  IADD3 R12, P6, PT, R12, R2, RZ ;  /* 0x000000020c0c7210 */ /* 0x000fc80007fde0ff */
[----:B------:R-:W-:Y:S02]  /*3aa40*/  IADD3.X R13, PT, PT, R13, R0, RZ, P6, !PT ;  /* 0x000000000d0d7210 */ /* 0x000fe400037fe4ff */
[----:B------:R-:W-:Y:S01]  /*3aa50*/  IADD3 R10, P6, PT, R10, R2, RZ ;  /* 0x000000020a0a7210 */ /* 0x000fe20007fde0ff */
[----:B------:R1:W-:Y:S01]  /*3aa60*/  STL [R1+0x8cc], R12 ;  /* 0x0008cc0c01007387 */ /* 0x0003e20000100800 */
[----:B------:R-:W-:-:S03]  /*3aa70*/  SEL R6, R6, RZ, !P2 ;  /* 0x000000ff06067207 */ /* 0x000fc60005000000 */
[----:B------:R-:W-:Y:S01]  /*3aa80*/  IMAD.X R11, R11, 0x1, R0, P6 ;  /* 0x000000010b0b7824 */ /* 0x000fe200030e0600 */
[----:B------:R-:W-:Y:S01]  /*3aa90*/  STL [R1+0x8c0], R13 ;  /* 0x0008c00d01007387 */ /* 0x000fe20000100800 */
[----:B------:R-:W-:Y:S01]  /*3aaa0*/  ISETP.NE.U32.AND P5, PT, R6, RZ, PT ;  /* 0x000000ff0600720c */ /* 0x000fe20003fa5070 */
[----:B------:R-:W-:Y:S02]  /*3aab0*/  IMAD.MOV.U32 R7, RZ, RZ, R13 ;  /* 0x000000ffff077224 */ /* 0x000fe400078e000d */
[----:B------:R5:W-:Y:S01]  /*3aac0*/  STL [R1+0x8c4], R10 ;  /* 0x0008c40a01007387 */ /* 0x000be20000100800 */
[----:B------:R-:W-:-:S03]  /*3aad0*/  MOV R6, R12 ;  /* 0x0000000c00067202 */ /* 0x000fc60000000f00 */
[----:B------:R1:W-:Y:S04]  /*3aae0*/  STL [R1+0x8b8], R11 ;  /* 0x0008b80b01007387 */ /* 0x0003e80000100800 */
[----:B------:R1:W-:Y:S02]  /*3aaf0*/  LDGSTS.E [R5+0x2600], desc[UR16][R6.64], P4 ;  /* 0x0260000006057fae */ /* 0x0003e4000a1a1010 */
[----:B-1----:R-:W-:Y:S01]  /*3ab00*/  MOV R6, R10 ;  /* 0x0000000a00067202 */ /* 0x002fe20000000f00 */
[----:B------:R-:W-:Y:S01]  /*3ab10*/  IMAD.MOV.U32 R7, RZ, RZ, R11 ;  /* 0x000000ffff077224 */ /* 0x000fe200078e000b */
[----:B------:R-:W-:-:S04]  /*3ab20*/  ISETP.GT.AND P4, PT, R4, 0xb, PT ;  /* 0x0000000b0400780c */ /* 0x000fc80003f84270 */
[----:B------:R1:W-:Y:S02]  /*3ab30*/  LDGSTS.E [R5+0x2800], desc[UR16][R6.64], P5 ;  /* 0x0280000006057fae */ /* 0x0003e4000a9a1010 */
[----:B-1----:R-:W-:-:S04]  /*3ab40*/  SEL R6, RZ, 0x4, !P4 ;  /* 0x00000004ff067807 */ /* 0x002fc80006000000 */
[----:B------:R-:W-:-:S04]  /*3ab50*/  SEL R6, R6, RZ, !P2 ;  /* 0x000000ff06067207 */ /* 0x000fc80005000000 */
[----:B------:R-:W-:Y:S02]  /*3ab60*/  ISETP.NE.U32.AND P4, PT, R6, RZ, PT ;  /* 0x000000ff0600720c */ /* 0x000fe40003f85070 */
[----:B---3--:R-:W-:-:S05]  /*3ab70*/  IADD3 R9, P6, PT, R9, R2, RZ ;  /* 0x0000000209097210 */ /* 0x008fca0007fde0ff */
[----:B------:R1:W-:Y:S04]  /*3ab80*/  STL [R1+0x8bc], R9 ;  /* 0x0008bc0901007387 */ /* 0x0003e80000100800 */
[----:B--2---:R-:W2:Y:S04]  /*3ab90*/  LDL.LU R16, [R1] ;  /* 0x0000000001107983 */ /* 0x004ea80000300800 */
[----:B----4-:R-:W3:Y:S04]  /*3aba0*/  LDL.LU R15, [R1+0x4] ;  /* 0x00000400010f7983 */ /* 0x010ee80000300800 */
[----:B------:R-:W4:Y:S04]  /*3abb0*/  LDL.LU R12, [R1+0x8] ;  /* 0x00000800010c7983 */ /* 0x000f280000300800 */
[----:B-----5:R-:W5:Y:S01]  /*3abc0*/  LDL.LU R10, [R1+0xc] ;  /* 0x00000c00010a7983 */ /* 0x020f620000300800 */
[----:B------:R-:W-:-:S02]  /*3abd0*/  IADD3.X R85, PT, PT, R85, R0, RZ, P6, !PT ;  /* 0x0000000055557210 */ /* 0x000fc400037fe4ff */
[----:B------:R-:W-:Y:S01]  /*3abe0*/  IADD3 R87, P6, PT, R87, R2, RZ ;  /* 0x0000000257577210 */ /* 0x000fe20007fde0ff */
[----:B------:R-:W2:Y:S01]  /*3abf0*/  LDL.LU R20, [R1+0x10] ;  /* 0x0000100001147983 */ /* 0x000ea20000300800 */
[----:B------:R-:W-:Y:S01]  /*3ac00*/  MOV R6, R9 ;  /* 0x0000000900067202 */ /* 0x000fe20000000f00 */
[----:B------:R-:W-:Y:S02]  /*3ac10*/  IMAD.MOV.U32 R7, RZ, RZ, R85 ;  /* 0x000000ffff077224 */ /* 0x000fe400078e0055 */
[----:B------:R-:W-:Y:S01]  /*3ac20*/  IMAD.X R86, R86, 0x1, R0, P6 ;  /* 0x0000000156567824 */ /* 0x000fe200030e0600 */
[----:B------:R-:W2:Y:S04]  /*3ac30*/  LDL.LU R19, [R1+0x14] ;  /* 0x0000140001137983 */ /* 0x000ea80000300800 */
[----:B------:R1:W-:Y:S01]  /*3ac40*/  LDGSTS.E [R5+0x2a00], desc[UR16][R6.64], P5 ;  /* 0x02a0000006057fae */ /* 0x0003e2000a9a1010 */
[----:B------:R-:W-:-:S02]  /*3ac50*/  ISETP.GT.AND P5, PT, R4, 0xc, PT ;  /* 0x0000000c0400780c */ /* 0x000fc40003fa4270 */
[----:B------:R-:W-:Y:S01]  /*3ac60*/  IADD3 R134, P6, PT, R134, R2, RZ ;  /* 0x0000000286867210 */ /* 0x000fe20007fde0ff */
[----:B------:R-:W2:Y:S01]  /*3ac70*/  LDL.LU R14, [R1+0x18] ;  /* 0x00001800010e7983 */ /* 0x000ea20000300800 */
[----:B-1----:R-:W-:Y:S01]  /*3ac80*/  MOV R6, R87 ;  /* 0x0000005700067202 */ /* 0x002fe20000000f00 */
[----:B------:R-:W-:Y:S01]  /*3ac90*/  IMAD.MOV.U32 R7, RZ, RZ, R86 ;  /* 0x000000ffff077224 */ /* 0x000fe200078e0056 */
[----:B------:R-:W-:Y:S01]  /*3aca0*/  IADD3.X R133, PT, PT, R133, R0, RZ, P6, !PT ;  /* 0x0000000085857210 */ /* 0x000fe200037fe4ff */
[----:B------:R-:W2:Y:S04]  /*3acb0*/  LDL.LU R13, [R1+0x1c] ;  /* 0x00001c00010d7983 */ /* 0x000ea80000300800 */
[----:B------:R1:W-:Y:S01]  /*3acc0*/  LDGSTS.E [R5+0x2c00], desc[UR16][R6.64], P4 ;  /* 0x02c0000006057fae */ /* 0x0003e2000a1a1010 */
[----:B------:R-:W-:-:S03]  /*3acd0*/  IADD3 R220, P6, PT, R220, R2, RZ ;  /* 0x00000002dcdc7210 */ /* 0x000fc60007fde0ff */
[----:B------:R-:W2:Y:S01]  /*3ace0*/  LDL.LU R11, [R1+0x20] ;  /* 0x00002000010b7983 */ /* 0x000ea20000300800 */
[----:B-1----:R-:W-:Y:S01]  /*3acf0*/  SEL R6, RZ, 0x4, !P5 ;  /* 0x00000004ff067807 */ /* 0x002fe20006800000 */
[----:B------:R-:W-:Y:S02]  /*3ad00*/  IMAD.MOV.U32 R7, RZ, RZ, R133 ;  /* 0x000000ffff077224 */ /* 0x000fe400078e0085 */
[----:B------:R-:W2:Y:S01]  /*3ad10*/  LDL.LU R9, [R1+0x24] ;  /* 0x0000240001097983 */ /* 0x000ea20000300800 */
[----:B------:R-:W-:Y:S01]  /*3ad20*/  SEL R6, R6, RZ, !P2 ;  /* 0x000000ff06067207 */ /* 0x000fe20005000000 */
[----:B------:R-:W-:Y:S02]  /*3ad30*/  IMAD.X R135, R135, 0x1, R0, P6 ;  /* 0x0000000187877824 */ /* 0x000fe400030e0600 */
[----:B------:R-:W2:Y:S01]  /*3ad40*/  LDL.LU R18, [R1+0x28] ;  /* 0x0000280001127983 */ /* 0x000ea20000300800 */
[----:B------:R-:W-:Y:S02]  /*3ad50*/  ISETP.NE.U32.AND P5, PT, R6, RZ, PT ;  /* 0x000000ff0600720c */ /* 0x000fe40003fa5070 */
[----:B------:R-:W-:Y:S01]  /*3ad60*/  MOV R6, R134 ;  /* 0x0000008600067202 */ /* 0x000fe20000000f00 */
[----:B------:R-:W2:Y:S04]  /*3ad70*/  LDL.LU R17, [R1+0x2c] ;  /* 0x00002c0001117983 */ /* 0x000ea80000300800 */
[----:B------:R1:W-:Y:S01]  /*3ad80*/  LDGSTS.E [R5+0x2e00], desc[UR16][R6.64], P4 ;  /* 0x02e0000006057fae */ /* 0x0003e2000a1a1010 */
[----:B------:R-:W-:-:S02]  /*3ad90*/  ISETP.GT.AND P4, PT, R4, 0xd, PT ;  /* 0x0000000d0400780c */ /* 0x000fc40003f84270 */
[----:B------:R-:W-:Y:S02]  /*3ada0*/  IADD3 R222, P6, PT, R222, R2, RZ ;  /* 0x00000002dede7210 */ /* 0x000fe40007fde0ff */
[----:B-1----:R-:W-:Y:S01]  /*3adb0*/  MOV R6, R220 ;  /* 0x000000dc00067202 */ /* 0x002fe20000000f00 */
[----:B------:R-:W-:-:S05]  /*3adc0*/  IMAD.MOV.U32 R7, RZ, RZ, R135 ;  /* 0x000000ffff077224 */ /* 0x000fca00078e0087 */
[----:B------:R1:W-:Y:S01]  /*3add0*/  LDGSTS.E [R5+0x3000], desc[UR16][R6.64], P5 ;  /* 0x0300000006057fae */ /* 0x0003e2000a9a1010 */
[----:B------:R-:W-:Y:S02]  /*3ade0*/  IADD3.X R221, PT, PT, R221, R0, RZ, P6, !PT ;  /* 0x00000000dddd7210 */ /* 0x000fe400037fe4ff */
[----:B------:R-:W-:Y:S02]  /*3adf0*/  IADD3 R224, P6, PT, R224, R2, RZ ;  /* 0x00000002e0e07210 */ /* 0x000fe40007fde0ff */
[----:B-1----:R-:W-:-:S04]  /*3ae00*/  SEL R6, RZ, 0x4, !P4 ;  /* 0x00000004ff067807 */ /* 0x002fc80006000000 */
[----:B------:R-:W-:Y:S01]  /*3ae10*/  SEL R6, R6, RZ, !P2 ;  /* 0x000000ff06067207 */ /* 0x000fe20005000000 */
[----:B------:R-:W-:-:S03]  /*3ae20*/  IMAD.MOV.U32 R7, RZ, RZ, R221 ;  /* 0x000000ffff077224 */ /* 0x000fc600078e00dd */
[----:B------:R-:W-:Y:S02]  /*3ae30*/  ISETP.NE.U32.AND P4, PT, R6, RZ, PT ;  /* 0x000000ff0600720c */ /* 0x000fe40003f85070 */
[----:B------:R-:W-:Y:S01]  /*3ae40*/  MOV R6, R222 ;  /* 0x000000de00067202 */ /* 0x000fe20000000f00 */
[----:B------:R-:W-:-:S04]  /*3ae50*/  IMAD.X R223, R223, 0x1, R0, P6 ;  /* 0x00000001dfdf7824 */ /* 0x000fc800030e0600 */
[----:B------:R1:W-:Y:S01]  /*3ae60*/  LDGSTS.E [R5+0x3200], desc[UR16][R6.64], P5 ;  /* 0x0320000006057fae */ /* 0x0003e2000a9a1010 */
[----:B------:R-:W-:Y:S02]  /*3ae70*/  ISETP.GT.AND P5, PT, R4, 0xe, PT ;  /* 0x0000000e0400780c */ /* 0x000fe40003fa4270 */
        /* <DEDUP_REMOVED lines=95> */
[----:B------:R-:W-:Y:S01]  /*3b470*/  IMAD.X R251, R251, 0x1, R0, P6 ;  /* 0x00000001fbfb7824 */ /* 0x000fe200030e0600 */
[----:B---3--:R-:W-:-:S03]  /*3b480*/  IADD3 R15, P6, PT, R15, R2, RZ ;  /* 0x000000020f0f7210 */ /* 0x008fc60007fde0ff */
[----:B------:R1:W-:Y:S01]  /*3b490*/  LDGSTS.E [R5+0x4e00], desc[UR16][R6.64], P4 ;  /* 0x04e0000006057fae */ /* 0x0003e2000a1a1010 */
[----:B------:R-:W-:Y:S02]  /*3b4a0*/  ISETP.GT.AND P4, PT, R4, 0x15, PT ;  /* 0x000000150400780c */ /* 0x000fe40003f84270 */
[----:B--2---:R-:W-:Y:S02]  /*3b4b0*/  IADD3.X R16, PT, PT, R16, R0, RZ, P6, !PT ;  /* 0x0000000010107210 */ /* 0x004fe400037fe4ff */
[----:B-----5:R-:W-:Y:S02]  /*3b4c0*/  IADD3 R10, P6, PT, R10, R2, RZ ;  /* 0x000000020a0a7210 */ /* 0x020fe40007fde0ff */
[----:B-1----:R-:W-:Y:S01]  /*3b4d0*/  MOV R6, R252 ;  /* 0x000000fc00067202 */ /* 0x002fe20000000f00 */
[----:B------:R-:W-:-:S05]  /*3b4e0*/  IMAD.MOV.U32 R7, RZ, RZ, R251 ;  /* 0x000000ffff077224 */ /* 0x000fca00078e00fb */
[----:B------:R1:W-:Y:S01]  /*3b4f0*/  LDGSTS.E [R5+0x5000], desc[UR16][R6.64], P5 ;  /* 0x0500000006057fae */ /* 0x0003e2000a9a1010 */
[----:B----4-:R-:W-:-:S03]  /*3b500*/  IMAD.X R12, R12, 0x1, R0, P6 ;  /* 0x000000010c0c7824 */ /* 0x010fc600030e0600 */
[----:B------:R-:W-:Y:S01]  /*3b510*/  STL [R1+0x4], R15 ;  /* 0x0000040f01007387 */ /* 0x000fe20000100800 */
[----:B-1----:R-:W-:-:S04]  /*3b520*/  SEL R6, RZ, 0x4, !P4 ;  /* 0x00000004ff067807 */ /* 0x002fc80006000000 */
[----:B------:R-:W-:Y:S01]  /*3b530*/  SEL R6, R6, RZ, !P2 ;  /* 0x000000ff06067207 */ /* 0x000fe20005000000 */
[----:B------:R1:W-:Y:S01]  /*3b540*/  STL [R1], R16 ;  /* 0x0000001001007387 */ /* 0x0003e20000100800 */
[----:B------:R-:W-:Y:S02]  /*3b550*/  IMAD.MOV.U32 R7, RZ, RZ, R16 ;  /* 0x000000ffff077224 */ /* 0x000fe400078e0010 */
[----:B------:R-:W-:Y:S01]  /*3b560*/  ISETP.NE.U32.AND P4, PT, R6, RZ, PT ;  /* 0x000000ff0600720c */ /* 0x000fe20003f85070 */
[----:B------:R-:W-:Y:S01]  /*3b570*/  STL [R1+0xc], R10 ;  /* 0x00000c0a01007387 */ /* 0x000fe20000100800 */
[----:B------:R-:W-:-:S03]  /*3b580*/  MOV R6, R15 ;  /* 0x0000000f00067202 */ /* 0x000fc60000000f00 */
[----:B------:R2:W-:Y:S04]  /*3b590*/  STL [R1+0x8], R12 ;  /* 0x0000080c01007387 */ /* 0x0005e80000100800 */
[----:B-1----:R-:W3:Y:S04]  /*3b5a0*/  LDL.LU R16, [R1+0x30] ;  /* 0x0000300001107983 */ /* 0x002ee80000300800 */
[----:B------:R-:W4:Y:S04]  /*3b5b0*/  LDL.LU R15, [R1+0x34] ;  /* 0x00003400010f7983 */ /* 0x000f280000300800 */
[----:B------:R1:W-:Y:S02]  /*3b5c0*/  LDGSTS.E [R5+0x5200], desc[UR16][R6.64], P5 ;  /* 0x0520000006057fae */ /* 0x0003e4000a9a1010 */
[----:B-1----:R-:W-:Y:S01]  /*3b5d0*/  IMAD.MOV.U32 R7, RZ, RZ, R12 ;  /* 0x000000ffff077224 */ /* 0x002fe200078e000c */
[----:B------:R-:W-:Y:S01]  /*3b5e0*/  MOV R6, R10 ;  /* 0x0000000a00067202 */ /* 0x000fe20000000f00 */
[----:B--2---:R-:W2:Y:S04]  /*3b5f0*/  LDL.LU R12, [R1+0x38] ;  /* 0x00003800010c7983 */ /* 0x004ea80000300800 */
[----:B------:R-:W5:Y:S01]  /*3b600*/  LDL.LU R10, [R1+0x3c] ;  /* 0x00003c00010a7983 */ /* 0x000f620000300800 */
[----:B------:R-:W-:-:S02]  /*3b610*/  ISETP.GT.AND P5, PT, R4, 0x16, PT ;  /* 0x000000160400780c */ /* 0x000fc40003fa4270 */
[----:B------:R-:W-:Y:S01]  /*3b620*/  IADD3 R19, P6, PT, R19, R2, RZ ;  /* 0x0000000213137210 */ /* 0x000fe20007fde0ff */
[----:B------:R1:W-:Y:S03]  /*3b630*/  LDGSTS.E [R5+0x5400], desc[UR16][R6.64], P4 ;  /* 0x0540000006057fae */ /* 0x0003e6000a1a1010 */
[----:B------:R-:W-:Y:S02]  /*3b640*/  IADD3.X R20, PT, PT, R20, R0, RZ, P6, !PT ;  /* 0x0000000014147210 */ /* 0x000fe400037fe4ff */
[----:B------:R-:W-:Y:S02]  /*3b650*/  IADD3 R13, P6, PT, R13, R2, RZ ;  /* 0x000000020d0d7210 */ /* 0x000fe40007fde0ff */
[----:B-1----:R-:W-:-:S04]  /*3b660*/  SEL R6, RZ, 0x4, !P5 ;  /* 0x00000004ff067807 */ /* 0x002fc80006800000 */
[----:B------:R-:W-:Y:S01]  /*3b670*/  SEL R6, R6, RZ, !P2 ;  /* 0x000000ff06067207 */ /* 0x000fe20005000000 */
[----:B------:R-:W-:-:S03]  /*3b680*/  IMAD.X R14, R14, 0x1, R0, P6 ;  /* 0x000000010e0e7824 */ /* 0x000fc600030e0600 */
[----:B------:R-:W-:Y:S01]  /*3b690*/  ISETP.NE.U32.AND P5, PT, R6, RZ, PT ;  /* 0x000000ff0600720c */ /* 0x000fe20003fa5070 */
[----:B------:R-:W-:Y:S01]  /*3b6a0*/  IMAD.MOV.U32 R7, RZ, RZ, R20 ;  /* 0x000000ffff077224 */ /* 0x000fe200078e0014 */
[----:B------:R-:W-:Y:S02]  /*3b6b0*/  MOV R6, R19 ;  /* 0x0000001300067202 */ /* 0x000fe40000000f00 */
[----:B------:R-:W-:-:S03]  /*3b6c0*/  IADD3 R9, P6, PT, R9, R2, RZ ;  /* 0x0000000209097210 */ /* 0x000fc60007fde0ff */
[----:B------:R1:W-:Y:S01]  /*3b6d0*/  LDGSTS.E [R5+0x5600], desc[UR16][R6.64], P4 ;  /* 0x0560000006057fae */ /* 0x0003e2000a1a1010 */
[----:B------:R-:W-:Y:S02]  /*3b6e0*/  IADD3.X R11, PT, PT, R11, R0, RZ, P6, !PT ;  /* 0x000000000b0b7210 */ /* 0x000fe400037fe4ff */
[----:B------:R-:W-:Y:S01]  /*3b6f0*/  IADD3 R17, P6, PT, R17, R2, RZ ;  /* 0x0000000211117210 */ /* 0x000fe20007fde0ff */
[----:B------:R-:W-:Y:S01]  /*3b700*/  STL [R1+0x14], R19 ;  /* 0x0000141301007387 */ /* 0x000fe20000100800 */
[----:B------:R-:W-:-:S03]  /*3b710*/  ISETP.GT.AND P4, PT, R4, 0x17, PT ;  /* 0x000000170400780c */ /* 0x000fc60003f84270 */
[----:B------:R-:W-:Y:S01]  /*3b720*/  STL [R1+0x10], R20 ;  /* 0x0000101401007387 */ /* 0x000fe20000100800 */
[----:B-1----:R-:W-:Y:S01]  /*3b730*/  MOV R6, R13 ;  /* 0x0000000d00067202 */ /* 0x002fe20000000f00 */
[----:B------:R-:W-:Y:S02]  /*3b740*/  IMAD.MOV.U32 R7, RZ, RZ, R14 ;  /* 0x000000ffff077224 */ /* 0x000fe400078e000e */
[----:B------:R-:W-:Y:S01]  /*3b750*/  STL [R1+0x1c], R13 ;  /* 0x00001c0d01007387 */ /* 0x000fe20000100800 */
[----:B------:R-:W-:-:S03]  /*3b760*/  IMAD.X R18, R18, 0x1, R0, P6 ;  /* 0x0000000112127824 */ /* 0x000fc600030e0600 */
[----:B------:R1:W-:Y:S04]  /*3b770*/  STL [R1+0x18], R14 ;  /* 0x0000180e01007387 */ /* 0x0003e80000100800 */
[----:B------:R1:W-:Y:S04]  /*3b780*/  LDGSTS.E [R5+0x5800], desc[UR16][R6.64], P5 ;  /* 0x0580000006057fae */ /* 0x0003e8000a9a1010 */
[----:B------:R-:W-:Y:S04]  /*3b790*/  STL [R1+0x24], R9 ;  /* 0x0000240901007387 */ /* 0x000fe80000100800 */
[----:B------:R1:W-:Y:S02]  /*3b7a0*/  STL [R1+0x20], R11 ;  /* 0x0000200b01007387 */ /* 0x0003e40000100800 */
[----:B-1----:R-:W-:-:S02]  /*3b7b0*/  SEL R6, RZ, 0x4, !P4 ;  /* 0x00000004ff067807 */ /* 0x002fc40006000000 */
[----:B------:R-:W2:Y:S02]  /*3b7c0*/  LDL.LU R14, [R1+0x40] ;  /* 0x00004000010e7983 */ /* 0x000ea40000300800 */
[----:B------:R-:W-:Y:S02]  /*3b7d0*/  SEL R6, R6, RZ, !P2 ;  /* 0x000000ff06067207 */ /* 0x000fe40005000000 */
[----:B------:R-:W-:Y:S04]  /*3b7e0*/  STL [R1+0x2c], R17 ;  /* 0x00002c1101007387 */ /* 0x000fe80000100800 */
[----:B------:R-:W-:Y:S01]  /*3b7f0*/  STL [R1+0x28], R18 ;  /* 0x0000281201007387 */ /* 0x000fe20000100800 */
[----:B------:R-:W-:-:S03]  /*3b800*/  ISETP.NE.U32.AND P4, PT, R6, RZ, PT ;  /* 0x000000ff0600720c */ /* 0x000fc60003f85070 */
[----:B------:R-:W2:Y:S01]  /*3b810*/  LDL.LU R13, [R1+0x44] ;  /* 0x00004400010d7983 */ /* 0x000ea20000300800 */
[----:B------:R-:W-:Y:S01]  /*3b820*/  IMAD.MOV.U32 R7, RZ, RZ, R11 ;  /* 0x000000ffff077224 */ /* 0x000fe200078e000b */
[----:B------:R-:W-:Y:S02]  /*3b830*/  MOV R6, R9 ;  /* 0x0000000900067202 */ /* 0x000fe40000000f00 */
[----:B------:R-:W2:Y:S04]  /*3b840*/  LDL.LU R11, [R1+0x48] ;  /* 0x00004800010b7983 */ /* 0x000ea80000300800 */
[----:B------:R-:W2:Y:S04]  /*3b850*/  LDL.LU R9, [R1+0x4c] ;  /* 0x00004c0001097983 */ /* 0x000ea80000300800 */
        /* <DEDUP_REMOVED lines=8> */
[----:B----4-:R-:W-:-:S04]  /*3b8e0*/  IADD3 R15, P6, PT, R15, R2, RZ ;  /* 0x000000020f0f7210 */ /* 0x010fc80007fde0ff */
[----:B---3--:R-:W-:Y:S01]  /*3b8f0*/  IADD3.X R16, PT, PT, R16, R0, RZ, P6, !PT ;  /* 0x0000000010107210 */ /* 0x008fe200037fe4ff */
[----:B------:R-:W-:Y:S04]  /*3b900*/  STL [R1+0x34], R15 ;  /* 0x0000340f01007387 */ /* 0x000fe80000100800 */
[----:B------:R1:W-:Y:S04]  /*3b910*/  STL [R1+0x30], R16 ;  /* 0x0000301001007387 */ /* 0x0003e80000100800 */
[----:B------:R-:W3:Y:S01]  /*3b920*/  LDL.LU R20, [R1+0x50] ;  /* 0x0000500001147983 */ /* 0x000ee20000300800 */
[----:B-----5:R-:W-:-:S05]  /*3b930*/  IADD3 R10, P6, PT, R10, R2, RZ ;  /* 0x000000020a0a7210 */ /* 0x020fca0007fde0ff */
[----:B--2---:R-:W-:Y:S01]  /*3b940*/  IMAD.X R12, R12, 0x1, R0, P6 ;  /* 0x000000010c0c7824 */ /* 0x004fe200030e0600 */
[----:B------:R-:W-:Y:S04]  /*3b950*/  STL [R1+0x3c], R10 ;  /* 0x00003c0a01007387 */ /* 0x000fe80000100800 */
[----:B------:R2:W-:Y:S01]  /*3b960*/  STL [R1+0x38], R12 ;  /* 0x0000380c01007387 */ /* 0x0005e20000100800 */
[----:B------:R-:W-:-:S03]  /*3b970*/  MOV R6, R15 ;  /* 0x0000000f00067202 */ /* 0x000fc60000000f00 */
[----:B------:R-:W4:Y:S01]  /*3b980*/  LDL.LU R19, [R1+0x54] ;  /* 0x0000540001137983 */ /* 0x000f220000300800 */
[----:B------:R-:W-:-:S03]  /*3b990*/  IMAD.MOV.U32 R7, RZ, RZ, R16 ;  /* 0x000000ffff077224 */ /* 0x000fc600078e0010 */
[----:B-1----:R-:W5:Y:S04]  /*3b9a0*/  LDL.LU R16, [R1+0x58] ;  /* 0x0000580001107983 */ /* 0x002f680000300800 */
[----:B------:R-:W5:Y:S04]  /*3b9b0*/  LDL.LU R15, [R1+0x5c] ;  /* 0x00005c00010f7983 */ /* 0x000f680000300800 */
[----:B------:R1:W-:Y:S02]  /*3b9c0*/  LDGSTS.E [R5+0x5e00], desc[UR16][R6.64], P4 ;  /* 0x05e0000006057fae */ /* 0x0003e4000a1a1010 */
[----:B-1----:R-:W-:Y:S01]  /*3b9d0*/  IMAD.MOV.U32 R7, RZ, RZ, R12 ;  /* 0x000000ffff077224 */ /* 0x002fe200078e000c */
[----:B------:R-:W-:Y:S01]  /*3b9e0*/  MOV R6, R10 ;  /* 0x0000000a00067202 */ /* 0x000fe20000000f00 */
[----:B--2---:R-:W2:Y:S04]  /*3b9f0*/  LDL.LU R12, [R1+0x60] ;  /* 0x00006000010c7983 */ /* 0x004ea80000300800 */
[----:B------:R-:W2:Y:S04]  /*3ba00*/  LDL.LU R10, [R1+0x64] ;  /* 0x00006400010a7983 */ /* 0x000ea80000300800 */
[----:B------:R-:W2:Y:S04]  /*3ba10*/  LDL.LU R18, [R1+0x68] ;  /* 0x0000680001127983 */ /* 0x000ea80000300800 */
[----:B------:R-:W2:Y:S01]  /*3ba20*/  LDL.LU R17, [R1+0x6c] ;  /* 0x00006c0001117983 */ /* 0x000ea20000300800 */
[----:B------:R-:W-:-:S03]  /*3ba30*/  ISETP.GT.AND P4, PT, R4, 0x19, PT ;  /* 0x000000190400780c */ /* 0x000fc60003f84270 */
[----:B------:R1:W-:Y:S02]  /*3ba40*/  LDGSTS.E [R5+0x6000], desc[UR16][R6.64], P5 ;  /* 0x0600000006057fae */ /* 0x0003e4000a9a1010 */
[----:B-1----:R-:W-:Y:S02]  /*3ba50*/  SEL R6, RZ, 0x4, !P4 ;  /* 0x00000004ff067807 */ /* 0x002fe40006000000 */
[----:B------:R-:W-:-:S04]  /*3ba60*/  IADD3 R13, P6, PT, R13, R2, RZ ;  /* 0x000000020d0d7210 */ /* 0x000fc80007fde0ff */
[----:B------:R-:W-:Y:S02]  /*3ba70*/  IADD3.X R14, PT, PT, R14, R0, RZ, P6, !PT ;  /* 0x000000000e0e7210 */ /* 0x000fe400037fe4ff */
[----:B------:R-:W-:Y:S02]  /*3ba80*/  IADD3 R9, P6, PT, R9, R2, RZ ;  /* 0x0000000209097210 */ /* 0x000fe40007fde0ff */
[----:B------:R-:W-:Y:S01]  /*3ba90*/  SEL R6, R6, RZ, !P2 ;  /* 0x000000ff06067207 */ /* 0x000fe20005000000 */
[----:B------:R-:W-:Y:S02]  /*3baa0*/  STL [R1+0x44], R13 ;  /* 0x0000440d01007387 */ /* 0x000fe40000100800 */
[----:B------:R-:W-:Y:S01]  /*3bab0*/  IMAD.X R11, R11, 0x1, R0, P6 ;  /* 0x000000010b0b7824 */ /* 0x000fe200030e0600 */
[----:B------:R-:W-:Y:S01]  /*3bac0*/  ISETP.NE.U32.AND P4, PT, R6, RZ, PT ;  /* 0x000000ff0600720c */ /* 0x000fe20003f85070 */
[----:B------:R1:W-:Y:S01]  /*3bad0*/  STL [R1+0x40], R14 ;  /* 0x0000400e01007387 */ /* 0x0003e20000100800 */
[----:B------:R-:W-:Y:S01]  /*3bae0*/  MOV R6, R13 ;  /* 0x0000000d00067202 */ /* 0x000fe20000000f00 */
[----:B------:R-:W-:-:S02]  /*3baf0*/  IMAD.MOV.U32 R7, RZ, RZ, R14 ;  /* 0x000000ffff077224 */ /* 0x000fc400078e000e */
[----:B------:R-:W-:Y:S04]  /*3bb00*/  STL [R1+0x4c], R9 ;  /* 0x00004c0901007387 */ /* 0x000fe80000100800 */
[----:B------:R1:W-:Y:S04]  /*3bb10*/  STL [R1+0x48], R11 ;  /* 0x0000480b01007387 */ /* 0x0003e80000100800 */
[----:B-1----:R-:W2:Y:S04]  /*3bb20*/  LDL.LU R14, [R1+0x70] ;  /* 0x00007000010e7983 */ /* 0x002ea80000300800 */
[----:B------:R-:W2:Y:S04]  /*3bb30*/  LDL.LU R13, [R1+0x74] ;  /* 0x00007400010d7983 */ /* 0x000ea80000300800 */
[----:B------:R1:W-:Y:S01]  /*3bb40*/  LDGSTS.E [R5+0x6200], desc[UR16][R6.64], P5 ;  /* 0x0620000006057fae */ /* 0x0003e2000a9a1010 */
[----:B------:R-:W-:Y:S01]  /*3bb50*/  ISETP.GT.AND P5, PT, R4, 0x1a, PT ;  /* 0x0000001a0400780c */ /* 0x000fe20003fa4270 */
[----:B-1----:R-:W-:Y:S01]  /*3bb60*/  IMAD.MOV.U32 R7, RZ, RZ, R11 ;  /* 0x000000ffff077224 */ /* 0x002fe200078e000b */
[----:B------:R-:W-:Y:S01]  /*3bb70*/  MOV R6, R9 ;  /* 0x0000000900067202 */ /* 0x000fe20000000f00 */
[----:B------:R-:W2:Y:S04]  /*3bb80*/  LDL.LU R11, [R1+0x78] ;  /* 0x00007800010b7983 */ /* 0x000ea80000300800 */
[----:B------:R-:W2:Y:S04]  /*3bb90*/  LDL.LU R9, [R1+0x7c] ;  /* 0x00007c0001097983 */ /* 0x000ea80000300800 */
[----:B------:R1:W-:Y:S02]  /*3bba0*/  LDGSTS.E [R5+0x6400], desc[UR16][R6.64], P4 ;  /* 0x0640000006057fae */ /* 0x0003e4000a1a1010 */
[----:B-1----:R-:W-:-:S04]  /*3bbb0*/  SEL R6, RZ, 0x4, !P5 ;  /* 0x00000004ff067807 */ /* 0x002fc80006800000 */
[----:B------:R-:W-:-:S04]  /*3bbc0*/  SEL R6, R6, RZ, !P2 ;  /* 0x000000ff06067207 */ /* 0x000fc80005000000 */
[----:B------:R-:W-:Y:S02]  /*3bbd0*/  ISETP.NE.U32.AND P5, PT, R6, RZ, PT ;  /* 0x000000ff0600720c */ /* 0x000fe40003fa5070 */
[----:B----4-:R-:W-:-:S04]  /*3bbe0*/  IADD3 R19, P6, PT, R19, R2, RZ ;  /* 0x0000000213137210 */ /* 0x010fc80007fde0ff */
[----:B---3--:R-:W-:Y:S02]  /*3bbf0*/  IADD3.X R20, PT, PT, R20, R0, RZ, P6, !PT ;  /* 0x0000000014147210 */ /* 0x008fe400037fe4ff */
[----:B-----5:R-:W-:-:S03]  /*3bc00*/  IADD3 R15, P6, PT, R15, R2, RZ ;  /* 0x000000020f0f7210 */ /* 0x020fc60007fde0ff */
[----:B------:R-:W-:Y:S01]  /*3bc10*/  IMAD.MOV.U32 R7, RZ, RZ, R20 ;  /* 0x000000ffff077224 */ /* 0x000fe200078e0014 */
[----:B------:R-:W-:Y:S01]  /*3bc20*/  MOV R6, R19 ;  /* 0x0000001300067202 */ /* 0x000fe20000000f00 */
[----:B------:R-:W-:-:S04]  /*3bc30*/  IMAD.X R16, R16, 0x1, R0, P6 ;  /* 0x0000000110107824 */ /* 0x000fc800030e0600 */
[----:B------:R1:W-:Y:S01]  /*3bc40*/  LDGSTS.E [R5+0x6600], desc[UR16][R6.64], P4 ;  /* 0x0660000006057fae */ /* 0x0003e2000a1a1010 */
[----:B------:R-:W-:-:S03]  /*3bc50*/  ISETP.GT.AND P4, PT, R4, 0x1b, PT ;  /* 0x0000001b0400780c */ /* 0x000fc60003f84270 */
[----:B------:R-:W-:Y:S01]  /*3bc60*/  STL [R1+0x54], R19 ;  /* 0x0000541301007387 */ /* 0x000fe20000100800 */
[----:B--2---:R-:W-:Y:S01]  /*3bc70*/  IADD3 R10, P6, PT, R10, R2, RZ ;  /* 0x000000020a0a7210 */ /* 0x004fe20007fde0ff */
[----:B-1----:R-:W-:Y:S01]  /*3bc80*/  IMAD.MOV.U32 R7, RZ, RZ, R16 ;  /* 0x000000ffff077224 */ /* 0x002fe200078e0010 */
[----:B------:R-:W-:Y:S02]  /*3bc90*/  MOV R6, R15 ;  /* 0x0000000f00067202 */ /* 0x000fe40000000f00 */
[----:B------:R-:W-:Y:S01]  /*3bca0*/  IADD3.X R12, PT, PT, R12, R0, RZ, P6, !PT ;  /* 0x000000000c0c7210 */ /* 0x000fe200037fe4ff */
[----:B------:R-:W-:Y:S01]  /*3bcb0*/  STL [R1+0x50], R20 ;  /* 0x0000501401007387 */ /* 0x000fe20000100800 */
[----:B------:R-:W-:-:S03]  /*3bcc0*/  IADD3 R17, P6, PT, R17, R2, RZ ;  /* 0x0000000211117210 */ /* 0x000fc60007fde0ff */
[----:B------:R-:W-:Y:S04]  /*3bcd0*/  STL [R1+0x5c], R15 ;  /* 0x00005c0f01007387 */ /* 0x000fe80000100800 */
[----:B------:R1:W-:Y:S01]  /*3bce0*/  STL [R1+0x58], R16 ;  /* 0x0000581001007387 */ /* 0x0003e20000100800 */
[----:B------:R-:W-:-:S03]  /*3bcf0*/  IMAD.X R18, R18, 0x1, R0, P6 ;  /* 0x0000000112127824 */ /* 0x000fc600030e0600 */
[----:B------:R2:W-:Y:S04]  /*3bd00*/  LDGSTS.E [R5+0x6800], desc[UR16][R6.64], P5 ;  /* 0x0680000006057fae */ /* 0x0005e8000a9a1010 */
[----:B------:R-:W-:Y:S04]  /*3bd10*/  STL [R1+0x64], R10 ;  /* 0x0000640a01007387 */ /* 0x000fe80000100800 */
[----:B------:R3:W-:Y:S01]  /*3bd20*/  STL [R1+0x60], R12 ;  /* 0x0000600c01007387 */ /* 0x0007e20000100800 */
[----:B--2---:R-:W-:-:S03]  /*3bd30*/  SEL R6, RZ, 0x4, !P4 ;  /* 0x00000004ff067807 */ /* 0x004fc60006000000 */
[----:B-1----:R-:W2:Y:S01]  /*3bd40*/  LDL.LU R16, [R1+0x80] ;  /* 0x0000800001107983 */ /* 0x002ea20000300800 */
[----:B------:R-:W-:-:S03]  /*3bd50*/  SEL R6, R6, RZ, !P2 ;  /* 0x000000ff06067207 */ /* 0x000fc60005000000 */
[----:B------:R-:W-:Y:S04]  /*3bd60*/  STL [R1+0x6c], R17 ;  /* 0x00006c1101007387 */ /* 0x000fe80000100800 */
[----:B------:R-:W-:Y:S01]  /*3bd70*/  STL [R1+0x68], R18 ;  /* 0x0000681201007387 */ /* 0x000fe20000100800 */
[----:B------:R-:W-:-:S03]  /*3bd80*/  ISETP.NE.U32.AND P4, PT, R6, RZ, PT ;  /* 0x000000ff0600720c */ /* 0x000fc60003f85070 */
[----:B------:R-:W4:Y:S01]  /*3bd90*/  LDL.LU R15, [R1+0x84] ;  /* 0x00008400010f7983 */ /* 0x000f220000300800 */
[----:B------:R-:W-:Y:S01]  /*3bda0*/  IMAD.MOV.U32 R7, RZ, RZ, R12 ;  /* 0x000000ffff077224 */ /* 0x000fe200078e000c */
[----:B------:R-:W-:Y:S02]  /*3bdb0*/  MOV R6, R10 ;  /* 0x0000000a00067202 */ /* 0x000fe40000000f00 */
[----:B---3--:R-:W3:Y:S04]  /*3bdc0*/  LDL.LU R12, [R1+0x88] ;  /* 0x00008800010c7983 */ /* 0x008ee80000300800 */
[----:B------:R-:W5:Y:S04]  /*3bdd0*/  LDL.LU R10, [R1+0x8c] ;  /* 0x00008c00010a7983 */ /* 0x000f680000300800 */
[----:B------:R1:W-:Y:S01]  /*3bde0*/  LDGSTS.E [R5+0x6a00], desc[UR16][R6.64], P5 ;  /* 0x06a0000006057fae */ /* 0x0003e2000a9a1010 */
[----:B------:R-:W-:-:S02]  /*3bdf0*/  ISETP.GT.AND P5, PT, R4, 0x1c, PT ;  /* 0x0000001c0400780c */ /* 0x000fc40003fa4270 */
[----:B------:R-:W-:Y:S01]  /*3be00*/  IADD3 R13, P6, PT, R13, R2, RZ ;  /* 0x000000020d0d7210 */ /* 0x000fe20007fde0ff */
[----:B-1----:R-:W-:Y:S01]  /*3be10*/  IMAD.MOV.U32 R7, RZ, RZ, R18 ;  /* 0x000000ffff077224 */ /* 0x002fe200078e0012 */
[----:B------:R-:W-:Y:S02]  /*3be20*/  MOV R6, R17 ;  /* 0x0000001100067202 */ /* 0x000fe40000000f00 */
[----:B------:R-:W-:Y:S01]  /*3be30*/  IADD3.X R14, PT, PT, R14, R0, RZ, P6, !PT ;  /* 0x000000000e0e7210 */ /* 0x000fe200037fe4ff */
[----:B------:R-:W-:Y:S04]  /*3be40*/  STL [R1+0x74], R13 ;  /* 0x0000740d01007387 */ /* 0x000fe80000100800 */
[----:B------:R1:W-:Y:S04]  /*3be50*/  LDGSTS.E [R5+0x6c00], desc[UR16][R6.64], P4 ;  /* 0x06c0000006057fae */ /* 0x0003e8000a1a1010 */
[----:B------:R1:W-:Y:S04]  /*3be60*/  STL [R1+0x70], R14 ;  /* 0x0000700e01007387 */ /* 0x0003e80000100800 */
[----:B------:R-:W3:Y:S01]  /*3be70*/  LDL.LU R20, [R1+0x90] ;  /* 0x0000900001147983 */ /* 0x000ee20000300800 */
[----:B------:R-:W-:-:S02]  /*3be80*/  IADD3 R9, P6, PT, R9, R2, RZ ;  /* 0x0000000209097210 */ /* 0x000fc40007fde0ff */
[----:B-1----:R-:W-:-:S03]  /*3be90*/  SEL R6, RZ, 0x4, !P5 ;  /* 0x00000004ff067807 */ /* 0x002fc60006800000 */
[----:B------:R-:W-:Y:S01]  /*3bea0*/  IMAD.X R11, R11, 0x1, R0, P6 ;  /* 0x000000010b0b7824 */ /* 0x000fe200030e0600 */
[----:B------:R-:W-:Y:S01]  /*3beb0*/  SEL R6, R6, RZ, !P2 ;  /* 0x000000ff06067207 */ /* 0x000fe20005000000 */
[----:B------:R-:W-:Y:S04]  /*3bec0*/  STL [R1+0x7c], R9 ;  /* 0x00007c0901007387 */ /* 0x000fe80000100800 */
[----:B------:R1:W-:Y:S01]  /*3bed0*/  STL [R1+0x78], R11 ;  /* 0x0000780b01007387 */ /* 0x0003e20000100800 */
[----:B------:R-:W-:-:S03]  /*3bee0*/  ISETP.NE.U32.AND P5, PT, R6, RZ, PT ;  /* 0x000000ff0600720c */ /* 0x000fc60003fa5070 */
[----:B------:R-:W3:Y:S01]  /*3bef0*/  LDL.LU R19, [R1+0x94] ;  /* 0x0000940001137983 */ /* 0x000ee20000300800 */
[----:B------:R-:W-:Y:S01]  /*3bf00*/  MOV R6, R13 ;  /* 0x0000000d00067202 */ /* 0x000fe20000000f00 */
[----:B------:R-:W-:Y:S02]  /*3bf10*/  IMAD.MOV.U32 R7, RZ, RZ, R14 ;  /* 0x000000ffff077224 */ /* 0x000fe400078e000e */
[----:B------:R-:W3:Y:S04]  /*3bf20*/  LDL.LU R14, [R1+0x98] ;  /* 0x00009800010e7983 */ /* 0x000ee80000300800 */
[----:B------:R-:W3:Y:S04]  /*3bf30*/  LDL.LU R13, [R1+0x9c] ;  /* 0x00009c00010d7983 */ /* 0x000ee80000300800 */
[----:B------:R1:W-:Y:S02]  /*3bf40*/  LDGSTS.E [R5+0x6e00], desc[UR16][R6.64], P4 ;  /* 0x06e0000006057fae */ /* 0x0003e4000a1a1010 */
[----:B-1----:R-:W-:Y:S01]  /*3bf50*/  IMAD.MOV.U32 R7, RZ, RZ, R11 ;  /* 0x000000ffff077224 */ /* 0x002fe200078e000b */
[----:B------:R-:W-:Y:S01]  /*3bf60*/  MOV R6, R9 ;  /* 0x0000000900067202 */ /* 0x000fe20000000f00 */
[----:B------:R-:W3:Y:S04]  /*3bf70*/  LDL.LU R11, [R1+0xa0] ;  /* 0x0000a000010b7983 */ /* 0x000ee80000300800 */
[----:B------:R-:W3:Y:S04]  /*3bf80*/  LDL.LU R9, [R1+0xa4] ;  /* 0x0000a40001097983 */ /* 0x000ee80000300800 */
[----:B------:R-:W3:Y:S04]  /*3bf90*/  LDL.LU R18, [R1+0xa8] ;  /* 0x0000a80001127983 */ /* 0x000ee80000300800 */
[----:B------:R-:W3:Y:S01]  /*3bfa0*/  LDL.LU R17, [R1+0xac] ;  /* 0x0000ac0001117983 */ /* 0x000ee20000300800 */
[----:B------:R-:W-:-:S03]  /*3bfb0*/  ISETP.GT.AND P4, PT, R4, 0x1d, PT ;  /* 0x0000001d0400780c */ /* 0x000fc60003f84270 */
[----:B------:R1:W-:Y:S02]  /*3bfc0*/  LDGSTS.E [R5+0x7000], desc[UR16][R6.64], P5 ;  /* 0x0700000006057fae */ /* 0x0003e4000a9a1010 */
[----:B-1----:R-:W-:-:S04]  /*3bfd0*/  SEL R6, RZ, 0x4, !P4 ;  /* 0x00000004ff067807 */ /* 0x002fc80006000000 */
[----:B------:R-:W-:-:S04]  /*3bfe0*/  SEL R6, R6, RZ, !P2 ;  /* 0x000000ff06067207 */ /* 0x000fc80005000000 */
[----:B------:R-:W-:Y:S02]  /*3bff0*/  ISETP.NE.U32.AND P4, PT, R6, RZ, PT ;  /* 0x000000ff0600720c */ /* 0x000fe40003f85070 */
[----:B----4-:R-:W-:-:S04]  /*3c000*/  IADD3 R15, P6, PT, R15, R2, RZ ;  /* 0x000000020f0f7210 */ /* 0x010fc80007fde0ff */
[----:B--2---:R-:W-:Y:S02]  /*3c010*/  IADD3.X R16, PT, PT, R16, R0, RZ, P6, !PT ;  /* 0x0000000010107210 */ /* 0x004fe400037fe4ff */
[----:B-----5:R-:W-:Y:S01]  /*3c020*/  IADD3 R10, P6, PT, R10, R2, RZ ;  /* 0x000000020a0a7210 */ /* 0x020fe20007fde0ff */
[----:B------:R-:W-:Y:S04]  /*3c030*/  STL [R1+0x84], R15 ;  /* 0x0000840f01007387 */ /* 0x000fe80000100800 */
[----:B---3--:R-:W-:Y:S01]  /*3c040*/  IMAD.X R12, R12, 0x1, R0, P6 ;  /* 0x000000010c0c7824 */ /* 0x008fe200030e0600 */
[----:B------:R1:W-:Y:S01]  /*3c050*/  STL [R1+0x80], R16 ;  /* 0x0000801001007387 */ /* 0x0003e20000100800 */
[----:B------:R-:W-:Y:S01]  /*3c060*/  MOV R6, R15 ;  /* 0x0000000f00067202 */ /* 0x000fe20000000f00 */
[----:B------:R-:W-:-:S02]  /*3c070*/  IMAD.MOV.U32 R7, RZ, RZ, R16 ;  /* 0x000000ffff077224 */ /* 0x000fc400078e0010 */
[----:B------:R-:W-:Y:S04]  /*3c080*/  STL [R1+0x8c], R10 ;  /* 0x00008c0a01007387 */ /* 0x000fe80000100800 */
        /* <DEDUP_REMOVED lines=21> */
[----:B------:R-:W-:-:S04]  /*3c1e0*/  IADD3 R9, P6, PT, R9, R2, RZ ;  /* 0x0000000209097210 */ /* 0x000fc80007fde0ff */
[----:B------:R-:W-:Y:S01]  /*3c1f0*/  IADD3.X R11, PT, PT, R11, R0, RZ, P6, !PT ;  /* 0x000000000b0b7210 */ /* 0x000fe200037fe4ff */
[----:B-1----:R-:W-:Y:S01]  /*3c200*/  IMAD.MOV.U32 R7, RZ, RZ, R14 ;  /* 0x000000ffff077224 */ /* 0x002fe200078e000e */
[----:B------:R-:W-:Y:S02]  /*3c210*/  MOV R6, R13 ;  /* 0x0000000d00067202 */ /* 0x000fe40000000f00 */
[----:B------:R-:W-:Y:S01]  /*3c220*/  IADD3 R17, P6, PT, R17, R2, RZ ;  /* 0x0000000211117210 */ /* 0x000fe20007fde0ff */
[----:B------:R-:W-:Y:S01]  /*3c230*/  STL [R1+0x90], R20 ;  /* 0x0000901401007387 */ /* 0x000fe20000100800 */
[----:B------:R-:W-:-:S03]  /*3c240*/  ISETP.GT.AND P4, PT, R4, 0x1f, PT ;  /* 0x0000001f0400780c */ /* 0x000fc60003f84270 */
        /* <DEDUP_REMOVED lines=48> */
[----:B-1----:R-:W-:-:S04]  /*3c550*/  SEL R6, RZ, 0x4, !P4 ;  /* 0x00000004ff067807 */ /* 0x002fc80006000000 */
[----:B------:R-:W-:Y:S02]  /*3c560*/  SEL R6, R6, RZ, !P2 ;  /* 0x000000ff06067207 */ /* 0x000fe40005000000 */
[----:B------:R-:W-:-:S04]  /*3c570*/  IADD3 R13, P6, PT, R13, R2, RZ ;  /* 0x000000020d0d7210 */ /* 0x000fc80007fde0ff */
[----:B------:R-:W-:Y:S02]  /*3c580*/  IADD3.X R14, PT, PT, R14, R0, RZ, P6, !PT ;  /* 0x000000000e0e7210 */ /* 0x000fe400037fe4ff */
[----:B------:R-:W-:Y:S01]  /*3c590*/  IADD3 R9, P6, PT, R9, R2, RZ ;  /* 0x0000000209097210 */ /* 0x000fe20007fde0ff */
[----:B------:R-:W-:Y:S01]  /*3c5a0*/  STL [R1+0xc4], R13 ;  /* 0x0000c40d01007387 */ /* 0x000fe20000100800 */
[----:B------:R-:W-:-:S03]  /*3c5b0*/  ISETP.NE.U32.AND P4, PT, R6, RZ, PT ;  /* 0x000000ff0600720c */ /* 0x000fc60003f85070 */
[----:B------:R-:W-:Y:S01]  /*3c5c0*/  IMAD.X R11, R11, 0x1, R0, P6 ;  /* 0x000000010b0b7824 */ /* 0x000fe200030e0600 */
[----:B------:R1:W-:Y:S01]  /*3c5d0*/  STL [R1+0xc0], R14 ;  /* 0x0000c00e01007387 */ /* 0x0003e20000100800 */
[----:B------:R-:W-:Y:S01]  /*3c5e0*/  MOV R6, R13 ;  /* 0x0000000d00067202 */ /* 0x000fe20000000f00 */
[----:B------:R-:W-:Y:S02]  /*3c5f0*/  IMAD.MOV.U32 R7, RZ, RZ, R14 ;  /* 0x000000ffff077224 */ /* 0x000fe400078e000e */
        /* <DEDUP_REMOVED lines=48> */
[----:B-1----:R-:W-:Y:S02]  /*3c900*/  MOV R6, R17 ;  /* 0x0000001100067202 */ /* 0x002fe40000000f00 */
[----:B------:R-:W-:Y:S01]  /*3c910*/  IADD3 R13, P6, PT, R13, R2, RZ ;  /* 0x000000020d0d7210 */ /* 0x000fe20007fde0ff */
[----:B------:R-:W-:-:S03]  /*3c920*/  IMAD.MOV.U32 R7, RZ, RZ, R18 ;  /* 0x000000ffff077224 */ /* 0x000fc600078e0012 */
[----:B------:R-:W-:Y:S02]  /*3c930*/  IADD3.X R14, PT, PT, R14, R0, RZ, P6, !PT ;  /* 0x000000000e0e7210 */ /* 0x000fe400037fe4ff */
[----:B------:R1:W-:Y:S04]  /*3c940*/  LDGSTS.E [R5+0x8c00], desc[UR16][R6.64], P4 ;  /* 0x08c0000006057fae */ /* 0x0003e8000a1a1010 */
[----:B------:R-:W-:Y:S04]  /*3c950*/  STL [R1+0xf4], R13 ;  /* 0x0000f40d01007387 */ /* 0x000fe80000100800 */
[----:B------:R1:W-:Y:S01]  /*3c960*/  STL [R1+0xf0], R14 ;  /* 0x0000f00e01007387 */ /* 0x0003e20000100800 */
[----:B------:R-:W-:-:S03]  /*3c970*/  IADD3 R9, P6, PT, R9, R2, RZ ;  /* 0x0000000209097210 */ /* 0x000fc60007fde0ff */
[----:B------:R-:W3:Y:S01]  /*3c980*/  LDL.LU R20, [R1+0x110] ;  /* 0x0001100001147983 */ /* 0x000ee20000300800 */
[----:B-1----:R-:W-:Y:S01]  /*3c990*/  SEL R6, RZ, 0x4, !P5 ;  /* 0x00000004ff067807 */ /* 0x002fe20006800000 */
[----:B------:R-:W-:-:S03]  /*3c9a0*/  IMAD.X R11, R11, 0x1, R0, P6 ;  /* 0x000000010b0b7824 */ /* 0x000fc600030e0600 */
        /* <DEDUP_REMOVED lines=40> */
[----:B------:R-:W-:Y:S02]  /*3cc30*/  IADD3 R19, P6, PT, R19, R2, RZ ;  /* 0x0000000213137210 */ /* 0x000fe40007fde0ff */
[----:B-1----:R-:W-:Y:S02]  /*3cc40*/  SEL R6, RZ, 0x4, !P5 ;  /* 0x00000004ff067807 */ /* 0x002fe40006800000 */
[----:B------:R-:W-:Y:S02]  /*3cc50*/  IADD3.X R20, PT, PT, R20, R0, RZ, P6, !PT ;  /* 0x0000000014147210 */ /* 0x000fe400037fe4ff */
[----:B------:R-:W-:Y:S02]  /*3cc60*/  SEL R6, R6, RZ, !P2 ;  /* 0x000000ff06067207 */ /* 0x000fe40005000000 */
[----:B------:R-:W-:Y:S02]  /*3cc70*/  IADD3 R13, P6, PT, R13, R2, RZ ;  /* 0x000000020d0d7210 */ /* 0x000fe40007fde0ff */
[----:B------:R-:W-:Y:S01]  /*3cc80*/  ISETP.NE.U32.AND P5, PT, R6, RZ, PT ;  /* 0x000000ff0600720c */ /* 0x000fe20003fa5070 */
[----:B------:R-:W-:Y:S01]  /*3cc90*/  IMAD.MOV.U32 R7, RZ, RZ, R20 ;  /* 0x000000ffff077224 */ /* 0x000fe200078e0014 */
[----:B------:R-:W-:Y:S01]  /*3cca0*/  MOV R6, R19 ;  /* 0x0000001300067202 */ /* 0x000fe20000000f00 */
[----:B------:R-:W-:Y:S01]  /*3ccb0*/  IMAD.X R14, R14, 0x1, R0, P6 ;  /* 0x000000010e0e7824 */ /* 0x000fe200030e0600 */
[----:B------:R-:W-:Y:S04]  /*3ccc0*/  STL [R1+0x114], R19 ;  /* 0x0001141301007387 */ /* 0x000fe80000100800 */
[----:B------:R1:W-:Y:S01]  /*3ccd0*/  LDGSTS.E [R5+0x9600], desc[UR16][R6.64], P4 ;  /* 0x0960000006057fae */ /* 0x0003e2000a1a1010 */
[----:B------:R-:W-:-:S02]  /*3cce0*/  ISETP.GT.AND P4, PT, R4, 0x27, PT ;  /* 0x000000270400780c */ /* 0x000fc40003f84270 */
[----:B------:R-:W-:Y:S01]  /*3ccf0*/  IADD3 R9, P6, PT, R9, R2, RZ ;  /* 0x0000000209097210 */ /* 0x000fe20007fde0ff */
        /* <DEDUP_REMOVED lines=112> */
[----:B-1----:R-:W-:Y:S01]  /*3d400*/  MOV R6, R17 ;  /* 0x0000001100067202 */ /* 0x002fe20000000f00 */
[----:B------:R-:W-:Y:S01]  /*3d410*/  IMAD.MOV.U32 R7, RZ, RZ, R18 ;  /* 0x000000ffff077224 */ /* 0x000fe200078e0012 */
[----:B------:R-:W-:-:S04]  /*3d420*/  IADD3 R13, P6, PT, R13, R2, RZ ;  /* 0x000000020d0d7210 */ /* 0x000fc80007fde0ff */
[----:B------:R1:W-:Y:S01]  /*3d430*/  LDGSTS.E [R5+0xac00], desc[UR16][R6.64], P4 ;  /* 0x0ac0000006057fae */ /* 0x0003e2000a1a1010 */
[----:B------:R-:W-:-:S03]  /*3d440*/  IADD3.X R14, PT, PT, R14, R0, RZ, P6, !PT ;  /* 0x000000000e0e7210 */ /* 0x000fc600037fe4ff */
[----:B------:R-:W-:Y:S04]  /*3d450*/  STL [R1+0x174], R13 ;  /* 0x0001740d01007387 */ /* 0x000fe80000100800 */
[----:B------:R1:W-:Y:S02]  /*3d460*/  STL [R1+0x170], R14 ;  /* 0x0001700e01007387 */ /* 0x0003e40000100800 */
[----:B-1----:R-:W-:Y:S02]  /*3d470*/  SEL R6, RZ, 0x4, !P5 ;  /* 0x00000004ff067807 */ /* 0x002fe40006800000 */
[----:B------:R-:W3:Y:S01]  /*3d480*/  LDL.LU R20, [R1+0x190] ;  /* 0x0001900001147983 */ /* 0x000ee20000300800 */
[----:B------:R-:W-:-:S05]  /*3d490*/  IADD3 R9, P6, PT, R9, R2, RZ ;  /* 0x0000000209097210 */ /* 0x000fca0007fde0ff */
        /* <DEDUP_REMOVED lines=52> */
[----:B------:R-:W-:-:S03]  /*3d7e0*/  ISETP.GT.AND P4, PT, R4, 0x2f, PT ;  /* 0x0000002f0400780c */ /* 0x000fc60003f84270 */
[----:B------:R-:W-:Y:S01]  /*3d7f0*/  STL [R1+0x190], R20 ;  /* 0x0001901401007387 */ /* 0x000fe20000100800 */
[----:B------:R-:W-:Y:S01]  /*3d800*/  IADD3 R9, P6, PT, R9, R2, RZ ;  /* 0x0000000209097210 */ /* 0x000fe20007fde0ff */
[----:B-1----:R-:W-:Y:S01]  /*3d810*/  IMAD.MOV.U32 R7, RZ, RZ, R14 ;  /* 0x000000ffff077224 */ /* 0x002fe200078e000e */
[----:B------:R-:W-:Y:S02]  /*3d820*/  MOV R6, R13 ;  /* 0x0000000d00067202 */ /* 0x000fe40000000f00 */
[----:B------:R-:W-:Y:S01]  /*3d830*/  IADD3.X R11, PT, PT, R11, R0, RZ, P6, !PT ;  /* 0x000000000b0b7210 */ /* 0x000fe200037fe4ff */
[----:B------:R-:W-:Y:S01]  /*3d840*/  STL [R1+0x19c], R13 ;  /* 0x00019c0d01007387 */ /* 0x000fe20000100800 */
[----:B------:R-:W-:-:S03]  /*3d850*/  IADD3 R17, P6, PT, R17, R2, RZ ;  /* 0x0000000211117210 */ /* 0x000fc60007fde0ff */
[----:B------:R1:W-:Y:S04]  /*3d860*/  STL [R1+0x198], R14 ;  /* 0x0001980e01007387 */ /* 0x0003e80000100800 */
[----:B------:R1:W-:Y:S01]  /*3d870*/  LDGSTS.E [R5+0xb800], desc[UR16][R6.64], P5 ;  /* 0x0b80000006057fae */ /* 0x0003e2000a9a1010 */
[----:B------:R-:W-:-:S03]  /*3d880*/  IMAD.X R18, R18, 0x1, R0, P6 ;  /* 0x0000000112127824 */ /* 0x000fc600030e0600 */
[----:B------:R-:W-:Y:S04]  /*3d890*/  STL [R1+0x1a4], R9 ;  /* 0x0001a40901007387 */ /* 0x000fe80000100800 */
[----:B------:R1:W-:Y:S02]  /*3d8a0*/  STL [R1+0x1a0], R11 ;  /* 0x0001a00b01007387 */ /* 0x0003e40000100800 */
[----:B-1----:R-:W-:Y:S02]  /*3d8b0*/  SEL R6, RZ, 0x4, !P4 ;  /* 0x00000004ff067807 */ /* 0x002fe40006000000 */
[----:B------:R-:W2:Y:S02]  /*3d8c0*/  LDL.LU R14, [R1+0x1c0] ;  /* 0x0001c000010e7983 */ /* 0x000ea40000300800 */
[----:B------:R-:W-:-:S02]  /*3d8d0*/  SEL R6, R6, RZ, !P2 ;  /* 0x000000ff06067207 */ /* 0x000fc40005000000 */
        /* <DEDUP_REMOVED lines=161> */
[----:B------:R-:W-:Y:S02]  /*3e2f0*/  IADD3 R9, P6, PT, R9, R2, RZ ;  /* 0x0000000209097210 */ /* 0x000fe40007fde0ff */
[----:B-1----:R-:W-:Y:S01]  /*3e300*/  MOV R6, R13 ;  /* 0x0000000d00067202 */ /* 0x002fe20000000f00 */
[----:B------:R-:W-:Y:S01]  /*3e310*/  IMAD.MOV.U32 R7, RZ, RZ, R14 ;  /* 0x000000ffff077224 */ /* 0x000fe200078e000e */
[----:B------:R-:W-:Y:S02]  /*3e320*/  IADD3.X R11, PT, PT, R11, R0, RZ, P6, !PT ;  /* 0x000000000b0b7210 */ /* 0x000fe400037fe4ff */
[----:B------:R-:W-:Y:S01]  /*3e330*/  IADD3 R17, P6, PT, R17, R2, RZ ;  /* 0x0000000211117210 */ /* 0x000fe20007fde0ff */
[----:B------:R-:W-:Y:S04]  /*3e340*/  STL [R1+0x210], R20 ;  /* 0x0002101401007387 */ /* 0x000fe80000100800 */
        /* <DEDUP_REMOVED lines=108> */
[----:B------:R-:W-:-:S05]  /*3ea10*/  IMAD.MOV.U32 R7, RZ, RZ, R18 ;  /* 0x000000ffff077224 */ /* 0x000fca00078e0012 */
[----:B------:R1:W-:Y:S01]  /*3ea20*/  LDGSTS.E [R5+0xec00], desc[UR16][R6.64], P4 ;  /* 0x0ec0000006057fae */ /* 0x0003e2000a1a1010 */
[----:B------:R-:W-:-:S04]  /*3ea30*/  IADD3 R13, P6, PT, R13, R2, RZ ;  /* 0x000000020d0d7210 */ /* 0x000fc80007fde0ff */
[----:B------:R-:W-:Y:S01]  /*3ea40*/  IADD3.X R14, PT, PT, R14, R0, RZ, P6, !PT ;  /* 0x000000000e0e7210 */ /* 0x000fe200037fe4ff */
        /* <DEDUP_REMOVED lines=45> */
[----:B------:R1:W-:Y:S02]  /*3ed20*/  LDGSTS.E [R5+0xf400], desc[UR16][R6.64], P4 ;  /* 0x0f40000006057fae */ /* 0x0003e4000a1a1010 */
[----:B-1----:R-:W-:Y:S02]  /*3ed30*/  SEL R6, RZ, 0x4, !P5 ;  /* 0x00000004ff067807 */ /* 0x002fe40006800000 */
[----:B------:R-:W-:Y:S02]  /*3ed40*/  IADD3 R19, P6, PT, R19, R2, RZ ;  /* 0x0000000213137210 */ /* 0x000fe40007fde0ff */
[----:B------:R-:W-:Y:S02]  /*3ed50*/  SEL R6, R6, RZ, !P2 ;  /* 0x000000ff06067207 */ /* 0x000fe40005000000 */
[----:B------:R-:W-:Y:S02]  /*3ed60*/  IADD3.X R20, PT, PT, R20, R0, RZ, P6, !PT ;  /* 0x0000000014147210 */ /* 0x000fe400037fe4ff */
[----:B------:R-:W-:-:S02]  /*3ed70*/  IADD3 R13, P6, PT, R13, R2, RZ ;  /* 0x000000020d0d7210 */ /* 0x000fc40007fde0ff */
        /* <DEDUP_REMOVED lines=1255> */
[----:B------:R1:W-:Y:S01]  /*43bf0*/  STL [R1+0x628], R18 ;  /* 0x0006281201007387 */ /* 0x0003e20000100800 */
        /* <DEDUP_REMOVED lines=17> */
[----:B------:R-:W-:Y:S04]  /*43d10*/  STL [R1+0x630], R16 ;  /* 0x0006301001007387 */ /* 0x000fe80000100800 */
[----:B------:R-:W3:Y:S01]  /*43d20*/  LDL.LU R20, [R1+0x650] ;  /* 0x0006500001147983 */ /* 0x000ee20000300800 */
[----:B-----5:R-:W-:-:S05]  /*43d30*/  IADD3 R10, P6, PT, R10, R2, RZ ;  /* 0x000000020a0a7210 */ /* 0x020fca0007fde0ff */
[----:B--2---:R-:W-:Y:S01]  /*43d40*/  IMAD.X R12, R12, 0x1, R0, P6 ;  /* 0x000000010c0c7824 */ /* 0x004fe200030e0600 */
[----:B------:R-:W-:Y:S04]  /*43d50*/  STL [R1+0x63c], R10 ;  /* 0x00063c0a01007387 */ /* 0x000fe80000100800 */
[----:B------:R1:W-:Y:S04]  /*43d60*/  STL [R1+0x638], R12 ;  /* 0x0006380c01007387 */ /* 0x0003e80000100800 */
[----:B------:R-:W2:Y:S01]  /*43d70*/  LDL.LU R19, [R1+0x654] ;  /* 0x0006540001137983 */ /* 0x000ea20000300800 */
[----:B------:R-:W-:Y:S01]  /*43d80*/  MOV R6, R15 ;  /* 0x0000000f00067202 */ /* 0x000fe20000000f00 */
[----:B------:R-:W-:-:S02]  /*43d90*/  IMAD.MOV.U32 R7, RZ, RZ, R16 ;  /* 0x000000ffff077224 */ /* 0x000fc400078e0010 */
[----:B------:R-:W4:Y:S04]  /*43da0*/  LDL.LU R18, [R1+0x658] ;  /* 0x0006580001127983 */ /* 0x000f280000300800 */
[----:B------:R-:W5:Y:S04]  /*43db0*/  LDL.LU R17, [R1+0x65c] ;  /* 0x00065c0001117983 */ /* 0x000f680000300800 */
[----:B------:R1:W-:Y:S02]  /*43dc0*/  LDGSTS.E [R5+0x1de00], desc[UR16][R6.64], P4 ;  /* 0x1de0000006057fae */ /* 0x0003e4000a1a1010 */
[----:B-1----:R-:W-:Y:S01]  /*43dd0*/  IMAD.MOV.U32 R7, RZ, RZ, R12 ;  /* 0x000000ffff077224 */ /* 0x002fe200078e000c */
[----:B------:R-:W-:Y:S01]  /*43de0*/  MOV R6, R10 ;  /* 0x0000000a00067202 */ /* 0x000fe20000000f00 */
[----:B------:R-:W4:Y:S04]  /*43df0*/  LDL.LU R12, [R1+0x660] ;  /* 0x00066000010c7983 */ /* 0x000f280000300800 */
[----:B------:R-:W4:Y:S04]  /*43e00*/  LDL.LU R10, [R1+0x664] ;  /* 0x00066400010a7983 */ /* 0x000f280000300800 */
[----:B------:R-:W4:Y:S04]  /*43e10*/  LDL.LU R16, [R1+0x668] ;  /* 0x0006680001107983 */ /* 0x000f280000300800 */
[----:B------:R-:W4:Y:S01]  /*43e20*/  LDL.LU R15, [R1+0x66c] ;  /* 0x00066c00010f7983 */ /* 0x000f220000300800 */
        /* <DEDUP_REMOVED lines=15> */
[----:B-1----:R-:W4:Y:S04]  /*43f20*/  LDL.LU R14, [R1+0x670] ;  /* 0x00067000010e7983 */ /* 0x002f280000300800 */
[----:B------:R-:W4:Y:S04]  /*43f30*/  LDL.LU R13, [R1+0x674] ;  /* 0x00067400010d7983 */ /* 0x000f280000300800 */
[----:B------:R1:W-:Y:S01]  /*43f40*/  LDGSTS.E [R5+0x1e200], desc[UR16][R6.64], P5 ;  /* 0x1e20000006057fae */ /* 0x0003e2000a9a1010 */
[----:B------:R-:W-:Y:S01]  /*43f50*/  ISETP.GT.AND P5, PT, R4, 0x7a, PT ;  /* 0x0000007a0400780c */ /* 0x000fe20003fa4270 */
[----:B-1----:R-:W-:Y:S01]  /*43f60*/  IMAD.MOV.U32 R7, RZ, RZ, R11 ;  /* 0x000000ffff077224 */ /* 0x002fe200078e000b */
[----:B------:R-:W-:Y:S01]  /*43f70*/  MOV R6, R9 ;  /* 0x0000000900067202 */ /* 0x000fe20000000f00 */
[----:B------:R-:W4:Y:S04]  /*43f80*/  LDL.LU R11, [R1+0x678] ;  /* 0x00067800010b7983 */ /* 0x000f280000300800 */
[----:B------:R-:W4:Y:S04]  /*43f90*/  LDL.LU R9, [R1+0x67c] ;  /* 0x00067c0001097983 */ /* 0x000f280000300800 */
[----:B------:R1:W-:Y:S02]  /*43fa0*/  LDGSTS.E [R5+0x1e400], desc[UR16][R6.64], P4 ;  /* 0x1e40000006057fae */ /* 0x0003e4000a1a1010 */
[----:B-1----:R-:W-:-:S04]  /*43fb0*/  SEL R6, RZ, 0x4, !P5 ;  /* 0x00000004ff067807 */ /* 0x002fc80006800000 */
[----:B------:R-:W-:-:S04]  /*43fc0*/  SEL R6, R6, RZ, !P2 ;  /* 0x000000ff06067207 */ /* 0x000fc80005000000 */
[----:B------:R-:W-:Y:S02]  /*43fd0*/  ISETP.NE.U32.AND P5, PT, R6, RZ, PT ;  /* 0x000000ff0600720c */ /* 0x000fe40003fa5070 */
[----:B--2---:R-:W-:-:S04]  /*43fe0*/  IADD3 R19, P6, PT, R19, R2, RZ ;  /* 0x0000000213137210 */ /* 0x004fc80007fde0ff */
[----:B---3--:R-:W-:Y:S02]  /*43ff0*/  IADD3.X R20, PT, PT, R20, R0, RZ, P6, !PT ;  /* 0x0000000014147210 */ /* 0x008fe400037fe4ff */
[----:B-----5:R-:W-:-:S03]  /*44000*/  IADD3 R17, P6, PT, R17, R2, RZ ;  /* 0x0000000211117210 */ /* 0x020fc60007fde0ff */
[----:B------:R-:W-:Y:S01]  /*44010*/  IMAD.MOV.U32 R7, RZ, RZ, R20 ;  /* 0x000000ffff077224 */ /* 0x000fe200078e0014 */
[----:B------:R-:W-:Y:S01]  /*44020*/  MOV R6, R19 ;  /* 0x0000001300067202 */ /* 0x000fe20000000f00 */
[----:B----4-:R-:W-:-:S04]  /*44030*/  IMAD.X R18, R18, 0x1, R0, P6 ;  /* 0x0000000112127824 */ /* 0x010fc800030e0600 */
[----:B------:R1:W-:Y:S01]  /*44040*/  LDGSTS.E [R5+0x1e600], desc[UR16][R6.64], P4 ;  /* 0x1e60000006057fae */ /* 0x0003e2000a1a1010 */
[----:B------:R-:W-:-:S03]  /*44050*/  ISETP.GT.AND P4, PT, R4, 0x7b, PT ;  /* 0x0000007b0400780c */ /* 0x000fc60003f84270 */
[----:B------:R-:W-:Y:S01]  /*44060*/  STL [R1+0x654], R19 ;  /* 0x0006541301007387 */ /* 0x000fe20000100800 */
[----:B-1----:R-:W-:Y:S01]  /*44070*/  MOV R6, R17 ;  /* 0x0000001100067202 */ /* 0x002fe20000000f00 */
[----:B------:R-:W-:Y:S01]  /*44080*/  IMAD.MOV.U32 R7, RZ, RZ, R18 ;  /* 0x000000ffff077224 */ /* 0x000fe200078e0012 */
[----:B------:R-:W-:-:S04]  /*44090*/  IADD3 R10, P6, PT, R10, R2, RZ ;  /* 0x000000020a0a7210 */ /* 0x000fc80007fde0ff */
[----:B------:R1:W-:Y:S01]  /*440a0*/  LDGSTS.E [R5+0x1e800], desc[UR16][R6.64], P5 ;  /* 0x1e80000006057fae */ /* 0x0003e2000a9a1010 */
[----:B------:R-:W-:Y:S02]  /*440b0*/  IADD3.X R12, PT, PT, R12, R0, RZ, P6, !PT ;  /* 0x000000000c0c7210 */ /* 0x000fe400037fe4ff */
[----:B------:R-:W-:Y:S01]  /*440c0*/  IADD3 R15, P6, PT, R15, R2, RZ ;  /* 0x000000020f0f7210 */ /* 0x000fe20007fde0ff */
[----:B------:R-:W-:Y:S01]  /*440d0*/  STL [R1+0x650], R20 ;  /* 0x0006501401007387 */ /* 0x000fe20000100800 */
[----:B-1----:R-:W-:-:S03]  /*440e0*/  SEL R6, RZ, 0x4, !P4 ;  /* 0x00000004ff067807 */ /* 0x002fc60006000000 */
[----:B------:R-:W-:Y:S01]  /*440f0*/  STL [R1+0x65c], R17 ;  /* 0x00065c1101007387 */ /* 0x000fe20000100800 */
[----:B------:R-:W-:Y:S01]  /*44100*/  IMAD.X R16, R16, 0x1, R0, P6 ;  /* 0x0000000110107824 */ /* 0x000fe200030e0600 */
[----:B------:R-:W-:Y:S02]  /*44110*/  SEL R6, R6, RZ, !P2 ;  /* 0x000000ff06067207 */ /* 0x000fe40005000000 */
[----:B------:R-:W-:Y:S01]  /*44120*/  STL [R1+0x658], R18 ;  /* 0x0006581201007387 */ /* 0x000fe20000100800 */
[----:B------:R-:W-:-:S03]  /*44130*/  IMAD.MOV.U32 R7, RZ, RZ, R12 ;  /* 0x000000ffff077224 */ /* 0x000fc600078e000c */
[----:B------:R-:W-:Y:S01]  /*44140*/  STL [R1+0x664], R10 ;  /* 0x0006640a01007387 */ /* 0x000fe20000100800 */
[----:B------:R-:W-:-:S03]  /*44150*/  ISETP.NE.U32.AND P4, PT, R6, RZ, PT ;  /* 0x000000ff0600720c */ /* 0x000fc60003f85070 */
[----:B------:R1:W-:Y:S01]  /*44160*/  STL [R1+0x660], R12 ;  /* 0x0006600c01007387 */ /* 0x0003e20000100800 */
[----:B------:R-:W-:-:S05]  /*44170*/  MOV R6, R10 ;  /* 0x0000000a00067202 */ /* 0x000fca0000000f00 */
[----:B------:R2:W-:Y:S04]  /*44180*/  LDGSTS.E [R5+0x1ea00], desc[UR16][R6.64], P5 ;  /* 0x1ea0000006057fae */ /* 0x0005e8000a9a1010 */
[----:B-1----:R-:W3:Y:S04]  /*44190*/  LDL.LU R12, [R1+0x680] ;  /* 0x00068000010c7983 */ /* 0x002ee80000300800 */
[----:B------:R-:W-:Y:S04]  /*441a0*/  STL [R1+0x66c], R15 ;  /* 0x00066c0f01007387 */ /* 0x000fe80000100800 */
[----:B------:R1:W-:Y:S04]  /*441b0*/  STL [R1+0x668], R16 ;  /* 0x0006681001007387 */ /* 0x0003e80000100800 */
[----:B------:R-:W4:Y:S04]  /*441c0*/  LDL.LU R10, [R1+0x684] ;  /* 0x00068400010a7983 */ /* 0x000f280000300800 */
[----:B------:R-:W5:Y:S04]  /*441d0*/  LDL.LU R20, [R1+0x688] ;  /* 0x0006880001147983 */ /* 0x000f680000300800 */
[----:B------:R-:W5:Y:S04]  /*441e0*/  LDL.LU R19, [R1+0x68c] ;  /* 0x00068c0001137983 */ /* 0x000f680000300800 */
[----:B------:R-:W5:Y:S01]  /*441f0*/  LDL.LU R18, [R1+0x690] ;  /* 0x0006900001127983 */ /* 0x000f620000300800 */
[----:B--2---:R-:W-:-:S03]  /*44200*/  MOV R6, R15 ;  /* 0x0000000f00067202 */ /* 0x004fc60000000f00 */
[----:B------:R-:W2:Y:S01]  /*44210*/  LDL.LU R17, [R1+0x694] ;  /* 0x0006940001117983 */ /* 0x000ea20000300800 */
[----:B------:R-:W-:Y:S01]  /*44220*/  IMAD.MOV.U32 R7, RZ, RZ, R16 ;  /* 0x000000ffff077224 */ /* 0x000fe200078e0010 */
[----:B------:R-:W-:-:S04]  /*44230*/  IADD3 R13, P6, PT, R13, R2, RZ ;  /* 0x000000020d0d7210 */ /* 0x000fc80007fde0ff */
[----:B------:R1:W-:Y:S01]  /*44240*/  LDGSTS.E [R5+0x1ec00], desc[UR16][R6.64], P4 ;  /* 0x1ec0000006057fae */ /* 0x0003e2000a1a1010 */
[----:B------:R-:W-:Y:S02]  /*44250*/  IADD3.X R14, PT, PT, R14, R0, RZ, P6, !PT ;  /* 0x000000000e0e7210 */ /* 0x000fe400037fe4ff */
[----:B------:R-:W-:Y:S01]  /*44260*/  ISETP.GT.AND P5, PT, R4, 0x7c, PT ;  /* 0x0000007c0400780c */ /* 0x000fe20003fa4270 */
[----:B------:R-:W-:Y:S04]  /*44270*/  STL [R1+0x674], R13 ;  /* 0x0006740d01007387 */ /* 0x000fe80000100800 */
[----:B------:R1:W-:Y:S02]  /*44280*/  STL [R1+0x670], R14 ;  /* 0x0006700e01007387 */ /* 0x0003e40000100800 */
[----:B-1----:R-:W-:-:S02]  /*44290*/  SEL R6, RZ, 0x4, !P5 ;  /* 0x00000004ff067807 */ /* 0x002fc40006800000 */
[----:B------:R-:W2:Y:S01]  /*442a0*/  LDL.LU R16, [R1+0x698] ;  /* 0x0006980001107983 */ /* 0x000ea20000300800 */
[----:B------:R-:W-:-:S05]  /*442b0*/  IADD3 R9, P6, PT, R9, R2, RZ ;  /* 0x0000000209097210 */ /* 0x000fca0007fde0ff */
[----:B------:R-:W-:Y:S01]  /*442c0*/  IMAD.X R11, R11, 0x1, R0, P6 ;  /* 0x000000010b0b7824 */ /* 0x000fe200030e0600 */
[----:B------:R-:W-:Y:S01]  /*442d0*/  STL [R1+0x67c], R9 ;  /* 0x00067c0901007387 */ /* 0x000fe20000100800 */
[----:B------:R-:W-:-:S03]  /*442e0*/  SEL R6, R6, RZ, !P2 ;  /* 0x000000ff06067207 */ /* 0x000fc60005000000 */
        /* <DEDUP_REMOVED lines=10> */
[----:B------:R-:W-:Y:S02]  /*44390*/  IMAD.MOV.U32 R7, RZ, RZ, R11 ;  /* 0x000000ffff077224 */ /* 0x000fe400078e000b */
[----:B------:R-:W2:Y:S04]  /*443a0*/  LDL.LU R11, [R1+0x6ac] ;  /* 0x0006ac00010b7983 */ /* 0x000ea80000300800 */
[----:B------:R1:W-:Y:S04]  /*443b0*/  LDGSTS.E [R5+0x1f000], desc[UR16][R6.64], P5 ;  /* 0x1f00000006057fae */ /* 0x0003e8000a9a1010 */
[----:B------:R-:W2:Y:S01]  /*443c0*/  LDL.LU R9, [R1+0x6b4] ;  /* 0x0006b40001097983 */ /* 0x000ea20000300800 */
[----:B-1----:R-:W-:-:S04]  /*443d0*/  SEL R6, RZ, 0x4, !P4 ;  /* 0x00000004ff067807 */ /* 0x002fc80006000000 */
[----:B------:R-:W-:-:S04]  /*443e0*/  SEL R6, R6, RZ, !P2 ;  /* 0x000000ff06067207 */ /* 0x000fc80005000000 */
[----:B------:R-:W-:Y:S02]  /*443f0*/  ISETP.NE.U32.AND P4, PT, R6, RZ, PT ;  /* 0x000000ff0600720c */ /* 0x000fe40003f85070 */
[----:B----4-:R-:W-:-:S04]  /*44400*/  IADD3 R10, P6, PT, R10, R2, RZ ;  /* 0x000000020a0a7210 */ /* 0x010fc80007fde0ff */
[----:B---3--:R-:W-:Y:S01]  /*44410*/  IADD3.X R12, PT, PT, R12, R0, RZ, P6, !PT ;  /* 0x000000000c0c7210 */ /* 0x008fe200037fe4ff */
[----:B------:R-:W-:Y:S01]  /*44420*/  STL [R1+0x684], R10 ;  /* 0x0006840a01007387 */ /* 0x000fe20000100800 */
[----:B-----5:R-:W-:-:S03]  /*44430*/  IADD3 R19, P6, PT, R19, R2, RZ ;  /* 0x0000000213137210 */ /* 0x020fc60007fde0ff */
[----:B------:R1:W-:Y:S01]  /*44440*/  STL [R1+0x680], R12 ;  /* 0x0006800c01007387 */ /* 0x0003e20000100800 */
[----:B------:R-:W-:Y:S02]  /*44450*/  IMAD.MOV.U32 R7, RZ, RZ, R12 ;  /* 0x000000ffff077224 */ /* 0x000fe400078e000c */
[----:B------:R-:W-:Y:S01]  /*44460*/  IMAD.X R20, R20, 0x1, R0, P6 ;  /* 0x0000000114147824 */ /* 0x000fe200030e0600 */
[----:B------:R-:W-:Y:S01]  /*44470*/  MOV R6, R10 ;  /* 0x0000000a00067202 */ /* 0x000fe20000000f00 */
[----:B-1----:R-:W3:Y:S04]  /*44480*/  LDL.LU R12, [R1+0x6a8] ;  /* 0x0006a800010c7983 */ /* 0x002ee80000300800 */
[----:B------:R-:W-:Y:S04]  /*44490*/  STL [R1+0x68c], R19 ;  /* 0x00068c1301007387 */ /* 0x000fe80000100800 */
[----:B------:R-:W-:Y:S04]  /*444a0*/  STL [R1+0x688], R20 ;  /* 0x0006881401007387 */ /* 0x000fe80000100800 */
[----:B------:R-:W4:Y:S04]  /*444b0*/  LDL.LU R10, [R1+0x6b0] ;  /* 0x0006b000010a7983 */ /* 0x000f280000300800 */
[----:B------:R1:W-:Y:S01]  /*444c0*/  LDGSTS.E [R5+0x1f200], desc[UR16][R6.64], P5 ;  /* 0x1f20000006057fae */ /* 0x0003e2000a9a1010 */
[----:B------:R-:W-:-:S02]  /*444d0*/  ISETP.GT.AND P5, PT, R4, 0x7e, PT ;  /* 0x0000007e0400780c */ /* 0x000fc40003fa4270 */
[----:B--2---:R-:W-:Y:S02]  /*444e0*/  IADD3 R17, P6, PT, R17, R2, RZ ;  /* 0x0000000211117210 */ /* 0x004fe40007fde0ff */
[----:B-1----:R-:W-:Y:S01]  /*444f0*/  MOV R6, R19 ;  /* 0x0000001300067202 */ /* 0x002fe20000000f00 */
[----:B------:R-:W-:-:S05]  /*44500*/  IMAD.MOV.U32 R7, RZ, RZ, R20 ;  /* 0x000000ffff077224 */ /* 0x000fca00078e0014 */
[----:B------:R1:W-:Y:S01]  /*44510*/  LDGSTS.E [R5+0x1f400], desc[UR16][R6.64], P4 ;  /* 0x1f40000006057fae */ /* 0x0003e2000a1a1010 */
[----:B------:R-:W-:Y:S02]  /*44520*/  IADD3.X R18, PT, PT, R18, R0, RZ, P6, !PT ;  /* 0x0000000012127210 */ /* 0x000fe400037fe4ff */
[----:B-1----:R-:W-:-:S04]  /*44530*/  SEL R6, RZ, 0x4, !P5 ;  /* 0x00000004ff067807 */ /* 0x002fc80006800000 */
[----:B------:R-:W-:Y:S02]  /*44540*/  SEL R6, R6, RZ, !P2 ;  /* 0x000000ff06067207 */ /* 0x000fe40005000000 */
[----:B------:R-:W-:Y:S02]  /*44550*/  MOV R7, R18 ;  /* 0x0000001200077202 */ /* 0x000fe40000000f00 */
[----:B------:R-:W-:Y:S01]  /*44560*/  ISETP.NE.U32.AND P5, PT, R6, RZ, PT ;  /* 0x000000ff0600720c */ /* 0x000fe20003fa5070 */
[----:B------:R-:W-:-:S05]  /*44570*/  IMAD.MOV.U32 R6, RZ, RZ, R17 ;  /* 0x000000ffff067224 */ /* 0x000fca00078e0011 */
[----:B------:R1:W-:Y:S01]  /*44580*/  LDGSTS.E [R5+0x1f600], desc[UR16][R6.64], P4 ;  /* 0x1f60000006057fae */ /* 0x0003e2000a1a1010 */
[-C--:B------:R-:W-:Y:S02]  /*44590*/  IADD3 R15, P4, PT, R15, R2.reuse, RZ ;  /* 0x000000020f0f7210 */ /* 0x080fe40007f9e0ff */
[----:B------:R-:W-:-:S03]  /*445a0*/  IADD3 R13, P6, PT, R13, R2, RZ ;  /* 0x000000020d0d7210 */ /* 0x000fc60007fde0ff */
[----:B------:R-:W-:Y:S01]  /*445b0*/  IMAD.X R16, R16, 0x1, R0, P4 ;  /* 0x0000000110107824 */ /* 0x000fe200020e0600 */
[----:B------:R-:W-:Y:S01]  /*445c0*/  STL [R1+0x694], R17 ;  /* 0x0006941101007387 */ /* 0x000fe20000100800 */
[----:B------:R-:W-:-:S03]  /*445d0*/  IADD3.X R14, PT, PT, R14, R0, RZ, P6, !PT ;  /* 0x000000000e0e7210 */ /* 0x000fc600037fe4ff */
[----:B------:R-:W-:Y:S01]  /*445e0*/  STL [R1+0x690], R18 ;  /* 0x0006901201007387 */ /* 0x000fe20000100800 */
[----:B-1----:R-:W-:Y:S01]  /*445f0*/  MOV R6, R15 ;  /* 0x0000000f00067202 */ /* 0x002fe20000000f00 */
[----:B------:R-:W-:Y:S02]  /*44600*/  IMAD.MOV.U32 R7, RZ, RZ, R16 ;  /* 0x000000ffff077224 */ /* 0x000fe400078e0010 */
[----:B------:R1:W-:Y:S04]  /*44610*/  STL [R1+0x69c], R15 ;  /* 0x00069c0f01007387 */ /* 0x0003e80000100800 */
[----:B------:R-:W-:Y:S04]  /*44620*/  STL [R1+0x698], R16 ;  /* 0x0006981001007387 */ /* 0x000fe80000100800 */
[----:B------:R2:W-:Y:S04]  /*44630*/  STL [R1+0x6a4], R13 ;  /* 0x0006a40d01007387 */ /* 0x0005e80000100800 */
[----:B------:R5:W-:Y:S04]  /*44640*/  LDGSTS.E [R5+0x1f800], desc[UR16][R6.64], P5 ;  /* 0x1f80000006057fae */ /* 0x000be8000a9a1010 */
[----:B------:R-:W-:Y:S04]  /*44650*/  STL [R1+0x6a0], R14 ;  /* 0x0006a00e01007387 */ /* 0x000fe80000100800 */
[----:B-1----:R-:W4:Y:S01]  /*44660*/  LDL.LU R15, [R1+0x6b8] ;  /* 0x0006b800010f7983 */ /* 0x002f220000300800 */
[----:B-----5:R-:W-:-:S03]  /*44670*/  IMAD.MOV.U32 R6, RZ, RZ, R13 ;  /* 0x000000ffff067224 */ /* 0x020fc600078e000d */
[----:B--2---:R-:W2:Y:S04]  /*44680*/  LDL.LU R13, [R1+0x6bc] ;  /* 0x0006bc00010d7983 */ /* 0x004ea80000300800 */
[----:B------:R-:W5:Y:S04]  /*44690*/  LDL.LU R21, [R1+0x6f8] ;  /* 0x0006f80001157983 */ /* 0x000f680000300800 */
[----:B------:R-:W5:Y:S01]  /*446a0*/  LDL.LU R20, [R1+0x6fc] ;  /* 0x0006fc0001147983 */ /* 0x000f620000300800 */
[----:B------:R-:W-:Y:S02]  /*446b0*/  ISETP.GT.AND P4, PT, R4, 0x7f, PT ;  /* 0x0000007f0400780c */ /* 0x000fe40003f84270 */
[----:B------:R-:W-:-:S02]  /*446c0*/  MOV R7, R14 ;  /* 0x0000000e00077202 */ /* 0x000fc40000000f00 */
[----:B------:R-:W-:-:S03]  /*446d0*/  SEL R4, RZ, 0x4, !P4 ;  /* 0x00000004ff047807 */ /* 0x000fc60006000000 */
[----:B------:R1:W-:Y:S01]  /*446e0*/  LDGSTS.E [R5+0x1fa00], desc[UR16][R6.64], P5 ;  /* 0x1fa0000006057fae */ /* 0x0003e2000a9a1010 */
[----:B------:R-:W-:Y:S02]  /*446f0*/  SEL R4, R4, RZ, !P2 ;  /* 0x000000ff04047207 */ /* 0x000fe40005000000 */
[-C--:B------:R-:W-:Y:S02]  /*44700*/  IADD3 R11, P5, PT, R11, R2.reuse, RZ ;  /* 0x000000020b0b7210 */ /* 0x080fe40007fbe0ff */
[----:B------:R-:W-:Y:S02]  /*44710*/  ISETP.NE.U32.AND P4, PT, R4, RZ, PT ;  /* 0x000000ff0400720c */ /* 0x000fe40003f85070 */
[----:B------:R-:W-:Y:S01]  /*44720*/  IADD3 R9, P6, PT, R9, R2, RZ ;  /* 0x0000000209097210 */ /* 0x000fe20007fde0ff */
[----:B------:R-:W-:Y:S01]  /*44730*/  STL [R1+0x6ac], R11 ;  /* 0x0006ac0b01007387 */ /* 0x000fe20000100800 */
[----:B-1----:R-:W-:Y:S02]  /*44740*/  IMAD.MOV.U32 R6, RZ, RZ, R11 ;  /* 0x000000ffff067224 */ /* 0x002fe400078e000b */
[----:B---3--:R-:W-:-:S05]  /*44750*/  IMAD.X R12, R12, 0x1, R0, P5 ;  /* 0x000000010c0c7824 */ /* 0x008fca00028e0600 */
[----:B------:R-:W-:Y:S01]  /*44760*/  MOV R7, R12 ;  /* 0x0000000c00077202 */ /* 0x000fe20000000f00 */
[----:B------:R-:W-:Y:S01]  /*44770*/  STL [R1+0x6a8], R12 ;  /* 0x0006a80c01007387 */ /* 0x000fe20000100800 */
[----:B----4-:R-:W-:-:S03]  /*44780*/  IADD3.X R10, PT, PT, R10, R0, RZ, P6, !PT ;  /* 0x000000000a0a7210 */ /* 0x010fc600037fe4ff */
[----:B------:R1:W-:Y:S04]  /*44790*/  STL [R1+0x6b4], R9 ;  /* 0x0006b40901007387 */ /* 0x0003e80000100800 */
[----:B------:R3:W-:Y:S04]  /*447a0*/  LDGSTS.E [R5+0x1fc00], desc[UR16][R6.64], P4 ;  /* 0x1fc0000006057fae */ /* 0x0007e8000a1a1010 */
[----:B------:R4:W-:Y:S01]  /*447b0*/  STL [R1+0x6b0], R10 ;  /* 0x0006b00a01007387 */ /* 0x0009e20000100800 */
[----:B---3--:R-:W-:-:S03]  /*447c0*/  IMAD.MOV.U32 R6, RZ, RZ, R9 ;  /* 0x000000ffff067224 */ /* 0x008fc600078e0009 */
[----:B-1----:R-:W3:Y:S04]  /*447d0*/  LDL.LU R9, [R1+0x73c] ;  /* 0x00073c0001097983 */ /* 0x002ee80000300800 */
[----:B------:R-:W3:Y:S04]  /*447e0*/  LDL.LU R14, [R1+0x77c] ;  /* 0x00077c00010e7983 */ /* 0x000ee80000300800 */
[----:B------:R-:W3:Y:S04]  /*447f0*/  LDL.LU R19, [R1+0x738] ;  /* 0x0007380001137983 */ /* 0x000ee80000300800 */
[----:B------:R-:W3:Y:S01]  /*44800*/  LDL.LU R18, [R1+0x778] ;  /* 0x0007780001127983 */ /* 0x000ee20000300800 */
[----:B------:R-:W-:Y:S01]  /*44810*/  MOV R7, R10 ;  /* 0x0000000a00077202 */ /* 0x000fe20000000f00 */
[----:B------:R-:W-:-:S02]  /*44820*/  IMAD R4, R82, -0x80, R8 ;  /* 0xffffff8052047824 */ /* 0x000fc400078e0208 */
[----:B------:R-:W3:Y:S04]  /*44830*/  LDL.LU R11, [R1+0x7b8] ;  /* 0x0007b800010b7983 */ /* 0x000ee80000300800 */
[----:B------:R1:W-:Y:S01]  /*44840*/  LDGSTS.E [R5+0x1fe00], desc[UR16][R6.64], P4 ;  /* 0x1fe0000006057fae */ /* 0x0003e2000a1a1010 */
[----:B------:R-:W-:-:S03]  /*44850*/  ISETP.GE.AND P4, PT, R83, R4, PT ;  /* 0x000000045300720c */ /* 0x000fc60003f86270 */
[----:B----4-:R-:W4:Y:S01]  /*44860*/  LDL.LU R10, [R1+0x7bc] ;  /* 0x0007bc00010a7983 */ /* 0x010f220000300800 */
[----:B------:R-:W-:-:S03]  /*44870*/  SEL R4, RZ, 0x4, P4 ;  /* 0x00000004ff047807 */ /* 0x000fc60002000000 */
[----:B------:R-:W4:Y:S04]  /*44880*/  LDL.LU R17, [R1+0x7f8] ;  /* 0x0007f80001117983 */ /* 0x000f280000300800 */
[----:B------:R-:W4:Y:S01]  /*44890*/  LDL.LU R16, [R1+0x7fc] ;  /* 0x0007fc0001107983 */ /* 0x000f220000300800 */
[----:B------:R-:W-:-:S03]  /*448a0*/  UIADD3 UR14, UPT, UPT, UR14, 0x1, URZ ;  /* 0x000000010e0e7890 */ /* 0x000fc6000fffe0ff */
[----:B------:R-:W4:Y:S01]  /*448b0*/  LDL.LU R12, [R1+0x83c] ;  /* 0x00083c00010c7983 */ /* 0x000f220000300800 */
[----:B------:R-:W-:-:S03]  /*448c0*/  UISETP.GT.AND UP1, UPT, UR14, 0x6, UPT ;  /* 0x000000060e00788c */ /* 0x000fc6000bf24270 */
[----:B------:R-:W4:Y:S01]  /*448d0*/  LDL.LU R8, [R1+0x87c] ;  /* 0x00087c0001087983 */ /* 0x000f220000300800 */
[----:B------:R-:W-:Y:S01]  /*448e0*/  SEL R4, R4, RZ, !P2 ;  /* 0x000000ff04047207 */ /* 0x000fe20005000000 */
[----:B------:R-:W-:Y:S02]  /*448f0*/  USEL UR14, UR14, URZ, !UP1 ;  /* 0x000000ff0e0e7287 */ /* 0x000fe4000c800000 */
[----:B------:R-:W0:Y:S01]  /*44900*/  LDGDEPBAR ;  /* 0x00000000000079af */ /* 0x000e220000000000 */
[----:B------:R-:W-:Y:S01]  /*44910*/  ISETP.NE.U32.AND P2, PT, R4, RZ, PT ;  /* 0x000000ff0400720c */ /* 0x000fe20003f45070 */
[----:B------:R-:W-:Y:S01]  /*44920*/  ULEA UR9, UR14, UR7, 0xf ;  /* 0x000000070e097291 */ /* 0x000fe2000f8e78ff */
[----:B--2---:R-:W-:-:S04]  /*44930*/  IADD3 R13, P4, PT, R13, R80, RZ ;  /* 0x000000500d0d7210 */ /* 0x004fc80007f9e0ff */
[----:B------:R-:W-:Y:S02]  /*44940*/  IADD3.X R15, PT, PT, R15, R3, RZ, P4, !PT ;  /* 0x000000030f0f7210 */ /* 0x000fe400027fe4ff */
[----:B-----5:R-:W-:Y:S01]  /*44950*/  IADD3 R20, P5, PT, R20, R80, RZ ;  /* 0x0000005014147210 */ /* 0x020fe20007fbe0ff */
[----:B------:R-:W-:Y:S04]  /*44960*/  STL [R1+0x6bc], R13 ;  /* 0x0006bc0d01007387 */ /* 0x000fe80000100800 */
[----:B------:R-:W-:Y:S01]  /*44970*/  IMAD.X R21, R21, 0x1, R3, P5 ;  /* 0x0000000115157824 */ /* 0x000fe200028e0603 */
[----:B------:R-:W-:Y:S01]  /*44980*/  STL [R1+0x6fc], R20 ;  /* 0x0006fc1401007387 */ /* 0x000fe20000100800 */
[----:B-1----:R-:W-:-:S03]  /*44990*/  IMAD.MOV.U32 R5, RZ, RZ, R15 ;  /* 0x000000ffff057224 */ /* 0x002fc600078e000f */
[----:B------:R1:W-:Y:S04]  /*449a0*/  STL [R1+0x6b8], R15 ;  /* 0x0006b80f01007387 */ /* 0x0003e80000100800 */
[----:B------:R-:W-:Y:S01]  /*449b0*/  STL [R1+0x6f8], R21 ;  /* 0x0006f81501007387 */ /* 0x000fe20000100800 */
[----:B------:R-:W-:-:S03]  /*449c0*/  MOV R4, R13 ;  /* 0x0000000d00047202 */ /* 0x000fc60000000f00 */
[----:B-1----:R-:W2:Y:S04]  /*449d0*/  LDL.LU R15, [R1+0x838] ;  /* 0x00083800010f7983 */ /* 0x002ea80000300800 */
[----:B------:R-:W5:Y:S01]  /*449e0*/  LDL.LU R13, [R1+0x878] ;  /* 0x00087800010d7983 */ /* 0x000f620000300800 */
[----:B------:R-:W-:-:S05]  /*449f0*/  IMAD.U32 R6, RZ, RZ, UR9 ;  /* 0x00000009ff067e24 */ /* 0x000fca000f8e00ff */
[----:B------:R-:W-:-:S05]  /*44a00*/  IADD3 R7, PT, PT, R84, 0x100000, R6 ;  /* 0x0010000054077810 */ /* 0x000fca0007ffe006 */
[----:B------:R1:W-:Y:S02]  /*44a10*/  LDGSTS.E [R7+-0x40000], desc[UR16][R4.64], P2 ;  /* 0xc000000004077fae */ /* 0x0003e400091a1010 */
[----:B-1----:R-:W-:Y:S01]  /*44a20*/  MOV R4, R20 ;  /* 0x0000001400047202 */ /* 0x002fe20000000f00 */
[----:B------:R-:W-:-:S05]  /*44a30*/  IMAD.MOV.U32 R5, RZ, RZ, R21 ;  /* 0x000000ffff057224 */ /* 0x000fca00078e0015 */
[----:B------:R1:W-:Y:S01]  /*44a40*/  LDGSTS.E [R7+-0x3fc00], desc[UR16][R4.64], P2 ;  /* 0xc040000004077fae */ /* 0x0003e200091a1010 */
[-C--:B---3--:R-:W-:Y:S02]  /*44a50*/  IADD3 R9, P4, PT, R9, R80.reuse, RZ ;  /* 0x0000005009097210 */ /* 0x088fe40007f9e0ff */
[----:B------:R-:W-:Y:S02]  /*44a60*/  IADD3 R14, P5, PT, R14, R80, RZ ;  /* 0x000000500e0e7210 */ /* 0x000fe40007fbe0ff */
[----:B------:R-:W-:Y:S01]  /*44a70*/  IADD3.X R19, PT, PT, R19, R3, RZ, P4, !PT ;  /* 0x0000000313137210 */ /* 0x000fe200027fe4ff */
[----:B------:R3:W-:Y:S01]  /*44a80*/  STL [R1+0x73c], R9 ;  /* 0x00073c0901007387 */ /* 0x0007e20000100800 */
[----:B-1----:R-:W-:Y:S01]  /*44a90*/  MOV R4, R9 ;  /* 0x0000000900047202 */ /* 0x002fe20000000f00 */
[----:B------:R-:W-:Y:S02]  /*44aa0*/  IMAD.X R18, R18, 0x1, R3, P5 ;  /* 0x0000000112127824 */ /* 0x000fe400028e0603 */
[----:B------:R-:W-:Y:S01]  /*44ab0*/  STL [R1+0x738], R19 ;  /* 0x0007381301007387 */ /* 0x000fe20000100800 */
[----:B------:R-:W-:-:S03]  /*44ac0*/  IMAD.MOV.U32 R5, RZ, RZ, R19 ;  /* 0x000000ffff057224 */ /* 0x000fc600078e0013 */
[----:B------:R1:W-:Y:S04]  /*44ad0*/  STL [R1+0x77c], R14 ;  /* 0x00077c0e01007387 */ /* 0x0003e80000100800 */
[----:B---3--:R-:W3:Y:S04]  /*44ae0*/  LDL.LU R9, [R1+0x6c4] ;  /* 0x0006c40001097983 */ /* 0x008ee80000300800 */
[----:B------:R-:W-:Y:S04]  /*44af0*/  STL [R1+0x778], R18 ;  /* 0x0007781201007387 */ /* 0x000fe80000100800 */
[----:B------:R1:W-:Y:S04]  /*44b00*/  LDGSTS.E [R7+-0x3f800], desc[UR16][R4.64], P2 ;  /* 0xc080000004077fae */ /* 0x0003e800091a1010 */
[----:B------:R-:W3:Y:S01]  /*44b10*/  LDL.LU R20, [R1+0x704] ;  /* 0x0007040001147983 */ /* 0x000ee20000300800 */
[----:B-1----:R-:W-:-:S03]  /*44b20*/  MOV R4, R14 ;  /* 0x0000000e00047202 */ /* 0x002fc60000000f00 */
[----:B------:R-:W3:Y:S01]  /*44b30*/  LDL.LU R14, [R1+0x6c0] ;  /* 0x0006c000010e7983 */ /* 0x000ee20000300800 */
[-C--:B----4-:R-:W-:Y:S01]  /*44b40*/  IADD3 R10, P4, PT, R10, R80.reuse, RZ ;  /* 0x000000500a0a7210 */ /* 0x090fe20007f9e0ff */
[----:B------:R-:W-:Y:S01]  /*44b50*/  IMAD.MOV.U32 R5, RZ, RZ, R18 ;  /* 0x000000ffff057224 */ /* 0x000fe200078e0012 */
[----:B------:R-:W-:Y:S01]  /*44b60*/  IADD3 R16, P5, PT, R16, R80, RZ ;  /* 0x0000005010107210 */ /* 0x000fe20007fbe0ff */
[----:B------:R-:W4:Y:S01]  /*44b70*/  LDL.LU R21, [R1+0x700] ;  /* 0x0007000001157983 */ /* 0x000f220000300800 */
[----:B------:R-:W-:-:S03]  /*44b80*/  IADD3.X R11, PT, PT, R11, R3, RZ, P4, !PT ;  /* 0x000000030b0b7210 */ /* 0x000fc600027fe4ff */
[----:B------:R-:W-:Y:S01]  /*44b90*/  IMAD.X R17, R17, 0x1, R3, P5 ;  /* 0x0000000111117824 */ /* 0x000fe200028e0603 */
[----:B------:R1:W-:Y:S04]  /*44ba0*/  STL [R1+0x7bc], R10 ;  /* 0x0007bc0a01007387 */ /* 0x0003e80000100800 */
[----:B------:R1:W-:Y:S04]  /*44bb0*/  LDGSTS.E [R7+-0x3f400], desc[UR16][R4.64], P2 ;  /* 0xc0c0000004077fae */ /* 0x0003e800091a1010 */
[----:B------:R1:W-:Y:S01]  /*44bc0*/  STL [R1+0x7b8], R11 ;  /* 0x0007b80b01007387 */ /* 0x0003e20000100800 */
[----:B------:R-:W-:-:S03]  /*44bd0*/  IADD3 R12, P4, PT, R12, R80, RZ ;  /* 0x000000500c0c7210 */ /* 0x000fc60007f9e0ff */
[----:B------:R-:W-:Y:S01]  /*44be0*/  STL [R1+0x7fc], R16 ;  /* 0x0007fc1001007387 */ /* 0x000fe20000100800 */
[----:B-1----:R-:W-:Y:S01]  /*44bf0*/  MOV R4, R10 ;  /* 0x0000000a00047202 */ /* 0x002fe20000000f00 */
[----:B------:R-:W-:Y:S02]  /*44c00*/  IMAD.MOV.U32 R5, RZ, RZ, R11 ;  /* 0x000000ffff057224 */ /* 0x000fe400078e000b */
[----:B------:R-:W4:Y:S01]  /*44c10*/  LDL.LU R10, [R1+0x744] ;  /* 0x00074400010a7983 */ /* 0x000f220000300800 */
[----:B------:R-:W-:-:S03]  /*44c20*/  IADD3 R8, P5, PT, R8, R80, RZ ;  /* 0x0000005008087210 */ /* 0x000fc60007fbe0ff */
[----:B------:R-:W-:Y:S04]  /*44c30*/  STL [R1+0x7f8], R17 ;  /* 0x0007f81101007387 */ /* 0x000fe80000100800 */
[----:B------:R-:W4:Y:S04]  /*44c40*/  LDL.LU R11, [R1+0x784] ;  /* 0x00078400010b7983 */ /* 0x000f280000300800 */
[----:B------:R-:W4:Y:S04]  /*44c50*/  LDL.LU R19, [R1+0x740] ;  /* 0x0007400001137983 */ /* 0x000f280000300800 */
[----:B------:R1:W-:Y:S04]  /*44c60*/  LDGSTS.E [R7+-0x3f000], desc[UR16][R4.64], P2 ;  /* 0xc100000004077fae */ /* 0x0003e800091a1010 */
[----:B------:R-:W4:Y:S04]  /*44c70*/  LDL.LU R18, [R1+0x780] ;  /* 0x0007800001127983 */ /* 0x000f280000300800 */
[----:B------:R5:W-:Y:S01]  /*44c80*/  STL [R1+0x83c], R12 ;  /* 0x00083c0c01007387 */ /* 0x000be20000100800 */
[----:B-1----:R-:W-:Y:S01]  /*44c90*/  MOV R4, R16 ;  /* 0x0000001000047202 */ /* 0x002fe20000000f00 */
[----:B------:R-:W-:Y:S01]  /*44ca0*/  IMAD.MOV.U32 R5, RZ, RZ, R17 ;  /* 0x000000ffff057224 */ /* 0x000fe200078e0011 */
[----:B--2---:R-:W-:Y:S01]  /*44cb0*/  IADD3.X R15, PT, PT, R15, R3, RZ, P4, !PT ;  /* 0x000000030f0f7210 */ /* 0x004fe200027fe4ff */
[----:B-----5:R-:W-:-:S03]  /*44cc0*/  IMAD.X R13, R13, 0x1, R3, P5 ;  /* 0x000000010d0d7824 */ /* 0x020fc600028e0603 */
[----:B------:R1:W-:Y:S04]  /*44cd0*/  LDGSTS.E [R7+-0x3ec00], desc[UR16][R4.64], P2 ;  /* 0xc140000004077fae */ /* 0x0003e800091a1010 */
[----:B------:R2:W-:Y:S04]  /*44ce0*/  STL [R1+0x838], R15 ;  /* 0x0008380f01007387 */ /* 0x0005e80000100800 */
[----:B------:R-:W-:Y:S01]  /*44cf0*/  STL [R1+0x87c], R8 ;  /* 0x00087c0801007387 */ /* 0x000fe20000100800 */
[----:B-1----:R-:W-:-:S03]  /*44d00*/  MOV R4, R12 ;  /* 0x0000000c00047202 */ /* 0x002fc60000000f00 */
[----:B------:R-:W5:Y:S01]  /*44d10*/  LDL.LU R12, [R1+0x7c4] ;  /* 0x0007c400010c7983 */ /* 0x000f620000300800 */
[----:B------:R-:W-:-:S03]  /*44d20*/  IMAD.MOV.U32 R5, RZ, RZ, R15 ;  /* 0x000000ffff057224 */ /* 0x000fc600078e000f */
[----:B------:R1:W-:Y:S04]  /*44d30*/  STL [R1+0x878], R13 ;  /* 0x0008780d01007387 */ /* 0x0003e80000100800 */
[----:B--2---:R-:W2:Y:S04]  /*44d40*/  LDL.LU R15, [R1+0x804] ;  /* 0x00080400010f7983 */ /* 0x004ea80000300800 */
[----:B------:R-:W2:Y:S04]  /*44d50*/  LDL.LU R16, [R1+0x7c0] ;  /* 0x0007c00001107983 */ /* 0x000ea80000300800 */
[----:B------:R-:W2:Y:S04]  /*44d60*/  LDL.LU R17, [R1+0x800] ;  /* 0x0008000001117983 */ /* 0x000ea80000300800 */
[----:B------:R1:W-:Y:S02]  /*44d70*/  LDGSTS.E [R7+-0x3e800], desc[UR16][R4.64], P2 ;  /* 0xc180000004077fae */ /* 0x0003e400091a1010 */
[----:B-1----:R-:W-:Y:S01]  /*44d80*/  MOV R4, R8 ;  /* 0x0000000800047202 */ /* 0x002fe20000000f00 */
[----:B------:R-:W-:-:S02]  /*44d90*/  IMAD.MOV.U32 R5, RZ, RZ, R13 ;  /* 0x000000ffff057224 */ /* 0x000fc400078e000d */
[----:B------:R-:W2:Y:S04]  /*44da0*/  LDL.LU R13, [R1+0x844] ;  /* 0x00084400010d7983 */ /* 0x000ea80000300800 */
[----:B------:R-:W2:Y:S04]  /*44db0*/  LDL.LU R8, [R1+0x884] ;  /* 0x0008840001087983 */ /* 0x000ea80000300800 */
[----:B------:R1:W-:Y:S01]  /*44dc0*/  LDGSTS.E [R7+-0x3e400], desc[UR16][R4.64], P2 ;  /* 0xc1c0000004077fae */ /* 0x0003e200091a1010 */
[----:B---3--:R-:W-:-:S05]  /*44dd0*/  IADD3 R9, P4, PT, R9, R80, RZ ;  /* 0x0000005009097210 */ /* 0x008fca0007f9e0ff */
[----:B------:R-:W-:Y:S01]  /*44de0*/  STL [R1+0x6c4], R9 ;  /* 0x0006c40901007387 */ /* 0x000fe20000100800 */
[----:B------:R-:W-:-:S05]  /*44df0*/  IADD3 R20, P5, PT, R20, R80, RZ ;  /* 0x0000005014147210 */ /* 0x000fca0007fbe0ff */
[----:B------:R-:W-:Y:S01]  /*44e00*/  STL [R1+0x704], R20 ;  /* 0x0007041401007387 */ /* 0x000fe20000100800 */
[----:B------:R-:W-:-:S05]  /*44e10*/  IADD3.X R14, PT, PT, R14, R3, RZ, P4, !PT ;  /* 0x000000030e0e7210 */ /* 0x000fca00027fe4ff */
[----:B------:R3:W-:Y:S01]  /*44e20*/  STL [R1+0x6c0], R14 ;  /* 0x0006c00e01007387 */ /* 0x0007e20000100800 */
[----:B-1----:R-:W-:Y:S01]  /*44e30*/  IMAD.MOV.U32 R5, RZ, RZ, R14 ;  /* 0x000000ffff057224 */ /* 0x002fe200078e000e */
[----:B------:R-:W-:Y:S02]  /*44e40*/  MOV R4, R9 ;  /* 0x0000000900047202 */ /* 0x000fe40000000f00 */
[----:B---3--:R-:W3:Y:S04]  /*44e50*/  LDL.LU R14, [R1+0x840] ;  /* 0x00084000010e7983 */ /* 0x008ee80000300800 */
[----:B------:R-:W3:Y:S01]  /*44e60*/  LDL.LU R9, [R1+0x880] ;  /* 0x0008800001097983 */ /* 0x000ee20000300800 */
[----:B------:R-:W-:Y:S01]  /*44e70*/  LOP3.LUT R7, R84, 0x10, RZ, 0x3c, !PT ;  /* 0x0000001054077812 */ /* 0x000fe200078e3cff */
[----:B----4-:R-:W-:-:S03]  /*44e80*/  IMAD.X R21, R21, 0x1, R3, P5 ;  /* 0x0000000115157824 */ /* 0x010fc600028e0603 */
[----:B------:R-:W-:Y:S02]  /*44e90*/  IADD3 R7, PT, PT, R7, 0x100000, R6 ;  /* 0x0010000007077810 */ /* 0x000fe40007ffe006 */
[----:B------:R-:W-:-:S03]  /*44ea0*/  IADD3 R10, P4, PT, R10, R80, RZ ;  /* 0x000000500a0a7210 */ /* 0x000fc60007f9e0ff */
[----:B------:R1:W-:Y:S01]  /*44eb0*/  LDGSTS.E [R7+-0x3ff80], desc[UR16][R4.64], P2 ;  /* 0xc008000004077fae */ /* 0x0003e200091a1010 */
[----:B------:R-:W-:Y:S02]  /*44ec0*/  IADD3 R11, P5, PT, R11, R80, RZ ;  /* 0x000000500b0b7210 */ /* 0x000fe40007fbe0ff */
[----:B------:R-:W-:Y:S02]  /*44ed0*/  IADD3.X R19, PT, PT, R19, R3, RZ, P4, !PT ;  /* 0x0000000313137210 */ /* 0x000fe400027fe4ff */
[----:B-1----:R-:W-:Y:S01]  /*44ee0*/  MOV R4, R20 ;  /* 0x0000001400047202 */ /* 0x002fe20000000f00 */
[----:B------:R-:W-:Y:S01]  /*44ef0*/  IMAD.MOV.U32 R5, RZ, RZ, R21 ;  /* 0x000000ffff057224 */ /* 0x000fe200078e0015 */
[----:B------:R-:W-:Y:S04]  /*44f00*/  STL [R1+0x700], R21 ;  /* 0x0007001501007387 */ /* 0x000fe80000100800 */
[----:B------:R1:W-:Y:S01]  /*44f10*/  LDGSTS.E [R7+-0x3fb80], desc[UR16][R4.64], P2 ;  /* 0xc048000004077fae */ /* 0x0003e200091a1010 */
[----:B------:R-:W-:-:S03]  /*44f20*/  IMAD.X R18, R18, 0x1, R3, P5 ;  /* 0x0000000112127824 */ /* 0x000fc600028e0603 */
[----:B------:R4:W-:Y:S04]  /*44f30*/  STL [R1+0x744], R10 ;  /* 0x0007440a01007387 */ /* 0x0009e80000100800 */
[----:B------:R-:W-:Y:S01]  /*44f40*/  STL [R1+0x740], R19 ;  /* 0x0007401301007387 */ /* 0x000fe20000100800 */
[----:B-1----:R-:W-:Y:S01]  /*44f50*/  MOV R4, R10 ;  /* 0x0000000a00047202 */ /* 0x002fe20000000f00 */
[----:B------:R-:W-:Y:S02]  /*44f60*/  IMAD.MOV.U32 R5, RZ, RZ, R19 ;  /* 0x000000ffff057224 */ /* 0x000fe400078e0013 */
[----:B------:R1:W-:Y:S04]  /*44f70*/  STL [R1+0x784], R11 ;  /* 0x0007840b01007387 */ /* 0x0003e80000100800 */
[----:B----4-:R-:W4:Y:S04]  /*44f80*/  LDL.LU R10, [R1+0x6cc] ;  /* 0x0006cc00010a7983 */ /* 0x010f280000300800 */
[----:B------:R-:W-:Y:S04]  /*44f90*/  STL [R1+0x780], R18 ;  /* 0x0007801201007387 */ /* 0x000fe80000100800 */
[----:B------:R1:W-:Y:S01]  /*44fa0*/  LDGSTS.E [R7+-0x3f780], desc[UR16][R4.64], P2 ;  /* 0xc088000004077fae */ /* 0x0003e200091a1010 */
[----:B-----5:R-:W-:-:S03]  /*44fb0*/  IADD3 R12, P4, PT, R12, R80, RZ ;  /* 0x000000500c0c7210 */ /* 0x020fc60007f9e0ff */
[----:B------:R-:W5:Y:S01]  /*44fc0*/  LDL.LU R20, [R1+0x70c] ;  /* 0x00070c0001147983 */ /* 0x000f620000300800 */
[----:B--2---:R-:W-:Y:S02]  /*44fd0*/  IADD3 R15, P5, PT, R15, R80, RZ ;  /* 0x000000500f0f7210 */ /* 0x004fe40007fbe0ff */
[----:B-1----:R-:W-:Y:S01]  /*44fe0*/  MOV R4, R11 ;  /* 0x0000000b00047202 */ /* 0x002fe20000000f00 */
[----:B------:R-:W-:Y:S01]  /*44ff0*/  IMAD.MOV.U32 R5, RZ, RZ, R18 ;  /* 0x000000ffff057224 */ /* 0x000fe200078e0012 */
[----:B------:R-:W2:Y:S01]  /*45000*/  LDL.LU R11, [R1+0x6c8] ;  /* 0x0006c800010b7983 */ /* 0x000ea20000300800 */
[----:B------:R-:W-:-:S03]  /*45010*/  IADD3.X R16, PT, PT, R16, R3, RZ, P4, !PT ;  /* 0x0000000310107210 */ /* 0x000fc600027fe4ff */
[----:B------:R-:W2:Y:S01]  /*45020*/  LDL.LU R21, [R1+0x708] ;  /* 0x0007080001157983 */ /* 0x000ea20000300800 */
[----:B------:R-:W-:-:S03]  /*45030*/  IMAD.X R17, R17, 0x1, R3, P5 ;  /* 0x0000000111117824 */ /* 0x000fc600028e0603 */
[----:B------:R1:W-:Y:S04]  /*45040*/  STL [R1+0x7c4], R12 ;  /* 0x0007c40c01007387 */ /* 0x0003e80000100800 */
[----:B------:R1:W-:Y:S04]  /*45050*/  LDGSTS.E [R7+-0x3f380], desc[UR16][R4.64], P2 ;  /* 0xc0c8000004077fae */ /* 0x0003e800091a1010 */
[----:B------:R1:W-:Y:S04]  /*45060*/  STL [R1+0x7c0], R16 ;  /* 0x0007c01001007387 */ /* 0x0003e80000100800 */
[----:B------:R-:W-:Y:S01]  /*45070*/  STL [R1+0x804], R15 ;  /* 0x0008040f01007387 */ /* 0x000fe20000100800 */
[----:B-1----:R-:W-:-:S03]  /*45080*/  MOV R4, R12 ;  /* 0x0000000c00047202 */ /* 0x002fc60000000f00 */
[----:B------:R-:W2:Y:S01]  /*45090*/  LDL.LU R12, [R1+0x74c] ;  /* 0x00074c00010c7983 */ /* 0x000ea20000300800 */
[----:B------:R-:W-:-:S03]  /*450a0*/  IMAD.MOV.U32 R5, RZ, RZ, R16 ;  /* 0x000000ffff057224 */ /* 0x000fc600078e0010 */
[----:B------:R-:W-:Y:S04]  /*450b0*/  STL [R1+0x800], R17 ;  /* 0x0008001101007387 */ /* 0x000fe80000100800 */
[----:B------:R-:W2:Y:S04]  /*450c0*/  LDL.LU R16, [R1+0x78c] ;  /* 0x00078c0001107983 */ /* 0x000ea80000300800 */
[----:B------:R-:W2:Y:S04]  /*450d0*/  LDL.LU R19, [R1+0x748] ;  /* 0x0007480001137983 */ /* 0x000ea80000300800 */
[----:B------:R-:W2:Y:S01]  /*450e0*/  LDL.LU R18, [R1+0x788] ;  /* 0x0007880001127983 */ /* 0x000ea20000300800 */
[----:B------:R-:W-:-:S02]  /*450f0*/  IADD3 R13, P4, PT, R13, R80, RZ ;  /* 0x000000500d0d7210 */ /* 0x000fc40007f9e0ff */
[----:B------:R-:W-:Y:S01]  /*45100*/  IADD3 R8, P5, PT, R8, R80, RZ ;  /* 0x0000005008087210 */ /* 0x000fe20007fbe0ff */
[----:B------:R1:W-:Y:S04]  /*45110*/  LDGSTS.E [R7+-0x3ef80], desc[UR16][R4.64], P2 ;  /* 0xc108000004077fae */ /* 0x0003e800091a1010 */
[----:B------:R3:W-:Y:S01]  /*45120*/  STL [R1+0x844], R13 ;  /* 0x0008440d01007387 */ /* 0x0007e20000100800 */
[----:B-1----:R-:W-:Y:S01]  /*45130*/  MOV R4, R15 ;  /* 0x0000000f00047202 */ /* 0x002fe20000000f00 */
[----:B------:R-:W-:-:S05]  /*45140*/  IMAD.MOV.U32 R5, RZ, RZ, R17 ;  /* 0x000000ffff057224 */ /* 0x000fca00078e0011 */
[----:B------:R1:W-:Y:S02]  /*45150*/  LDGSTS.E [R7+-0x3eb80], desc[UR16][R4.64], P2 ;  /* 0xc148000004077fae */ /* 0x0003e400091a1010 */
[----:B-1----:R-:W-:Y:S02]  /*45160*/  MOV R4, R13 ;  /* 0x0000000d00047202 */ /* 0x002fe40000000f00 */
[----:B---3--:R-:W-:Y:S01]  /*45170*/  IADD3.X R14, PT, PT, R14, R3, RZ, P4, !PT ;  /* 0x000000030e0e7210 */ /* 0x008fe200027fe4ff */
[----:B------:R-:W-:-:S04]  /*45180*/  IMAD.X R9, R9, 0x1, R3, P5 ;  /* 0x0000000109097824 */ /* 0x000fc800028e0603 */
[----:B------:R1:W-:Y:S01]  /*45190*/  STL [R1+0x840], R14 ;  /* 0x0008400e01007387 */ /* 0x0003e20000100800 */
[----:B------:R-:W-:-:S03]  /*451a0*/  IMAD.MOV.U32 R5, RZ, RZ, R14 ;  /* 0x000000ffff057224 */ /* 0x000fc600078e000e */
[----:B------:R3:W-:Y:S04]  /*451b0*/  STL [R1+0x884], R8 ;  /* 0x0008840801007387 */ /* 0x0007e80000100800 */
[----:B------:R-:W2:Y:S04]  /*451c0*/  LDL.LU R13, [R1+0x7cc] ;  /* 0x0007cc00010d7983 */ /* 0x000ea80000300800 */
[----:B------:R3:W-:Y:S04]  /*451d0*/  STL [R1+0x880], R9 ;  /* 0x0008800901007387 */ /* 0x0007e80000100800 */
[----:B-1----:R-:W2:Y:S04]  /*451e0*/  LDL.LU R14, [R1+0x80c] ;  /* 0x00080c00010e7983 */ /* 0x002ea80000300800 */
[----:B------:R-:W2:Y:S04]  /*451f0*/  LDL.LU R17, [R1+0x7c8] ;  /* 0x0007c80001117983 */ /* 0x000ea80000300800 */
[----:B------:R-:W2:Y:S04]  /*45200*/  LDL.LU R15, [R1+0x808] ;  /* 0x00080800010f7983 */ /* 0x000ea80000300800 */
[----:B------:R1:W-:Y:S02]  /*45210*/  LDGSTS.E [R7+-0x3e780], desc[UR16][R4.64], P2 ;  /* 0xc188000004077fae */ /* 0x0003e400091a1010 */
[----:B-1----:R-:W-:Y:S01]  /*45220*/  MOV R4, R8 ;  /* 0x0000000800047202 */ /* 0x002fe20000000f00 */
[----:B------:R-:W-:Y:S01]  /*45230*/  IMAD.MOV.U32 R5, RZ, RZ, R9 ;  /* 0x000000ffff057224 */ /* 0x000fe200078e0009 */
[----:B---3--:R-:W3:Y:S01]  /*45240*/  LDL.LU R8, [R1+0x84c] ;  /* 0x00084c0001087983 */ /* 0x008ee20000300800 */
[----:B----4-:R-:W-:-:S03]  /*45250*/  IADD3 R10, P4, PT, R10, R80, RZ ;  /* 0x000000500a0a7210 */ /* 0x010fc60007f9e0ff */
[----:B------:R1:W-:Y:S04]  /*45260*/  LDGSTS.E [R7+-0x3e380], desc[UR16][R4.64], P2 ;  /* 0xc1c8000004077fae */ /* 0x0003e800091a1010 */
[----:B------:R-:W4:Y:S01]  /*45270*/  LDL.LU R9, [R1+0x88c] ;  /* 0x00088c0001097983 */ /* 0x000f220000300800 */
[----:B-----5:R-:W-:Y:S02]  /*45280*/  IADD3 R20, P5, PT, R20, R80, RZ ;  /* 0x0000005014147210 */ /* 0x020fe40007fbe0ff */
[----:B-1----:R-:W-:Y:S01]  /*45290*/  LOP3.LUT R7, R84, 0x20, RZ, 0x3c, !PT ;  /* 0x0000002054077812 */ /* 0x002fe200078e3cff */
[----:B------:R-:W-:Y:S01]  /*452a0*/  STL [R1+0x6cc], R10 ;  /* 0x0006cc0a01007387 */ /* 0x000fe20000100800 */
[----:B------:R-:W-:Y:S02]  /*452b0*/  MOV R4, R10 ;  /* 0x0000000a00047202 */ /* 0x000fe40000000f00 */
[----:B--2---:R-:W-:Y:S01]  /*452c0*/  IADD3.X R11, PT, PT, R11, R3, RZ, P4, !PT ;  /* 0x000000030b0b7210 */ /* 0x004fe200027fe4ff */
[----:B------:R-:W-:Y:S01]  /*452d0*/  STL [R1+0x70c], R20 ;  /* 0x00070c1401007387 */ /* 0x000fe20000100800 */
[----:B------:R-:W-:-:S03]  /*452e0*/  IADD3 R7, PT, PT, R7, 0x100000, R6 ;  /* 0x0010000007077810 */ /* 0x000fc60007ffe006 */
[----:B------:R-:W-:Y:S01]  /*452f0*/  IMAD.MOV.U32 R5, RZ, RZ, R11 ;  /* 0x000000ffff057224 */ /* 0x000fe200078e000b */
[----:B------:R1:W-:Y:S01]  /*45300*/  STL [R1+0x6c8], R11 ;  /* 0x0006c80b01007387 */ /* 0x0003e20000100800 */
[----:B------:R-:W-:-:S03]  /*45310*/  IMAD.X R21, R21, 0x1, R3, P5 ;  /* 0x0000000115157824 */ /* 0x000fc600028e0603 */
[----:B------:R2:W-:Y:S04]  /*45320*/  LDGSTS.E [R7+-0x3ff00], desc[UR16][R4.64], P2 ;  /* 0xc010000004077fae */ /* 0x0005e800091a1010 */
[----:B-1----:R-:W5:Y:S04]  /*45330*/  LDL.LU R11, [R1+0x848] ;  /* 0x00084800010b7983 */ /* 0x002f680000300800 */
[----:B------:R-:W5:Y:S01]  /*45340*/  LDL.LU R10, [R1+0x888] ;  /* 0x00088800010a7983 */ /* 0x000f620000300800 */
[----:B--2---:R-:W-:Y:S01]  /*45350*/  MOV R4, R20 ;  /* 0x0000001400047202 */ /* 0x004fe20000000f00 */
[----:B------:R-:W-:Y:S01]  /*45360*/  IMAD.MOV.U32 R5, RZ, RZ, R21 ;  /* 0x000000ffff057224 */ /* 0x000fe200078e0015 */
[-C--:B------:R-:W-:Y:S01]  /*45370*/  IADD3 R12, P4, PT, R12, R80.reuse, RZ ;  /* 0x000000500c0c7210 */ /* 0x080fe20007f9e0ff */
[----:B------:R-:W-:Y:S04]  /*45380*/  STL [R1+0x708], R21 ;  /* 0x0007081501007387 */ /* 0x000fe80000100800 */
[----:B------:R1:W-:Y:S01]  /*45390*/  LDGSTS.E [R7+-0x3fb00], desc[UR16][R4.64], P2 ;  /* 0xc050000004077fae */ /* 0x0003e200091a1010 */
[----:B------:R-:W-:-:S02]  /*453a0*/  IADD3 R16, P5, PT, R16, R80, RZ ;  /* 0x0000005010107210 */ /* 0x000fc40007fbe0ff */
[----:B------:R-:W-:Y:S01]  /*453b0*/  IADD3.X R19, PT, PT, R19, R3, RZ, P4, !PT ;  /* 0x0000000313137210 */ /* 0x000fe200027fe4ff */
[----:B------:R2:W-:Y:S02]  /*453c0*/  STL [R1+0x74c], R12 ;  /* 0x00074c0c01007387 */ /* 0x0005e40000100800 */
[----:B------:R-:W-:Y:S01]  /*453d0*/  IMAD.X R18, R18, 0x1, R3, P5 ;  /* 0x0000000112127824 */ /* 0x000fe200028e0603 */
[----:B-1----:R-:W-:Y:S01]  /*453e0*/  MOV R4, R12 ;  /* 0x0000000c00047202 */ /* 0x002fe20000000f00 */
[----:B------:R-:W-:Y:S01]  /*453f0*/  IMAD.MOV.U32 R5, RZ, RZ, R19 ;  /* 0x000000ffff057224 */ /* 0x000fe200078e0013 */
[----:B------:R-:W-:Y:S04]  /*45400*/  STL [R1+0x748], R19 ;  /* 0x0007481301007387 */ /* 0x000fe80000100800 */
[----:B------:R1:W-:Y:S04]  /*45410*/  STL [R1+0x78c], R16 ;  /* 0x00078c1001007387 */ /* 0x0003e80000100800 */
[----:B--2---:R-:W2:Y:S04]  /*45420*/  LDL.LU R12, [R1+0x6d4] ;  /* 0x0006d400010c7983 */ /* 0x004ea80000300800 */
[----:B------:R-:W-:Y:S04]  /*45430*/  STL [R1+0x788], R18 ;  /* 0x0007881201007387 */ /* 0x000fe80000100800 */
[----:B------:R1:W-:Y:S04]  /*45440*/  LDGSTS.E [R7+-0x3f700], desc[UR16][R4.64], P2 ;  /* 0xc090000004077fae */ /* 0x0003e800091a1010 */
[----:B------:R-:W2:Y:S01]  /*45450*/  LDL.LU R20, [R1+0x714] ;  /* 0x0007140001147983 */ /* 0x000ea20000300800 */
[----:B-1----:R-:W-:-:S03]  /*45460*/  MOV R4, R16 ;  /* 0x0000001000047202 */ /* 0x002fc60000000f00 */
[----:B------:R-:W2:Y:S01]  /*45470*/  LDL.LU R16, [R1+0x6d0] ;  /* 0x0006d00001107983 */ /* 0x000ea20000300800 */
[----:B------:R-:W-:-:S03]  /*45480*/  IMAD.MOV.U32 R5, RZ, RZ, R18 ;  /* 0x000000ffff057224 */ /* 0x000fc600078e0012 */
[----:B------:R-:W2:Y:S04]  /*45490*/  LDL.LU R21, [R1+0x710] ;  /* 0x0007100001157983 */ /* 0x000ea80000300800 */
[----:B------:R1:W-:Y:S01]  /*454a0*/  LDGSTS.E [R7+-0x3f300], desc[UR16][R4.64], P2 ;  /* 0xc0d0000004077fae */ /* 0x0003e200091a1010 */
[-C--:B------:R-:W-:Y:S02]  /*454b0*/  IADD3 R13, P4, PT, R13, R80.reuse, RZ ;  /* 0x000000500d0d7210 */ /* 0x080fe40007f9e0ff */
[----:B------:R-:W-:Y:S02]  /*454c0*/  IADD3 R14, P5, PT, R14, R80, RZ ;  /* 0x000000500e0e7210 */ /* 0x000fe40007fbe0ff */
[----:B------:R-:W-:Y:S01]  /*454d0*/  IADD3.X R17, PT, PT, R17, R3, RZ, P4, !PT ;  /* 0x0000000311117210 */ /* 0x000fe200027fe4ff */
[----:B------:R3:W-:Y:S01]  /*454e0*/  STL [R1+0x7cc], R13 ;  /* 0x0007cc0d01007387 */ /* 0x0007e20000100800 */
[----:B-1----:R-:W-:Y:S01]  /*454f0*/  MOV R4, R13 ;  /* 0x0000000d00047202 */ /* 0x002fe20000000f00 */
[----:B------:R-:W-:-:S02]  /*45500*/  IMAD.X R15, R15, 0x1, R3, P5 ;  /* 0x000000010f0f7824 */ /* 0x000fc400028e0603 */
[----:B------:R1:W-:Y:S01]  /*45510*/  STL [R1+0x7c8], R17 ;  /* 0x0007c81101007387 */ /* 0x0003e20000100800 */
[----:B------:R-:W-:-:S03]  /*45520*/  IMAD.MOV.U32 R5, RZ, RZ, R17 ;  /* 0x000000ffff057224 */ /* 0x000fc600078e0011 */
[----:B------:R-:W-:Y:S04]  /*45530*/  STL [R1+0x80c], R14 ;  /* 0x00080c0e01007387 */ /* 0x000fe80000100800 */
[----:B---3--:R-:W3:Y:S04]  /*45540*/  LDL.LU R13, [R1+0x754] ;  /* 0x00075400010d7983 */ /* 0x008ee80000300800 */
[----:B------:R-:W-:Y:S04]  /*45550*/  STL [R1+0x808], R15 ;  /* 0x0008080f01007387 */ /* 0x000fe80000100800 */
[----:B-1----:R-:W3:Y:S04]  /*45560*/  LDL.LU R17, [R1+0x794] ;  /* 0x0007940001117983 */ /* 0x002ee80000300800 */
[----:B------:R-:W3:Y:S04]  /*45570*/  LDL.LU R19, [R1+0x750] ;  /* 0x0007500001137983 */ /* 0x000ee80000300800 */
[----:B------:R-:W3:Y:S01]  /*45580*/  LDL.LU R18, [R1+0x790] ;  /* 0x0007900001127983 */ /* 0x000ee20000300800 */
[----:B------:R-:W-:-:S03]  /*45590*/  IADD3 R8, P4, PT, R8, R80, RZ ;  /* 0x0000005008087210 */ /* 0x000fc60007f9e0ff */
[----:B------:R1:W-:Y:S01]  /*455a0*/  LDGSTS.E [R7+-0x3ef00], desc[UR16][R4.64], P2 ;  /* 0xc110000004077fae */ /* 0x0003e200091a1010 */
[----:B----4-:R-:W-:-:S03]  /*455b0*/  IADD3 R9, P5, PT, R9, R80, RZ ;  /* 0x0000005009097210 */ /* 0x010fc60007fbe0ff */
[----:B------:R4:W-:Y:S01]  /*455c0*/  STL [R1+0x84c], R8 ;  /* 0x00084c0801007387 */ /* 0x0009e20000100800 */
[----:B-1----:R-:W-:Y:S01]  /*455d0*/  MOV R4, R14 ;  /* 0x0000000e00047202 */ /* 0x002fe20000000f00 */
[----:B------:R-:W-:-:S05]  /*455e0*/  IMAD.MOV.U32 R5, RZ, RZ, R15 ;  /* 0x000000ffff057224 */ /* 0x000fca00078e000f */
[----:B------:R1:W-:Y:S01]  /*455f0*/  LDGSTS.E [R7+-0x3eb00], desc[UR16][R4.64], P2 ;  /* 0xc150000004077fae */ /* 0x0003e200091a1010 */
[----:B-----5:R-:W-:Y:S02]  /*45600*/  IADD3.X R11, PT, PT, R11, R3, RZ, P4, !PT ;  /* 0x000000030b0b7210 */ /* 0x020fe400027fe4ff */
[----:B-1----:R-:W-:Y:S01]  /*45610*/  MOV R4, R8 ;  /* 0x0000000800047202 */ /* 0x002fe20000000f00 */
[----:B------:R-:W-:Y:S02]  /*45620*/  IMAD.X R10, R10, 0x1, R3, P5 ;  /* 0x000000010a0a7824 */ /* 0x000fe400028e0603 */
[----:B------:R-:W-:Y:S01]  /*45630*/  STL [R1+0x848], R11 ;  /* 0x0008480b01007387 */ /* 0x000fe20000100800 */
[----:B------:R-:W-:-:S03]  /*45640*/  IMAD.MOV.U32 R5, RZ, RZ, R11 ;  /* 0x000000ffff057224 */ /* 0x000fc600078e000b */
[----:B------:R1:W-:Y:S04]  /*45650*/  STL [R1+0x88c], R9 ;  /* 0x00088c0901007387 */ /* 0x0003e80000100800 */
[----:B----4-:R-:W4:Y:S04]  /*45660*/  LDL.LU R8, [R1+0x7d4] ;  /* 0x0007d40001087983 */ /* 0x010f280000300800 */
[----:B------:R5:W-:Y:S04]  /*45670*/  STL [R1+0x888], R10 ;  /* 0x0008880a01007387 */ /* 0x000be80000100800 */
[----:B------:R1:W-:Y:S04]  /*45680*/  LDGSTS.E [R7+-0x3e700], desc[UR16][R4.64], P2 ;  /* 0xc190000004077fae */ /* 0x0003e800091a1010 */
[----:B------:R-:W4:Y:S01]  /*45690*/  LDL.LU R14, [R1+0x814] ;  /* 0x00081400010e7983 */ /* 0x000f220000300800 */
[----:B-1----:R-:W-:-:S03]  /*456a0*/  MOV R4, R9 ;  /* 0x0000000900047202 */ /* 0x002fc60000000f00 */
[----:B------:R-:W4:Y:S01]  /*456b0*/  LDL.LU R9, [R1+0x7d0] ;  /* 0x0007d00001097983 */ /* 0x000f220000300800 */
[-C--:B--2---:R-:W-:Y:S01]  /*456c0*/  IADD3 R12, P4, PT, R12, R80.reuse, RZ ;  /* 0x000000500c0c7210 */ /* 0x084fe20007f9e0ff */
[----:B------:R-:W-:Y:S02]  /*456d0*/  IMAD.MOV.U32 R5, RZ, RZ, R10 ;  /* 0x000000ffff057224 */ /* 0x000fe400078e000a */
[----:B------:R-:W2:Y:S04]  /*456e0*/  LDL.LU R15, [R1+0x810] ;  /* 0x00081000010f7983 */ /* 0x000ea80000300800 */
[----:B-----5:R-:W5:Y:S04]  /*456f0*/  LDL.LU R10, [R1+0x854] ;  /* 0x00085400010a7983 */ /* 0x020f680000300800 */
[----:B------:R-:W5:Y:S01]  /*45700*/  LDL.LU R11, [R1+0x894] ;  /* 0x00089400010b7983 */ /* 0x000f620000300800 */
[----:B------:R-:W-:-:S03]  /*45710*/  IADD3 R20, P5, PT, R20, R80, RZ ;  /* 0x0000005014147210 */ /* 0x000fc60007fbe0ff */
[----:B------:R-:W-:Y:S04]  /*45720*/  STL [R1+0x6d4], R12 ;  /* 0x0006d40c01007387 */ /* 0x000fe80000100800 */
[----:B------:R1:W-:Y:S01]  /*45730*/  LDGSTS.E [R7+-0x3e300], desc[UR16][R4.64], P2 ;  /* 0xc1d0000004077fae */ /* 0x0003e200091a1010 */
[----:B------:R-:W-:-:S03]  /*45740*/  IADD3.X R16, PT, PT, R16, R3, RZ, P4, !PT ;  /* 0x0000000310107210 */ /* 0x000fc600027fe4ff */
[----:B------:R-:W-:Y:S04]  /*45750*/  STL [R1+0x714], R20 ;  /* 0x0007141401007387 */ /* 0x000fe80000100800 */
[----:B------:R1:W-:Y:S02]  /*45760*/  STL [R1+0x6d0], R16 ;  /* 0x0006d01001007387 */ /* 0x0003e40000100800 */
[----:B-1----:R-:W-:Y:S01]  /*45770*/  IMAD.MOV.U32 R5, RZ, RZ, R16 ;  /* 0x000000ffff057224 */ /* 0x002fe200078e0010 */
[----:B------:R-:W-:Y:S01]  /*45780*/  MOV R4, R12 ;  /* 0x0000000c00047202 */ /* 0x000fe20000000f00 */
[----:B------:R-:W5:Y:S04]  /*45790*/  LDL.LU R16, [R1+0x850] ;  /* 0x0008500001107983 */ /* 0x000f680000300800 */
[----:B------:R-:W5:Y:S01]  /*457a0*/  LDL.LU R12, [R1+0x890] ;  /* 0x00089000010c7983 */ /* 0x000f620000300800 */
[----:B------:R-:W-:Y:S01]  /*457b0*/  LOP3.LUT R7, R84, 0x30, RZ, 0x3c, !PT ;  /* 0x0000003054077812 */ /* 0x000fe200078e3cff */
[----:B------:R-:W-:-:S03]  /*457c0*/  IMAD.X R21, R21, 0x1, R3, P5 ;  /* 0x0000000115157824 */ /* 0x000fc600028e0603 */
[----:B------:R-:W-:-:S05]  /*457d0*/  IADD3 R7, PT, PT, R7, 0x100000, R6 ;  /* 0x0010000007077810 */ /* 0x000fca0007ffe006 */
[----:B------:R1:W-:Y:S04]  /*457e0*/  LDGSTS.E [R7+-0x3fe80], desc[UR16][R4.64], P2 ;  /* 0xc018000004077fae */ /* 0x0003e800091a1010 */
[----:B------:R-:W-:Y:S01]  /*457f0*/  STL [R1+0x710], R21 ;  /* 0x0007101501007387 */ /* 0x000fe20000100800 */
        /* <DEDUP_REMOVED lines=18> */
[----:B------:R-:W-:-:S03]  /*45920*/  IMAD.MOV.U32 R5, RZ, RZ, R18 ;  /* 0x000000ffff057224 */ /* 0x000fc600078e0012 */
[----:B------:R-:W3:Y:S04]  /*45930*/  LDL.LU R21, [R1+0x718] ;  /* 0x0007180001157983 */ /* 0x000ee80000300800 */
[----:B------:R1:W-:Y:S01]  /*45940*/  LDGSTS.E [R7+-0x3f280], desc[UR16][R4.64], P2 ;  /* 0xc0d8000004077fae */ /* 0x0003e200091a1010 */
[----:B----4-:R-:W-:-:S04]  /*45950*/  IADD3 R8, P4, PT, R8, R80, RZ ;  /* 0x0000005008087210 */ /* 0x010fc80007f9e0ff */
[----:B-1----:R-:W-:Y:S01]  /*45960*/  MOV R4, R8 ;  /* 0x0000000800047202 */ /* 0x002fe20000000f00 */
[----:B------:R1:W-:Y:S01]  /*45970*/  STL [R1+0x7d4], R8 ;  /* 0x0007d40801007387 */ /* 0x0003e20000100800 */
[----:B------:R-:W-:Y:S02]  /*45980*/  IADD3 R14, P5, PT, R14, R80, RZ ;  /* 0x000000500e0e7210 */ /* 0x000fe40007fbe0ff */
[----:B------:R-:W-:-:S03]  /*45990*/  IADD3.X R9, PT, PT, R9, R3, RZ, P4, !PT ;  /* 0x0000000309097210 */ /* 0x000fc600027fe4ff */
[----:B--2---:R-:W-:Y:S02]  /*459a0*/  IMAD.X R15, R15, 0x1, R3, P5 ;  /* 0x000000010f0f7824 */ /* 0x004fe400028e0603 */
[----:B------:R2:W-:Y:S01]  /*459b0*/  STL [R1+0x7d0], R9 ;  /* 0x0007d00901007387 */ /* 0x0005e20000100800 */
[----:B------:R-:W-:Y:S01]  /*459c0*/  IMAD.MOV.U32 R5, RZ, RZ, R9 ;  /* 0x000000ffff057224 */ /* 0x000fe200078e0009 */
[-C--:B-----5:R-:W-:Y:S02]  /*459d0*/  IADD3 R10, P4, PT, R10, R80.reuse, RZ ;  /* 0x000000500a0a7210 */ /* 0x0a0fe40007f9e0ff */
[----:B------:R4:W-:Y:S01]  /*459e0*/  STL [R1+0x814], R14 ;  /* 0x0008140e01007387 */ /* 0x0009e20000100800 */
[----:B------:R-:W-:-:S03]  /*459f0*/  IADD3 R11, P5, PT, R11, R80, RZ ;  /* 0x000000500b0b7210 */ /* 0x000fc60007fbe0ff */
[----:B-1----:R-:W5:Y:S04]  /*45a00*/  LDL.LU R8, [R1+0x75c] ;  /* 0x00075c0001087983 */ /* 0x002f680000300800 */
[----:B------:R1:W-:Y:S04]  /*45a10*/  STL [R1+0x810], R15 ;  /* 0x0008100f01007387 */ /* 0x0003e80000100800 */
[----:B------:R1:W-:Y:S04]  /*45a20*/  LDGSTS.E [R7+-0x3ee80], desc[UR16][R4.64], P2 ;  /* 0xc118000004077fae */ /* 0x0003e800091a1010 */
[----:B--2---:R-:W2:Y:S01]  /*45a30*/  LDL.LU R9, [R1+0x79c] ;  /* 0x00079c0001097983 */ /* 0x004ea20000300800 */
[----:B-1----:R-:W-:Y:S01]  /*45a40*/  MOV R4, R14 ;  /* 0x0000000e00047202 */ /* 0x002fe20000000f00 */
[----:B------:R-:W-:-:S02]  /*45a50*/  IMAD.MOV.U32 R5, RZ, RZ, R15 ;  /* 0x000000ffff057224 */ /* 0x000fc400078e000f */
[----:B----4-:R-:W4:Y:S01]  /*45a60*/  LDL.LU R14, [R1+0x758] ;  /* 0x00075800010e7983 */ /* 0x010f220000300800 */
[----:B------:R-:W-:-:S03]  /*45a70*/  IADD3.X R16, PT, PT, R16, R3, RZ, P4, !PT ;  /* 0x0000000310107210 */ /* 0x000fc600027fe4ff */
[----:B------:R-:W4:Y:S01]  /*45a80*/  LDL.LU R15, [R1+0x798] ;  /* 0x00079800010f7983 */ /* 0x000f220000300800 */
[----:B------:R-:W-:-:S03]  /*45a90*/  IMAD.X R12, R12, 0x1, R3, P5 ;  /* 0x000000010c0c7824 */ /* 0x000fc600028e0603 */
[----:B------:R1:W-:Y:S04]  /*45aa0*/  STL [R1+0x854], R10 ;  /* 0x0008540a01007387 */ /* 0x0003e80000100800 */
[----:B------:R-:W-:Y:S04]  /*45ab0*/  STL [R1+0x850], R16 ;  /* 0x0008501001007387 */ /* 0x000fe80000100800 */
[----:B------:R1:W-:Y:S04]  /*45ac0*/  LDGSTS.E [R7+-0x3ea80], desc[UR16][R4.64], P2 ;  /* 0xc158000004077fae */ /* 0x0003e800091a1010 */
[----:B------:R1:W-:Y:S04]  /*45ad0*/  STL [R1+0x894], R11 ;  /* 0x0008940b01007387 */ /* 0x0003e80000100800 */
[----:B------:R-:W4:Y:S01]  /*45ae0*/  LDL.LU R18, [R1+0x7dc] ;  /* 0x0007dc0001127983 */ /* 0x000f220000300800 */
[----:B-1----:R-:W-:Y:S01]  /*45af0*/  MOV R4, R10 ;  /* 0x0000000a00047202 */ /* 0x002fe20000000f00 */
[----:B------:R-:W-:-:S02]  /*45b00*/  IMAD.MOV.U32 R5, RZ, RZ, R16 ;  /* 0x000000ffff057224 */ /* 0x000fc400078e0010 */
[----:B------:R1:W-:Y:S04]  /*45b10*/  STL [R1+0x890], R12 ;  /* 0x0008900c01007387 */ /* 0x0003e80000100800 */
[----:B------:R-:W4:Y:S04]  /*45b20*/  LDL.LU R10, [R1+0x81c] ;  /* 0x00081c00010a7983 */ /* 0x000f280000300800 */
[----:B------:R1:W-:Y:S04]  /*45b30*/  LDGSTS.E [R7+-0x3e680], desc[UR16][R4.64], P2 ;  /* 0xc198000004077fae */ /* 0x0003e800091a1010 */
[----:B------:R-:W4:Y:S01]  /*45b40*/  LDL.LU R19, [R1+0x7d8] ;  /* 0x0007d80001137983 */ /* 0x000f220000300800 */
[----:B-1----:R-:W-:-:S03]  /*45b50*/  MOV R4, R11 ;  /* 0x0000000b00047202 */ /* 0x002fc60000000f00 */
[----:B------:R-:W4:Y:S01]  /*45b60*/  LDL.LU R11, [R1+0x818] ;  /* 0x00081800010b7983 */ /* 0x000f220000300800 */
[----:B------:R-:W-:-:S03]  /*45b70*/  IMAD.MOV.U32 R5, RZ, RZ, R12 ;  /* 0x000000ffff057224 */ /* 0x000fc600078e000c */
[----:B------:R-:W4:Y:S04]  /*45b80*/  LDL.LU R16, [R1+0x85c] ;  /* 0x00085c0001107983 */ /* 0x000f280000300800 */
[----:B------:R-:W4:Y:S04]  /*45b90*/  LDL.LU R12, [R1+0x89c] ;  /* 0x00089c00010c7983 */ /* 0x000f280000300800 */
[----:B------:R1:W-:Y:S01]  /*45ba0*/  LDGSTS.E [R7+-0x3e280], desc[UR16][R4.64], P2 ;  /* 0xc1d8000004077fae */ /* 0x0003e200091a1010 */
[----:B---3--:R-:W-:-:S05]  /*45bb0*/  IADD3 R13, P4, PT, R13, R80, RZ ;  /* 0x000000500d0d7210 */ /* 0x008fca0007f9e0ff */
[----:B------:R-:W-:Y:S01]  /*45bc0*/  STL [R1+0x6dc], R13 ;  /* 0x0006dc0d01007387 */ /* 0x000fe20000100800 */
[----:B------:R-:W-:-:S05]  /*45bd0*/  IADD3 R20, P5, PT, R20, R80, RZ ;  /* 0x0000005014147210 */ /* 0x000fca0007fbe0ff */
[----:B------:R-:W-:Y:S01]  /*45be0*/  STL [R1+0x71c], R20 ;  /* 0x00071c1401007387 */ /* 0x000fe20000100800 */
[----:B------:R-:W-:Y:S02]  /*45bf0*/  IADD3.X R17, PT, PT, R17, R3, RZ, P4, !PT ;  /* 0x0000000311117210 */ /* 0x000fe400027fe4ff */
[----:B-1----:R-:W-:-:S03]  /*45c00*/  MOV R4, R13 ;  /* 0x0000000d00047202 */ /* 0x002fc60000000f00 */
[----:B------:R1:W-:Y:S01]  /*45c10*/  STL [R1+0x6d8], R17 ;  /* 0x0006d81101007387 */ /* 0x0003e20000100800 */
[----:B------:R-:W-:-:S03]  /*45c20*/  IMAD.MOV.U32 R5, RZ, RZ, R17 ;  /* 0x000000ffff057224 */ /* 0x000fc600078e0011 */
[----:B-1----:R-:W3:Y:S04]  /*45c30*/  LDL.LU R17, [R1+0x858] ;  /* 0x0008580001117983 */ /* 0x002ee80000300800 */
[----:B------:R-:W3:Y:S01]  /*45c40*/  LDL.LU R13, [R1+0x898] ;  /* 0x00089800010d7983 */ /* 0x000ee20000300800 */
        /* <DEDUP_REMOVED lines=8> */
[----:B-----5:R-:W-:-:S05]  /*45cd0*/  IADD3 R8, P4, PT, R8, R80, RZ ;  /* 0x0000005008087210 */ /* 0x020fca0007f9e0ff */
[----:B------:R-:W-:Y:S01]  /*45ce0*/  STL [R1+0x75c], R8 ;  /* 0x00075c0801007387 */ /* 0x000fe20000100800 */
[----:B--2---:R-:W-:Y:S02]  /*45cf0*/  IADD3 R9, P5, PT, R9, R80, RZ ;  /* 0x0000005009097210 */ /* 0x004fe40007fbe0ff */
[----:B-1----:R-:W-:Y:S02]  /*45d00*/  MOV R4, R8 ;  /* 0x0000000800047202 */ /* 0x002fe40000000f00 */
[----:B----4-:R-:W-:Y:S01]  /*45d10*/  IADD3.X R14, PT, PT, R14, R3, RZ, P4, !PT ;  /* 0x000000030e0e7210 */ /* 0x010fe200027fe4ff */
[----:B------:R-:W-:-:S04]  /*45d20*/  IMAD.X R15, R15, 0x1, R3, P5 ;  /* 0x000000010f0f7824 */ /* 0x000fc800028e0603 */
[----:B------:R1:W-:Y:S01]  /*45d30*/  STL [R1+0x758], R14 ;  /* 0x0007580e01007387 */ /* 0x0003e20000100800 */
[----:B------:R-:W-:-:S03]  /*45d40*/  IMAD.MOV.U32 R5, RZ, RZ, R14 ;  /* 0x000000ffff057224 */ /* 0x000fc600078e000e */
[----:B------:R-:W-:Y:S04]  /*45d50*/  STL [R1+0x79c], R9 ;  /* 0x00079c0901007387 */ /* 0x000fe80000100800 */
[----:B------:R2:W-:Y:S04]  /*45d60*/  LDGSTS.E [R7+-0x3f600], desc[UR16][R4.64], P2 ;  /* 0xc0a0000004077fae */ /* 0x0005e800091a1010 */
[----:B-1----:R-:W4:Y:S04]  /*45d70*/  LDL.LU R14, [R1+0x6e4] ;  /* 0x0006e400010e7983 */ /* 0x002f280000300800 */
[----:B------:R1:W-:Y:S01]  /*45d80*/  STL [R1+0x798], R15 ;  /* 0x0007980f01007387 */ /* 0x0003e20000100800 */
[----:B------:R-:W-:-:S03]  /*45d90*/  IADD3 R18, P4, PT, R18, R80, RZ ;  /* 0x0000005012127210 */ /* 0x000fc60007f9e0ff */
[----:B------:R-:W5:Y:S01]  /*45da0*/  LDL.LU R8, [R1+0x724] ;  /* 0x0007240001087983 */ /* 0x000f620000300800 */
[----:B--2---:R-:W-:Y:S01]  /*45db0*/  MOV R4, R9 ;  /* 0x0000000900047202 */ /* 0x004fe20000000f00 */
[----:B------:R-:W-:Y:S02]  /*45dc0*/  IMAD.MOV.U32 R5, RZ, RZ, R15 ;  /* 0x000000ffff057224 */ /* 0x000fe400078e000f */
[----:B-1----:R-:W2:Y:S01]  /*45dd0*/  LDL.LU R15, [R1+0x6e0] ;  /* 0x0006e000010f7983 */ /* 0x002ea20000300800 */
[----:B------:R-:W-:-:S03]  /*45de0*/  IADD3 R10, P5, PT, R10, R80, RZ ;  /* 0x000000500a0a7210 */ /* 0x000fc60007fbe0ff */
[----:B------:R-:W2:Y:S01]  /*45df0*/  LDL.LU R9, [R1+0x720] ;  /* 0x0007200001097983 */ /* 0x000ea20000300800 */
[----:B------:R-:W-:-:S03]  /*45e00*/  IADD3.X R19, PT, PT, R19, R3, RZ, P4, !PT ;  /* 0x0000000313137210 */ /* 0x000fc600027fe4ff */
[----:B------:R-:W-:Y:S04]  /*45e10*/  STL [R1+0x7dc], R18 ;  /* 0x0007dc1201007387 */ /* 0x000fe80000100800 */
[----:B------:R1:W-:Y:S01]  /*45e20*/  LDGSTS.E [R7+-0x3f200], desc[UR16][R4.64], P2 ;  /* 0xc0e0000004077fae */ /* 0x0003e200091a1010 */
[----:B------:R-:W-:-:S03]  /*45e30*/  IMAD.X R11, R11, 0x1, R3, P5 ;  /* 0x000000010b0b7824 */ /* 0x000fc600028e0603 */
[----:B------:R-:W-:Y:S04]  /*45e40*/  STL [R1+0x7d8], R19 ;  /* 0x0007d81301007387 */ /* 0x000fe80000100800 */
[----:B------:R-:W-:Y:S01]  /*45e50*/  STL [R1+0x81c], R10 ;  /* 0x00081c0a01007387 */ /* 0x000fe20000100800 */
[----:B-1----:R-:W-:Y:S01]  /*45e60*/  MOV R4, R18 ;  /* 0x0000001200047202 */ /* 0x002fe20000000f00 */
[----:B------:R-:W-:Y:S02]  /*45e70*/  IMAD.MOV.U32 R5, RZ, RZ, R19 ;  /* 0x000000ffff057224 */ /* 0x000fe400078e0013 */
[----:B------:R1:W-:Y:S04]  /*45e80*/  STL [R1+0x818], R11 ;  /* 0x0008180b01007387 */ /* 0x0003e80000100800 */
[----:B------:R-:W2:Y:S04]  /*45e90*/  LDL.LU R21, [R1+0x760] ;  /* 0x0007600001157983 */ /* 0x000ea80000300800 */
[----:B------:R-:W2:Y:S04]  /*45ea0*/  LDL.LU R20, [R1+0x764] ;  /* 0x0007640001147983 */ /* 0x000ea80000300800 */
[----:B------:R1:W-:Y:S02]  /*45eb0*/  LDGSTS.E [R7+-0x3ee00], desc[UR16][R4.64], P2 ;  /* 0xc120000004077fae */ /* 0x0003e400091a1010 */
[----:B-1----:R-:W-:Y:S01]  /*45ec0*/  IMAD.MOV.U32 R5, RZ, RZ, R11 ;  /* 0x000000ffff057224 */ /* 0x002fe200078e000b */
[----:B------:R-:W-:Y:S01]  /*45ed0*/  MOV R4, R10 ;  /* 0x0000000a00047202 */ /* 0x000fe20000000f00 */
[----:B------:R-:W2:Y:S04]  /*45ee0*/  LDL.LU R11, [R1+0x7a0] ;  /* 0x0007a000010b7983 */ /* 0x000ea80000300800 */
[----:B------:R-:W2:Y:S01]  /*45ef0*/  LDL.LU R10, [R1+0x7a4] ;  /* 0x0007a400010a7983 */ /* 0x000ea20000300800 */
[----:B------:R-:W-:-:S02]  /*45f00*/  IADD3 R16, P4, PT, R16, R80, RZ ;  /* 0x0000005010107210 */ /* 0x000fc40007f9e0ff */
[----:B------:R-:W-:Y:S01]  /*45f10*/  IADD3 R12, P5, PT, R12, R80, RZ ;  /* 0x000000500c0c7210 */ /* 0x000fe20007fbe0ff */
[----:B------:R1:W-:Y:S04]  /*45f20*/  LDGSTS.E [R7+-0x3ea00], desc[UR16][R4.64], P2 ;  /* 0xc160000004077fae */ /* 0x0003e800091a1010 */
[----:B------:R3:W-:Y:S01]  /*45f30*/  STL [R1+0x85c], R16 ;  /* 0x00085c1001007387 */ /* 0x0007e20000100800 */
        /* <DEDUP_REMOVED lines=14> */
[----:B---3--:R-:W3:Y:S04]  /*46020*/  LDL.LU R12, [R1+0x864] ;  /* 0x00086400010c7983 */ /* 0x008ee80000300800 */
[----:B------:R1:W-:Y:S04]  /*46030*/  LDGSTS.E [R7+-0x3e200], desc[UR16][R4.64], P2 ;  /* 0xc1e0000004077fae */ /* 0x0003e800091a1010 */
[----:B------:R-:W3:Y:S01]  /*46040*/  LDL.LU R13, [R1+0x8a4] ;  /* 0x0008a400010d7983 */ /* 0x000ee20000300800 */
[----:B-1----:R-:W-:-:S04]  /*46050*/  LOP3.LUT R7, R84, 0x50, RZ, 0x3c, !PT ;  /* 0x0000005054077812 */ /* 0x002fc800078e3cff */
[----:B------:R-:W-:Y:S02]  /*46060*/  IADD3 R7, PT, PT, R7, 0x100000, R6 ;  /* 0x0010000007077810 */ /* 0x000fe40007ffe006 */
[-C--:B----4-:R-:W-:Y:S02]  /*46070*/  IADD3 R14, P4, PT, R14, R80.reuse, RZ ;  /* 0x000000500e0e7210 */ /* 0x090fe40007f9e0ff */
[----:B-----5:R-:W-:-:S03]  /*46080*/  IADD3 R8, P5, PT, R8, R80, RZ ;  /* 0x0000005008087210 */ /* 0x020fc60007fbe0ff */
[----:B------:R1:W-:Y:S01]  /*46090*/  STL [R1+0x6e4], R14 ;  /* 0x0006e40e01007387 */ /* 0x0003e20000100800 */
[----:B--2---:R-:W-:-:S03]  /*460a0*/  IADD3.X R15, PT, PT, R15, R3, RZ, P4, !PT ;  /* 0x000000030f0f7210 */ /* 0x004fc600027fe4ff */
[----:B------:R-:W-:Y:S01]  /*460b0*/  STL [R1+0x724], R8 ;  /* 0x0007240801007387 */ /* 0x000fe20000100800 */
[----:B------:R-:W-:-:S03]  /*460c0*/  MOV R4, R14 ;  /* 0x0000000e00047202 */ /* 0x000fc60000000f00 */
[----:B------:R2:W-:Y:S01]  /*460d0*/  STL [R1+0x6e0], R15 ;  /* 0x0006e00f01007387 */ /* 0x0005e20000100800 */
[----:B------:R-:W-:Y:S02]  /*460e0*/  IMAD.MOV.U32 R5, RZ, RZ, R15 ;  /* 0x000000ffff057224 */ /* 0x000fe400078e000f */
[----:B------:R-:W-:Y:S01]  /*460f0*/  IMAD.X R9, R9, 0x1, R3, P5 ;  /* 0x0000000109097824 */ /* 0x000fe200028e0603 */
[----:B-1----:R-:W4:Y:S04]  /*46100*/  LDL.LU R14, [R1+0x860] ;  /* 0x00086000010e7983 */ /* 0x002f280000300800 */
[----:B------:R1:W-:Y:S04]  /*46110*/  LDGSTS.E [R7+-0x3fd80], desc[UR16][R4.64], P2 ;  /* 0xc028000004077fae */ /* 0x0003e800091a1010 */
[----:B--2---:R-:W2:Y:S01]  /*46120*/  LDL.LU R15, [R1+0x8a0] ;  /* 0x0008a000010f7983 */ /* 0x004ea20000300800 */
[----:B-1----:R-:W-:Y:S01]  /*46130*/  MOV R4, R8 ;  /* 0x0000000800047202 */ /* 0x002fe20000000f00 */
[----:B------:R-:W-:-:S02]  /*46140*/  IMAD.MOV.U32 R5, RZ, RZ, R9 ;  /* 0x000000ffff057224 */ /* 0x000fc400078e0009 */
[----:B------:R1:W-:Y:S04]  /*46150*/  STL [R1+0x720], R9 ;  /* 0x0007200901007387 */ /* 0x0003e80000100800 */
[----:B------:R5:W-:Y:S04]  /*46160*/  LDGSTS.E [R7+-0x3f980], desc[UR16][R4.64], P2 ;  /* 0xc068000004077fae */ /* 0x000be800091a1010 */
[----:B------:R-:W2:Y:S01]  /*46170*/  LDL.LU R8, [R1+0x6ec] ;  /* 0x0006ec0001087983 */ /* 0x000ea20000300800 */
[----:B------:R-:W-:-:S03]  /*46180*/  IADD3 R20, P4, PT, R20, R80, RZ ;  /* 0x0000005014147210 */ /* 0x000fc60007f9e0ff */
[----:B-1----:R-:W2:Y:S01]  /*46190*/  LDL.LU R9, [R1+0x72c] ;  /* 0x00072c0001097983 */ /* 0x002ea20000300800 */
[----:B------:R-:W-:Y:S02]  /*461a0*/  IADD3.X R21, PT, PT, R21, R3, RZ, P4, !PT ;  /* 0x0000000315157210 */ /* 0x000fe400027fe4ff */
[----:B-----5:R-:W-:-:S03]  /*461b0*/  MOV R4, R20 ;  /* 0x0000001400047202 */ /* 0x020fc60000000f00 */
[----:B------:R-:W-:Y:S01]  /*461c0*/  IMAD.MOV.U32 R5, RZ, RZ, R21 ;  /* 0x000000ffff057224 */ /* 0x000fe200078e0015 */
[----:B------:R-:W-:Y:S04]  /*461d0*/  STL [R1+0x764], R20 ;  /* 0x0007641401007387 */ /* 0x000fe80000100800 */
[----:B------:R-:W-:Y:S04]  /*461e0*/  STL [R1+0x760], R21 ;  /* 0x0007601501007387 */ /* 0x000fe80000100800 */
[----:B------:R1:W-:Y:S01]  /*461f0*/  LDGSTS.E [R7+-0x3f580], desc[UR16][R4.64], P2 ;  /* 0xc0a8000004077fae */ /* 0x0003e200091a1010 */
[----:B------:R-:W-:-:S05]  /*46200*/  IADD3 R10, P5, PT, R10, R80, RZ ;  /* 0x000000500a0a7210 */ /* 0x000fca0007fbe0ff */
[----:B------:R-:W-:Y:S01]  /*46210*/  IMAD.X R11, R11, 0x1, R3, P5 ;  /* 0x000000010b0b7824 */ /* 0x000fe200028e0603 */
[----:B------:R5:W-:Y:S01]  /*46220*/  STL [R1+0x7a4], R10 ;  /* 0x0007a40a01007387 */ /* 0x000be20000100800 */
[----:B-1----:R-:W-:-:S03]  /*46230*/  MOV R4, R10 ;  /* 0x0000000a00047202 */ /* 0x002fc60000000f00 */
[----:B------:R1:W-:Y:S01]  /*46240*/  STL [R1+0x7a0], R11 ;  /* 0x0007a00b01007387 */ /* 0x0003e20000100800 */
[----:B------:R-:W-:-:S03]  /*46250*/  IMAD.MOV.U32 R5, RZ, RZ, R11 ;  /* 0x000000ffff057224 */ /* 0x000fc600078e000b */
[----:B-----5:R-:W5:Y:S04]  /*46260*/  LDL.LU R10, [R1+0x6e8] ;  /* 0x0006e800010a7983 */ /* 0x020f680000300800 */
[----:B-1----:R-:W5:Y:S04]  /*46270*/  LDL.LU R11, [R1+0x728] ;  /* 0x00072800010b7983 */ /* 0x002f680000300800 */
[----:B------:R1:W-:Y:S01]  /*46280*/  LDGSTS.E [R7+-0x3f180], desc[UR16][R4.64], P2 ;  /* 0xc0e8000004077fae */ /* 0x0003e200091a1010 */
[-C--:B------:R-:W-:Y:S02]  /*46290*/  IADD3 R16, P4, PT, R16, R80.reuse, RZ ;  /* 0x0000005010107210 */ /* 0x080fe40007f9e0ff */
[----:B------:R-:W-:-:S02]  /*462a0*/  IADD3 R17, P5, PT, R17, R80, RZ ;  /* 0x0000005011117210 */ /* 0x000fc40007fbe0ff */
[----:B------:R-:W-:Y:S01]  /*462b0*/  IADD3.X R18, PT, PT, R18, R3, RZ, P4, !PT ;  /* 0x0000000312127210 */ /* 0x000fe200027fe4ff */
[----:B------:R-:W-:Y:S01]  /*462c0*/  STL [R1+0x7e4], R16 ;  /* 0x0007e41001007387 */ /* 0x000fe20000100800 */
[----:B-1----:R-:W-:Y:S01]  /*462d0*/  MOV R4, R16 ;  /* 0x0000001000047202 */ /* 0x002fe20000000f00 */
[----:B------:R-:W-:Y:S02]  /*462e0*/  IMAD.X R19, R19, 0x1, R3, P5 ;  /* 0x0000000113137824 */ /* 0x000fe400028e0603 */
[----:B------:R1:W-:Y:S01]  /*462f0*/  STL [R1+0x7e0], R18 ;  /* 0x0007e01201007387 */ /* 0x0003e20000100800 */
[----:B------:R-:W-:-:S03]  /*46300*/  IMAD.MOV.U32 R5, RZ, RZ, R18 ;  /* 0x000000ffff057224 */ /* 0x000fc600078e0012 */
[----:B------:R-:W-:Y:S04]  /*46310*/  STL [R1+0x824], R17 ;  /* 0x0008241101007387 */ /* 0x000fe80000100800 */
[----:B------:R3:W-:Y:S04]  /*46320*/  LDGSTS.E [R7+-0x3ed80], desc[UR16][R4.64], P2 ;  /* 0xc128000004077fae */ /* 0x0007e800091a1010 */
[----:B-1----:R-:W5:Y:S04]  /*46330*/  LDL.LU R18, [R1+0x76c] ;  /* 0x00076c0001127983 */ /* 0x002f680000300800 */
[----:B------:R1:W-:Y:S04]  /*46340*/  STL [R1+0x820], R19 ;  /* 0x0008201301007387 */ /* 0x0003e80000100800 */
[----:B------:R-:W5:Y:S01]  /*46350*/  LDL.LU R16, [R1+0x7ac] ;  /* 0x0007ac0001107983 */ /* 0x000f620000300800 */
[----:B---3--:R-:W-:Y:S01]  /*46360*/  IMAD.MOV.U32 R5, RZ, RZ, R19 ;  /* 0x000000ffff057224 */ /* 0x008fe200078e0013 */
[----:B------:R-:W-:-:S02]  /*46370*/  MOV R4, R17 ;  /* 0x0000001100047202 */ /* 0x000fc40000000f00 */
[----:B-1----:R-:W3:Y:S04]  /*46380*/  LDL.LU R19, [R1+0x768] ;  /* 0x0007680001137983 */ /* 0x002ee80000300800 */
[----:B------:R-:W3:Y:S01]  /*46390*/  LDL.LU R17, [R1+0x7a8] ;  /* 0x0007a80001117983 */ /* 0x000ee20000300800 */
[-C--:B------:R-:W-:Y:S02]  /*463a0*/  IADD3 R12, P4, PT, R12, R80.reuse, RZ ;  /* 0x000000500c0c7210 */ /* 0x080fe40007f9e0ff */
[----:B------:R-:W-:Y:S01]  /*463b0*/  IADD3 R13, P5, PT, R13, R80, RZ ;  /* 0x000000500d0d7210 */ /* 0x000fe20007fbe0ff */
[----:B------:R1:W-:Y:S04]  /*463c0*/  LDGSTS.E [R7+-0x3e980], desc[UR16][R4.64], P2 ;  /* 0xc168000004077fae */ /* 0x0003e800091a1010 */
[----:B------:R-:W-:Y:S01]  /*463d0*/  STL [R1+0x864], R12 ;  /* 0x0008640c01007387 */ /* 0x000fe20000100800 */
[----:B-1----:R-:W-:-:S02]  /*463e0*/  MOV R4, R12 ;  /* 0x0000000c00047202 */ /* 0x002fc40000000f00 */
[----:B----4-:R-:W-:-:S05]  /*463f0*/  IADD3.X R14, PT, PT, R14, R3, RZ, P4, !PT ;  /* 0x000000030e0e7210 */ /* 0x010fca00027fe4ff */
[----:B------:R1:W-:Y:S01]  /*46400*/  STL [R1+0x860], R14 ;  /* 0x0008600e01007387 */ /* 0x0003e20000100800 */
[----:B------:R-:W-:Y:S02]  /*46410*/  IMAD.MOV.U32 R5, RZ, RZ, R14 ;  /* 0x000000ffff057224 */ /* 0x000fe400078e000e */
[----:B--2---:R-:W-:Y:S01]  /*46420*/  IMAD.X R15, R15, 0x1, R3, P5 ;  /* 0x000000010f0f7824 */ /* 0x004fe200028e0603 */
[----:B------:R-:W-:Y:S04]  /*46430*/  STL [R1+0x8a4], R13 ;  /* 0x0008a40d01007387 */ /* 0x000fe80000100800 */
[----:B------:R2:W-:Y:S04]  /*46440*/  LDGSTS.E [R7+-0x3e580], desc[UR16][R4.64], P2 ;  /* 0xc1a8000004077fae */ /* 0x0005e800091a1010 */
[----:B-1----:R-:W4:Y:S04]  /*46450*/  LDL.LU R14, [R1+0x7ec] ;  /* 0x0007ec00010e7983 */ /* 0x002f280000300800 */
[----:B------:R1:W-:Y:S04]  /*46460*/  STL [R1+0x8a0], R15 ;  /* 0x0008a00f01007387 */ /* 0x0003e80000100800 */
[----:B------:R-:W4:Y:S01]  /*46470*/  LDL.LU R12, [R1+0x82c] ;  /* 0x00082c00010c7983 */ /* 0x000f220000300800 */
[----:B--2---:R-:W-:Y:S01]  /*46480*/  IMAD.MOV.U32 R5, RZ, RZ, R15 ;  /* 0x000000ffff057224 */ /* 0x004fe200078e000f */
[----:B------:R-:W-:-:S02]  /*46490*/  MOV R4, R13 ;  /* 0x0000000d00047202 */ /* 0x000fc40000000f00 */
[-C--:B------:R-:W-:Y:S01]  /*464a0*/  IADD3 R8, P4, PT, R8, R80.reuse, RZ ;  /* 0x0000005008087210 */ /* 0x080fe20007f9e0ff */
[----:B-1----:R-:W2:Y:S04]  /*464b0*/  LDL.LU R15, [R1+0x7e8] ;  /* 0x0007e800010f7983 */ /* 0x002ea80000300800 */
[----:B------:R-:W2:Y:S01]  /*464c0*/  LDL.LU R13, [R1+0x828] ;  /* 0x00082800010d7983 */ /* 0x000ea20000300800 */
[----:B------:R-:W-:-:S03]  /*464d0*/  IADD3 R9, P5, PT, R9, R80, RZ ;  /* 0x0000005009097210 */ /* 0x000fc60007fbe0ff */
[----:B------:R1:W-:Y:S04]  /*464e0*/  LDGSTS.E [R7+-0x3e180], desc[UR16][R4.64], P2 ;  /* 0xc1e8000004077fae */ /* 0x0003e800091a1010 */
[----:B------:R-:W-:Y:S01]  /*464f0*/  STL [R1+0x6ec], R8 ;  /* 0x0006ec0801007387 */ /* 0x000fe20000100800 */
[----:B-1----:R-:W-:-:S03]  /*46500*/  LOP3.LUT R7, R84, 0x60, RZ, 0x3c, !PT ;  /* 0x0000006054077812 */ /* 0x002fc600078e3cff */
[----:B------:R-:W-:Y:S01]  /*46510*/  STL [R1+0x72c], R9 ;  /* 0x00072c0901007387 */ /* 0x000fe20000100800 */
[----:B------:R-:W-:Y:S02]  /*46520*/  MOV R4, R8 ;  /* 0x0000000800047202 */ /* 0x000fe40000000f00 */
[----:B------:R-:W-:Y:S02]  /*46530*/  IADD3 R7, PT, PT, R7, 0x100000, R6 ;  /* 0x0010000007077810 */ /* 0x000fe40007ffe006 */
[----:B-----5:R-:W-:Y:S01]  /*46540*/  IADD3.X R10, PT, PT, R10, R3, RZ, P4, !PT ;  /* 0x000000030a0a7210 */ /* 0x020fe200027fe4ff */
[----:B------:R-:W-:-:S04]  /*46550*/  IMAD.X R11, R11, 0x1, R3, P5 ;  /* 0x000000010b0b7824 */ /* 0x000fc800028e0603 */
[----:B------:R-:W-:Y:S01]  /*46560*/  IMAD.MOV.U32 R5, RZ, RZ, R10 ;  /* 0x000000ffff057224 */ /* 0x000fe200078e000a */
[----:B------:R1:W-:Y:S04]  /*46570*/  STL [R1+0x6e8], R10 ;  /* 0x0006e80a01007387 */ /* 0x0003e80000100800 */
[----:B------:R5:W-:Y:S04]  /*46580*/  LDGSTS.E [R7+-0x3fd00], desc[UR16][R4.64], P2 ;  /* 0xc030000004077fae */ /* 0x000be800091a1010 */
[----:B-1----:R-:W2:Y:S04]  /*46590*/  LDL.LU R10, [R1+0x86c] ;  /* 0x00086c00010a7983 */ /* 0x002ea80000300800 */
[----:B------:R-:W2:Y:S01]  /*465a0*/  LDL.LU R8, [R1+0x8ac] ;  /* 0x0008ac0001087983 */ /* 0x000ea20000300800 */
[----:B-----5:R-:W-:-:S03]  /*465b0*/  IMAD.MOV.U32 R5, RZ, RZ, R11 ;  /* 0x000000ffff057224 */ /* 0x020fc600078e000b */
[----:B------:R1:W-:Y:S01]  /*465c0*/  STL [R1+0x728], R11 ;  /* 0x0007280b01007387 */ /* 0x0003e20000100800 */
[----:B------:R-:W-:-:S05]  /*465d0*/  MOV R4, R9 ;  /* 0x0000000900047202 */ /* 0x000fca0000000f00 */
[----:B------:R5:W-:Y:S04]  /*465e0*/  LDGSTS.E [R7+-0x3f900], desc[UR16][R4.64], P2 ;  /* 0xc070000004077fae */ /* 0x000be800091a1010 */
[----:B-1----:R-:W2:Y:S04]  /*465f0*/  LDL.LU R11, [R1+0x868] ;  /* 0x00086800010b7983 */ /* 0x002ea80000300800 */
[----:B------:R-:W2:Y:S01]  /*46600*/  LDL.LU R9, [R1+0x8a8] ;  /* 0x0008a80001097983 */ /* 0x000ea20000300800 */
[-C--:B------:R-:W-:Y:S02]  /*46610*/  IADD3 R18, P4, PT, R18, R80.reuse, RZ ;  /* 0x0000005012127210 */ /* 0x080fe40007f9e0ff */
[----:B------:R-:W-:-:S03]  /*46620*/  IADD3 R16, P5, PT, R16, R80, RZ ;  /* 0x0000005010107210 */ /* 0x000fc60007fbe0ff */
[----:B------:R-:W-:Y:S01]  /*46630*/  STL [R1+0x76c], R18 ;  /* 0x00076c1201007387 */ /* 0x000fe20000100800 */
[----:B---3--:R-:W-:Y:S01]  /*46640*/  IADD3.X R19, PT, PT, R19, R3, RZ, P4, !PT ;  /* 0x0000000313137210 */ /* 0x008fe200027fe4ff */
[----:B------:R-:W-:-:S04]  /*46650*/  IMAD.X R17, R17, 0x1, R3, P5 ;  /* 0x0000000111117824 */ /* 0x000fc800028e0603 */
[----:B------:R1:W-:Y:S04]  /*46660*/  STL [R1+0x768], R19 ;  /* 0x0007681301007387 */ /* 0x0003e80000100800 */
[----:B------:R-:W-:Y:S04]  /*46670*/  STL [R1+0x7ac], R16 ;  /* 0x0007ac1001007387 */ /* 0x000fe80000100800 */
[----:B------:R3:W-:Y:S04]  /*46680*/  STL [R1+0x7a8], R17 ;  /* 0x0007a81101007387 */ /* 0x0007e80000100800 */
[----:B------:R-:W2:Y:S04]  /*46690*/  LDL.LU R23, [R1+0x6f0] ;  /* 0x0006f00001177983 */ /* 0x000ea80000300800 */
[----:B------:R-:W2:Y:S04]  /*466a0*/  LDL.LU R22, [R1+0x6f4] ;  /* 0x0006f40001167983 */ /* 0x000ea80000300800 */
[----:B------:R-:W2:Y:S04]  /*466b0*/  LDL.LU R21, [R1+0x730] ;  /* 0x0007300001157983 */ /* 0x000ea80000300800 */
[----:B------:R-:W2:Y:S01]  /*466c0*/  LDL.LU R20, [R1+0x734] ;  /* 0x0007340001147983 */ /* 0x000ea20000300800 */
[----:B-----5:R-:W-:Y:S01]  /*466d0*/  MOV R4, R18 ;  /* 0x0000001200047202 */ /* 0x020fe20000000f00 */
[----:B------:R-:W-:-:S05]  /*466e0*/  IMAD.MOV.U32 R5, RZ, RZ, R19 ;  /* 0x000000ffff057224 */ /* 0x000fca00078e0013 */
[----:B------:R5:W-:Y:S02]  /*466f0*/  LDGSTS.E [R7+-0x3f500], desc[UR16][R4.64], P2 ;  /* 0xc0b0000004077fae */ /* 0x000be400091a1010 */
[----:B-----5:R-:W-:Y:S02]  /*46700*/  MOV R4, R16 ;  /* 0x0000001000047202 */ /* 0x020fe40000000f00 */
[-C--:B----4-:R-:W-:Y:S02]  /*46710*/  IADD3 R14, P4, PT, R14, R80.reuse, RZ ;  /* 0x000000500e0e7210 */ /* 0x090fe40007f9e0ff */
[----:B------:R-:W-:-:S03]  /*46720*/  IADD3 R12, P5, PT, R12, R80, RZ ;  /* 0x000000500c0c7210 */ /* 0x000fc60007fbe0ff */
[----:B------:R4:W-:Y:S01]  /*46730*/  STL [R1+0x7ec], R14 ;  /* 0x0007ec0e01007387 */ /* 0x0009e20000100800 */
[----:B--2---:R-:W-:Y:S01]  /*46740*/  IADD3.X R15, PT, PT, R15, R3, RZ, P4, !PT ;  /* 0x000000030f0f7210 */ /* 0x004fe200027fe4ff */
[----:B------:R-:W-:-:S04]  /*46750*/  IMAD.X R13, R13, 0x1, R3, P5 ;  /* 0x000000010d0d7824 */ /* 0x000fc800028e0603 */
[----:B------:R-:W-:Y:S01]  /*46760*/  STL [R1+0x7e8], R15 ;  /* 0x0007e80f01007387 */ /* 0x000fe20000100800 */
[----:B------:R-:W-:-:S03]  /*46770*/  IMAD.MOV.U32 R5, RZ, RZ, R17 ;  /* 0x000000ffff057224 */ /* 0x000fc600078e0011 */
[----:B------:R2:W-:Y:S04]  /*46780*/  STL [R1+0x82c], R12 ;  /* 0x00082c0c01007387 */ /* 0x0005e80000100800 */
[----:B------:R5:W-:Y:S04]  /*46790*/  STL [R1+0x828], R13 ;  /* 0x0008280d01007387 */ /* 0x000be80000100800 */
[----:B-1----:R-:W2:Y:S04]  /*467a0*/  LDL.LU R19, [R1+0x770] ;  /* 0x0007700001137983 */ /* 0x002ea80000300800 */
[----:B------:R-:W2:Y:S04]  /*467b0*/  LDL.LU R18, [R1+0x774] ;  /* 0x0007740001127983 */ /* 0x000ea80000300800 */
[----:B------:R1:W-:Y:S04]  /*467c0*/  LDGSTS.E [R7+-0x3f100], desc[UR16][R4.64], P2 ;  /* 0xc0f0000004077fae */ /* 0x0003e800091a1010 */
[----:B---3--:R-:W3:Y:S04]  /*467d0*/  LDL.LU R17, [R1+0x7b0] ;  /* 0x0007b00001117983 */ /* 0x008ee80000300800 */
[----:B------:R-:W3:Y:S01]  /*467e0*/  LDL.LU R16, [R1+0x7b4] ;  /* 0x0007b40001107983 */ /* 0x000ee20000300800 */
[----:B-1----:R-:W-:Y:S01]  /*467f0*/  MOV R4, R14 ;  /* 0x0000000e00047202 */ /* 0x002fe20000000f00 */
[----:B------:R-:W-:-:S02]  /*46800*/  IMAD.MOV.U32 R5, RZ, RZ, R15 ;  /* 0x000000ffff057224 */ /* 0x000fc400078e000f */
[----:B----4-:R-:W4:Y:S04]  /*46810*/  LDL.LU R14, [R1+0x7f4] ;  /* 0x0007f400010e7983 */ /* 0x010f280000300800 */
[----:B------:R1:W-:Y:S01]  /*46820*/  LDGSTS.E [R7+-0x3ed00], desc[UR16][R4.64], P2 ;  /* 0xc130000004077fae */ /* 0x0003e200091a1010 */
[----:B------:R-:W-:Y:S02]  /*46830*/  IADD3 R10, P4, PT, R10, R80, RZ ;  /* 0x000000500a0a7210 */ /* 0x000fe40007f9e0ff */
[----:B-1----:R-:W-:Y:S02]  /*46840*/  MOV R4, R12 ;  /* 0x0000000c00047202 */ /* 0x002fe40000000f00 */
[----:B------:R-:W-:Y:S01]  /*46850*/  IADD3 R8, P5, PT, R8, R80, RZ ;  /* 0x0000005008087210 */ /* 0x000fe20007fbe0ff */
[----:B--2---:R-:W2:Y:S01]  /*46860*/  LDL.LU R12, [R1+0x834] ;  /* 0x00083400010c7983 */ /* 0x004ea20000300800 */
[----:B------:R-:W-:-:S03]  /*46870*/  IMAD.MOV.U32 R5, RZ, RZ, R13 ;  /* 0x000000ffff057224 */ /* 0x000fc600078e000d */
[----:B------:R-:W-:Y:S04]  /*46880*/  STL [R1+0x86c], R10 ;  /* 0x00086c0a01007387 */ /* 0x000fe80000100800 */
[----:B------:R1:W-:Y:S01]  /*46890*/  LDGSTS.E [R7+-0x3e900], desc[UR16][R4.64], P2 ;  /* 0xc170000004077fae */ /* 0x0003e200091a1010 */
[----:B------:R-:W-:-:S05]  /*468a0*/  IADD3.X R11, PT, PT, R11, R3, RZ, P4, !PT ;  /* 0x000000030b0b7210 */ /* 0x000fca00027fe4ff */
[----:B------:R5:W-:Y:S01]  /*468b0*/  STL [R1+0x868], R11 ;  /* 0x0008680b01007387 */ /* 0x000be20000100800 */
[----:B------:R-:W-:-:S03]  /*468c0*/  IMAD.X R9, R9, 0x1, R3, P5 ;  /* 0x0000000109097824 */ /* 0x000fc600028e0603 */
[----:B------:R-:W-:Y:S04]  /*468d0*/  STL [R1+0x8ac], R8 ;  /* 0x0008ac0801007387 */ /* 0x000fe80000100800 */
[----:B------:R-:W2:Y:S01]  /*468e0*/  LDL.LU R15, [R1+0x7f0] ;  /* 0x0007f000010f7983 */ /* 0x000ea20000300800 */
[----:B-1----:R-:W-:Y:S01]  /*468f0*/  MOV R4, R10 ;  /* 0x0000000a00047202 */ /* 0x002fe20000000f00 */
[----:B------:R-:W-:Y:S02]  /*46900*/  IMAD.MOV.U32 R5, RZ, RZ, R11 ;  /* 0x000000ffff057224 */ /* 0x000fe400078e000b */
[----:B------:R1:W-:Y:S04]  /*46910*/  STL [R1+0x8a8], R9 ;  /* 0x0008a80901007387 */ /* 0x0003e80000100800 */
[----:B-----5:R-:W5:Y:S04]  /*46920*/  LDL.LU R13, [R1+0x830] ;  /* 0x00083000010d7983 */ /* 0x020f680000300800 */
[----:B------:R-:W5:Y:S04]  /*46930*/  LDL.LU R11, [R1+0x870] ;  /* 0x00087000010b7983 */ /* 0x000f680000300800 */
[----:B------:R-:W5:Y:S04]  /*46940*/  LDL.LU R10, [R1+0x874] ;  /* 0x00087400010a7983 */ /* 0x000f680000300800 */
[----:B------:R1:W-:Y:S02]  /*46950*/  LDGSTS.E [R7+-0x3e500], desc[UR16][R4.64], P2 ;  /* 0xc1b0000004077fae */ /* 0x0003e400091a1010 */
[----:B-1----:R-:W-:Y:S01]  /*46960*/  IMAD.MOV.U32 R5, RZ, RZ, R9 ;  /* 0x000000ffff057224 */ /* 0x002fe200078e0009 */
[----:B------:R-:W-:Y:S01]  /*46970*/  MOV R4, R8 ;  /* 0x0000000800047202 */ /* 0x000fe20000000f00 */
[----:B------:R-:W5:Y:S04]  /*46980*/  LDL.LU R9, [R1+0x8b0] ;  /* 0x0008b00001097983 */ /* 0x000f680000300800 */
[----:B------:R-:W5:Y:S04]  /*46990*/  LDL.LU R8, [R1+0x8b4] ;  /* 0x0008b40001087983 */ /* 0x000f680000300800 */
[----:B------:R1:W-:Y:S01]  /*469a0*/  LDGSTS.E [R7+-0x3e100], desc[UR16][R4.64], P2 ;  /* 0xc1f0000004077fae */ /* 0x0003e200091a1010 */
[----:B------:R-:W-:-:S04]  /*469b0*/  IADD3 R22, P4, PT, R22, R80, RZ ;  /* 0x0000005016167210 */ /* 0x000fc80007f9e0ff */
[----:B------:R-:W-:Y:S01]  /*469c0*/  IADD3.X R23, PT, PT, R23, R3, RZ, P4, !PT ;  /* 0x0000000317177210 */ /* 0x000fe200027fe4ff */
[----:B------:R1:W-:Y:S01]  /*469d0*/  STL [R1+0x6f4], R22 ;  /* 0x0006f41601007387 */ /* 0x0003e20000100800 */
[----:B------:R-:W-:-:S03]  /*469e0*/  IADD3 R20, P5, PT, R20, R80, RZ ;  /* 0x0000005014147210 */ /* 0x000fc60007fbe0ff */
[----:B------:R2:W-:Y:S04]  /*469f0*/  STL [R1+0x6f0], R23 ;  /* 0x0006f01701007387 */ /* 0x0005e80000100800 */
[----:B------:R2:W-:Y:S04]  /*46a00*/  STL [R1+0x734], R20 ;  /* 0x0007341401007387 */ /* 0x0005e80000100800 */
[----:B------:R-:W5:Y:S01]  /*46a10*/  LDL R7, [R1+0x96c] ;  /* 0x00096c0001077983 */ /* 0x000f620000100800 */
[----:B-1----:R-:W-:Y:S01]  /*46a20*/  LOP3.LUT R4, R84, 0x70, RZ, 0x3c, !PT ;  /* 0x0000007054047812 */ /* 0x002fe200078e3cff */
[----:B------:R-:W-:-:S03]  /*46a30*/  IMAD.MOV.U32 R5, RZ, RZ, R23 ;  /* 0x000000ffff057224 */ /* 0x000fc600078e0017 */
[----:B------:R-:W-:Y:S02]  /*46a40*/  IADD3 R6, PT, PT, R4, 0x100000, R6 ;  /* 0x0010000004067810 */ /* 0x000fe40007ffe006 */
[----:B------:R-:W-:Y:S01]  /*46a50*/  MOV R4, R22 ;  /* 0x0000001600047202 */ /* 0x000fe20000000f00 */
[----:B------:R-:W-:-:S04]  /*46a60*/  IMAD.X R21, R21, 0x1, R3, P5 ;  /* 0x0000000115157824 */ /* 0x000fc800028e0603 */
[----:B------:R1:W-:Y:S02]  /*46a70*/  LDGSTS.E [R6+-0x3fc80], desc[UR16][R4.64], P2 ;  /* 0xc038000004067fae */ /* 0x0003e400091a1010 */
[----:B-1----:R-:W-:Y:S01]  /*46a80*/  MOV R4, R20 ;  /* 0x0000001400047202 */ /* 0x002fe20000000f00 */
[----:B------:R-:W-:-:S05]  /*46a90*/  IMAD.MOV.U32 R5, RZ, RZ, R21 ;  /* 0x000000ffff057224 */ /* 0x000fca00078e0015 */
[----:B------:R1:W-:Y:S01]  /*46aa0*/  LDGSTS.E [R6+-0x3f880], desc[UR16][R4.64], P2 ;  /* 0xc078000004067fae */ /* 0x0003e200091a1010 */
[----:B------:R-:W-:-:S04]  /*46ab0*/  IADD3 R18, P4, PT, R18, R80, RZ ;  /* 0x0000005012127210 */ /* 0x000fc80007f9e0ff */
[----:B------:R-:W-:Y:S02]  /*46ac0*/  IADD3.X R19, PT, PT, R19, R3, RZ, P4, !PT ;  /* 0x0000000313137210 */ /* 0x000fe400027fe4ff */
[----:B-1----:R-:W-:-:S03]  /*46ad0*/  MOV R4, R18 ;  /* 0x0000001200047202 */ /* 0x002fc60000000f00 */
[----:B------:R-:W-:Y:S01]  /*46ae0*/  IMAD.MOV.U32 R5, RZ, RZ, R19 ;  /* 0x000000ffff057224 */ /* 0x000fe200078e0013 */
[----:B---3--:R-:W-:-:S04]  /*46af0*/  IADD3 R16, P5, PT, R16, R80, RZ ;  /* 0x0000005010107210 */ /* 0x008fc80007fbe0ff */
[----:B------:R1:W-:Y:S01]  /*46b00*/  LDGSTS.E [R6+-0x3f480], desc[UR16][R4.64], P2 ;  /* 0xc0b8000004067fae */ /* 0x0003e200091a1010 */
[----:B------:R-:W-:Y:S01]  /*46b10*/  IMAD.X R17, R17, 0x1, R3, P5 ;  /* 0x0000000111117824 */ /* 0x000fe200028e0603 */
[----:B----4-:R-:W-:Y:S02]  /*46b20*/  IADD3 R14, P4, PT, R14, R80, RZ ;  /* 0x000000500e0e7210 */ /* 0x010fe40007f9e0ff */
[----:B-1----:R-:W-:Y:S01]  /*46b30*/  MOV R4, R16 ;  /* 0x0000001000047202 */ /* 0x002fe20000000f00 */
[----:B------:R-:W-:-:S05]  /*46b40*/  IMAD.MOV.U32 R5, RZ, RZ, R17 ;  /* 0x000000ffff057224 */ /* 0x000fca00078e0011 */
[----:B------:R1:W-:Y:S01]  /*46b50*/  LDGSTS.E [R6+-0x3f080], desc[UR16][R4.64], P2 ;  /* 0xc0f8000004067fae */ /* 0x0003e200091a1010 */
[----:B--2---:R-:W-:Y:S02]  /*46b60*/  IADD3 R12, P5, PT, R12, R80, RZ ;  /* 0x000000500c0c7210 */ /* 0x004fe40007fbe0ff */
[----:B-1----:R-:W-:Y:S01]  /*46b70*/  MOV R4, R14 ;  /* 0x0000000e00047202 */ /* 0x002fe20000000f00 */
[----:B------:R2:W-:Y:S04]  /*46b80*/  STL [R1+0x730], R21 ;  /* 0x0007301501007387 */ /* 0x0005e80000100800 */
[----:B------:R2:W-:Y:S01]  /*46b90*/  STL [R1+0x774], R18 ;  /* 0x0007741201007387 */ /* 0x0005e20000100800 */
[----:B------:R-:W-:-:S05]  /*46ba0*/  IADD3.X R15, PT, PT, R15, R3, RZ, P4, !PT ;  /* 0x000000030f0f7210 */ /* 0x000fca00027fe4ff */
[----:B------:R-:W-:Y:S02]  /*46bb0*/  IMAD.MOV.U32 R5, RZ, RZ, R15 ;  /* 0x000000ffff057224 */ /* 0x000fe400078e000f */
[----:B-----5:R-:W-:-:S03]  /*46bc0*/  IMAD.X R13, R13, 0x1, R3, P5 ;  /* 0x000000010d0d7824 */ /* 0x020fc600028e0603 */
[----:B------:R1:W-:Y:S01]  /*46bd0*/  LDGSTS.E [R6+-0x3ec80], desc[UR16][R4.64], P2 ;  /* 0xc138000004067fae */ /* 0x0003e200091a1010 */
[----:B------:R-:W-:-:S03]  /*46be0*/  IADD3 R10, P4, PT, R10, R80, RZ ;  /* 0x000000500a0a7210 */ /* 0x000fc60007f9e0ff */
[----:B------:R2:W-:Y:S01]  /*46bf0*/  STL [R1+0x770], R19 ;  /* 0x0007701301007387 */ /* 0x0005e20000100800 */
[----:B------:R-:W-:Y:S02]  /*46c00*/  IADD3.X R11, PT, PT, R11, R3, RZ, P4, !PT ;  /* 0x000000030b0b7210 */ /* 0x000fe400027fe4ff */
[----:B-1----:R-:W-:Y:S01]  /*46c10*/  MOV R4, R12 ;  /* 0x0000000c00047202 */ /* 0x002fe20000000f00 */
[----:B------:R-:W-:Y:S01]  /*46c20*/  IMAD.MOV.U32 R5, RZ, RZ, R13 ;  /* 0x000000ffff057224 */ /* 0x000fe200078e000d */
[----:B------:R2:W-:Y:S04]  /*46c30*/  STL [R1+0x7b4], R16 ;  /* 0x0007b41001007387 */ /* 0x0005e80000100800 */
[----:B------:R2:W-:Y:S04]  /*46c40*/  STL [R1+0x7b0], R17 ;  /* 0x0007b01101007387 */ /* 0x0005e80000100800 */
[----:B------:R1:W-:Y:S01]  /*46c50*/  LDGSTS.E [R6+-0x3e880], desc[UR16][R4.64], P2 ;  /* 0xc178000004067fae */ /* 0x0003e200091a1010 */
[----:B------:R-:W-:-:S03]  /*46c60*/  IADD3 R8, P5, PT, R8, R80, RZ ;  /* 0x0000005008087210 */ /* 0x000fc60007fbe0ff */
[----:B------:R2:W-:Y:S04]  /*46c70*/  STL [R1+0x7f4], R14 ;  /* 0x0007f40e01007387 */ /* 0x0005e80000100800 */
[----:B------:R2:W-:Y:S01]  /*46c80*/  STL [R1+0x7f0], R15 ;  /* 0x0007f00f01007387 */ /* 0x0005e20000100800 */
[----:B-1----:R-:W-:Y:S01]  /*46c90*/  MOV R4, R10 ;  /* 0x0000000a00047202 */ /* 0x002fe20000000f00 */
[----:B------:R-:W-:Y:S02]  /*46ca0*/  IMAD.MOV.U32 R5, RZ, RZ, R11 ;  /* 0x000000ffff057224 */ /* 0x000fe400078e000b */
[----:B------:R2:W-:Y:S01]  /*46cb0*/  STL [R1+0x834], R12 ;  /* 0x0008340c01007387 */ /* 0x0005e20000100800 */
[----:B------:R-:W-:-:S03]  /*46cc0*/  IMAD.X R9, R9, 0x1, R3, P5 ;  /* 0x0000000109097824 */ /* 0x000fc600028e0603 */
[----:B------:R2:W-:Y:S04]  /*46cd0*/  STL [R1+0x830], R13 ;  /* 0x0008300d01007387 */ /* 0x0005e80000100800 */
[----:B------:R2:W-:Y:S04]  /*46ce0*/  STL [R1+0x874], R10 ;  /* 0x0008740a01007387 */ /* 0x0005e80000100800 */
[----:B------:R2:W-:Y:S04]  /*46cf0*/  STL [R1+0x870], R11 ;  /* 0x0008700b01007387 */ /* 0x0005e80000100800 */
[----:B------:R1:W-:Y:S04]  /*46d00*/  LDGSTS.E [R6+-0x3e480], desc[UR16][R4.64], P2 ;  /* 0xc1b8000004067fae */ /* 0x0003e800091a1010 */
[----:B------:R2:W-:Y:S04]  /*46d10*/  STL [R1+0x8b4], R8 ;  /* 0x0008b40801007387 */ /* 0x0005e80000100800 */
[----:B------:R2:W-:Y:S01]  /*46d20*/  STL [R1+0x8b0], R9 ;  /* 0x0008b00901007387 */ /* 0x0005e20000100800 */
[----:B-1----:R-:W-:Y:S01]  /*46d30*/  MOV R4, R8 ;  /* 0x0000000800047202 */ /* 0x002fe20000000f00 */
[----:B------:R-:W-:Y:S01]  /*46d40*/  IMAD.MOV.U32 R5, RZ, RZ, R9 ;  /* 0x000000ffff057224 */ /* 0x000fe200078e0009 */
[----:B------:R-:W-:-:S04]  /*46d50*/  UIADD3 UR13, UPT, UPT, UR13, 0x1, URZ ;  /* 0x000000010d0d7890 */ /* 0x000fc8000fffe0ff */
[----:B------:R1:W-:Y:S01]  /*46d60*/  LDGSTS.E [R6+-0x3e080], desc[UR16][R4.64], P2 ;  /* 0xc1f8000004067fae */ /* 0x0003e200091a1010 */
[----:B------:R-:W-:-:S03]  /*46d70*/  UISETP.GT.AND UP1, UPT, UR13, 0x1, UPT ;  /* 0x000000010d00788c */ /* 0x000fc6000bf24270 */
[----:B------:R-:W0:Y:S01]  /*46d80*/  LDGDEPBAR ;  /* 0x00000000000079af */ /* 0x000e220000000000 */
[----:B------:R-:W-:Y:S02]  /*46d90*/  USEL UR9, URZ, 0x1, !UP1 ;  /* 0x00000001ff097887 */ /* 0x000fe4000c800000 */
[----:B------:R-:W-:Y:S02]  /*46da0*/  USEL UR13, UR13, URZ, !UP1 ;  /* 0x000000ff0d0d7287 */ /* 0x000fe4000c800000 */
[----:B------:R-:W-:Y:S02]  /*46db0*/  ULOP3.LUT UR9, UR4, UR9, URZ, 0x3c, !UPT ;  /* 0x0000000904097292 */ /* 0x000fe4000f8e3cff */
[----:B-1----:R-:W-:Y:S01]  /*46dc0*/  IMAD.U32 R4, RZ, RZ, UR4 ;  /* 0x00000004ff047e24 */ /* 0x002fe2000f8e00ff */
[C---:B------:R-:W-:Y:S02]  /*46dd0*/  ISETP.NE.U32.AND P2, PT, R82.reuse, R7, PT ;  /* 0x000000075200720c */ /* 0x040fe40003f45070 */
[----:B------:R-:W-:-:S11]  /*46de0*/  IADD3 R82, PT, PT, R82, 0x1, RZ ;  /* 0x0000000152527810 */ /* 0x000fd60007ffe0ff */
[----:B--2---:R-:W-:Y:S05]  /*46df0*/  @P2 BRA `(.L_x_12) ;  /* 0xffffff0c00882947 */ /* 0x004fea000383ffff */
.L_x_9:
[----:B------:R-:W2:Y:S01]  /*46e00*/  LDC R3, c[0x0][0x3b4] ;  /* 0x0000ed00ff037b82 */ /* 0x000ea20000000800 */
[----:B------:R-:W3:Y:S01]  /*46e10*/  LDCU UR5, c[0x0][0x3b8] ;  /* 0x00007700ff0577ac */ /* 0x000ee20008000800 */
[----:B------:R-:W4:Y:S01]  /*46e20*/  LDCU.128 UR12, c[0x0][0x390] ;  /* 0x00007200ff0c77ac */ /* 0x000f220008000c00 */
[----:B------:R-:W-:Y:S05]  /*46e30*/  @!P0 BRA `(.L_x_13) ;  /* 0x0000000000108947 */ /* 0x000fea0003800000 */
[----:B------:R-:W-:-:S06]  /*46e40*/  USHF.L.U32 UR4, UR4, 0x1f, URZ ;  /* 0x0000001f04047899 */ /* 0x000fcc00080006ff */
[----:B------:R-:W-:-:S04]  /*46e50*/  MOV R0, UR4 ;  /* 0x0000000400007c02 */ /* 0x000fc80008000f00 */
[----:B------:R-:W5:Y:S02]  /*46e60*/  SYNCS.PHASECHK.TRANS64.TRYWAIT P0, [UR8], R0 ;  /* 0x00000000ff0075a7 */ /* 0x000f640008001108 */
[----:B-----5:R-:W-:Y:S05]  /*46e70*/  @!P0 BRA `(.L_x_14) ;  /* 0x0000002400f88947 */ /* 0x020fea0003800000 */
.L_x_13:
[----:B------:R-:W5:Y:S01]  /*46e80*/  LDL.LU R146, [R1+0x964] ;  /* 0x0009640001927983 */ /* 0x000f620000300800 */
[----:B------:R-:W-:-:S04]  /*46e90*/  DEPBAR.LE SB0, 0x0 ;  /* 0x000080000000791a */ /* 0x000fc80000000000 */
[----:B----4-:R-:W4:Y:S01]  /*46ea0*/  LDL.LU R144, [R1+0x968] ;  /* 0x0009680001907983 */ /* 0x010f220000300800 */
[C---:B------:R-:W-:Y:S01]  /*46eb0*/  VIADD R2, R132.reuse, 0x1 ;  /* 0x0000000184027836 */ /* 0x040fe20000000000 */
[----:B------:R-:W-:Y:S01]  /*46ec0*/  BAR.SYNC.DEFER_BLOCKING 0x0 ;  /* 0x0000000000007b1d */ /* 0x000fe20000010000 */
[----:B---3--:R-:W-:-:S03]  /*46ed0*/  IMAD R139, R132, UR5, RZ ;  /* 0x00000005848b7c24 */ /* 0x008fc6000f8e02ff */
[----:B------:R-:W-:Y:S01]  /*46ee0*/  ISETP.GE.AND P4, PT, R2, UR15, PT ;  /* 0x0000000f02007c0c */ /* 0x000fe2000bf86270 */
[C---:B------:R-:W-:Y:S01]  /*46ef0*/  VIADD R133, R132.reuse, 0x3 ;  /* 0x0000000384857836 */ /* 0x040fe20000000000 */
[C---:B------:R-:W-:Y:S02]  /*46f00*/  IADD3 R2, PT, PT, R132.reuse, 0x2, RZ ;  /* 0x0000000284027810 */ /* 0x040fe40007ffe0ff */
[C---:B------:R-:W-:Y:S02]  /*46f10*/  ISETP.GE.AND P6, PT, R132.reuse, UR15, PT ;  /* 0x0000000f84007c0c */ /* 0x040fe4000bfc6270 */
[----:B------:R-:W-:Y:S01]  /*46f20*/  ISETP.GE.AND P1, PT, R133, UR15, PT ;  /* 0x0000000f85007c0c */ /* 0x000fe2000bf26270 */
[----:B------:R-:W-:Y:S01]  /*46f30*/  VIADD R133, R132, 0x4 ;  /* 0x0000000484857836 */ /* 0x000fe20000000000 */
[----:B------:R-:W3:Y:S02]  /*46f40*/  @!P3 SYNCS.CCTL.IV [UR7+0xf8000] ;  /* 0x0f800000ff00b9b1 */ /* 0x000ee40008000007 */
[----:B---3--:R-:W-:Y:S06]  /*46f50*/  BAR.SYNC.DEFER_BLOCKING 0x0 ;  /* 0x0000000000007b1d */ /* 0x008fec0000010000 */
[----:B-1----:R-:W1:Y:S01]  /*46f60*/  LDTM.x128 R4, tmem[UR11] ;  /* 0x0000000b000479ee */ /* 0x002e6200083c0000 */
[----:B------:R-:W3:Y:S01]  /*46f70*/  @!P3 SYNCS.CCTL.IV [UR7+0xf8008] ;  /* 0x0f800800ff00b9b1 */ /* 0x000ee20008000007 */
[----:B------:R-:W-:Y:S01]  /*46f80*/  NOP ;  /* 0x0000000000007918 */ /* 0x000fe20000000000 */
[----:B------:R-:W-:-:S02]  /*46f90*/  ISETP.GE.AND P3, PT, R133, UR15, PT ;  /* 0x0000000f85007c0c */ /* 0x000fc4000bf66270 */
[----:B------:R-:W-:Y:S01]  /*46fa0*/  IADD3 R133, PT, PT, R139, UR5, RZ ;  /* 0x000000058b857c10 */ /* 0x000fe2000fffe0ff */
[C---:B--2--5:R-:W-:Y:S01]  /*46fb0*/  IMAD R0, R146.reuse, R3, RZ ;  /* 0x0000000392007224 */ /* 0x064fe200078e02ff */
[----:B------:R-:W-:-:S04]  /*46fc0*/  ISETP.GE.AND P2, PT, R146, UR14, PT ;  /* 0x0000000e92007c0c */ /* 0x000fc8000bf46270 */
[----:B------:R-:W-:Y:S02]  /*46fd0*/  LEA R134, P0, R0, UR12, 0x2 ;  /* 0x0000000c00867c11 */ /* 0x000fe4000f8010ff */
[----:B------:R-:W-:Y:S02]  /*46fe0*/  ISETP.LT.AND P2, PT, R132, UR15, !P2 ;  /* 0x0000000f84007c0c */ /* 0x000fe4000d741270 */
[----:B------:R-:W-:Y:S02]  /*46ff0*/  LEA.HI.X.SX32 R135, R0, UR13, 0x2, P0 ;  /* 0x0000000d00877c11 */ /* 0x000fe400080f16ff */
[----:B------:R-:W-:Y:S02]  /*47000*/  LEA R0, R3, R0, 0x7 ;  /* 0x0000000003007211 */ /* 0x000fe400078e38ff */
[----:B------:R-:W-:Y:S01]  /*47010*/  ISETP.GE.AND P0, PT, R2, UR15, PT ;  /* 0x0000000f02007c0c */ /* 0x000fe2000bf06270 */
[----:B------:R-:W-:Y:S01]  /*47020*/  IMAD.WIDE R136, R139, 0x4, R134 ;  /* 0x000000048b887825 */ /* 0x000fe200078e0286 */
[----:B------:R-:W-:-:S04]  /*47030*/  LEA R2, P5, R0, UR12, 0x2 ;  /* 0x0000000c00027c11 */ /* 0x000fc8000f8a10ff */
[----:B------:R-:W-:Y:S01]  /*47040*/  LEA.HI.X.SX32 R3, R0, UR13, 0x2, P5 ;  /* 0x0000000d00037c11 */ /* 0x000fe2000a8f16ff */
[----:B-1----:R1:W-:Y:S01]  /*47050*/  @P2 STG.E desc[UR16][R136.64], R4 ;  /* 0x0000000488002986 */ /* 0x0023e2000c101910 */
[----:B----4-:R-:W-:Y:S01]  /*47060*/  ISETP.LT.AND P2, PT, R144, UR14, !P6 ;  /* 0x0000000e90007c0c */ /* 0x010fe2000f741270 */
[----:B------:R-:W-:Y:S01]  /*47070*/  VIADD R0, R132, 0x5 ;  /* 0x0000000584007836 */ /* 0x000fe20000000000 */
[----:B------:R-:W-:Y:S01]  /*47080*/  ISETP.LT.AND P6, PT, R146, UR14, !P4 ;  /* 0x0000000e92007c0c */ /* 0x000fe2000e7c1270 */
[--C-:B------:R-:W-:Y:S01]  /*47090*/  IMAD.WIDE R138, R139, 0x4, R2.reuse ;  /* 0x000000048b8a7825 */ /* 0x100fe200078e0202 */
[----:B------:R-:W-:Y:S02]  /*470a0*/  ISETP.LT.AND P4, PT, R144, UR14, !P4 ;  /* 0x0000000e90007c0c */ /* 0x000fe4000e781270 */
[----:B------:R-:W-:Y:S01]  /*470b0*/  ISETP.LT.AND P5, PT, R146, UR14, !P0 ;  /* 0x0000000e92007c0c */ /* 0x000fe2000c7a1270 */
[----:B------:R-:W-:Y:S01]  /*470c0*/  IMAD.WIDE R140, R133, 0x4, R2 ;  /* 0x00000004858c7825 */ /* 0x000fe200078e0202 */
[----:B------:R-:W-:-:S03]  /*470d0*/  ISETP.LT.AND P0, PT, R144, UR14, !P0 ;  /* 0x0000000e90007c0c */ /* 0x000fc6000c701270 */
[C-C-:B-1----:R-:W-:Y:S01]  /*470e0*/  IMAD.WIDE R136, R133.reuse, 0x4, R134.reuse ;  /* 0x0000000485887825 */ /* 0x142fe200078e0286 */
[----:B------:R-:W-:Y:S01]  /*470f0*/  IADD3 R133, PT, PT, R133, UR5, RZ ;  /* 0x0000000585857c10 */ /* 0x000fe2000fffe0ff */
[----:B------:R1:W-:Y:S01]  /*47100*/  @P2 STG.E desc[UR16][R138.64], R68 ;  /* 0x000000448a002986 */ /* 0x0003e2000c101910 */
[----:B------:R-:W-:Y:S01]  /*47110*/  ISETP.GE.AND P2, PT, R0, UR15, PT ;  /* 0x0000000f00007c0c */ /* 0x000fe2000bf46270 */
[----:B------:R-:W-:Y:S01]  /*47120*/  VIADD R0, R132, 0x6 ;  /* 0x0000000684007836 */ /* 0x000fe20000000000 */
[C---:B------:R-:W-:Y:S01]  /*47130*/  IADD3 R145, PT, PT, R133.reuse, UR5, RZ ;  /* 0x0000000585917c10 */ /* 0x040fe2000fffe0ff */
[----:B------:R2:W-:Y:S01]  /*47140*/  @P6 STG.E desc[UR16][R136.64], R5 ;  /* 0x0000000588006986 */ /* 0x0005e2000c101910 */
[----:B------:R-:W-:Y:S01]  /*47150*/  ISETP.LT.AND P6, PT, R146, UR14, !P1 ;  /* 0x0000000e92007c0c */ /* 0x000fe2000cfc1270 */
[----:B------:R-:W-:Y:S01]  /*47160*/  IMAD.WIDE R142, R133, 0x4, R134 ;  /* 0x00000004858e7825 */ /* 0x000fe200078e0286 */
[----:B------:R-:W-:Y:S01]  /*47170*/  ISETP.LT.AND P1, PT, R144, UR14, !P1 ;  /* 0x0000000e90007c0c */ /* 0x000fe2000cf21270 */
[----:B------:R4:W-:Y:S01]  /*47180*/  @P4 STG.E desc[UR16][R140.64], R69 ;  /* 0x000000458c004986 */ /* 0x0009e2000c101910 */
[----:B------:R-:W-:Y:S01]  /*47190*/  ISETP.GE.AND P4, PT, R0, UR15, PT ;  /* 0x0000000f00007c0c */ /* 0x000fe2000bf86270 */
[----:B------:R-:W-:-:S02]  /*471a0*/  VIADD R0, R132, 0x7 ;  /* 0x0000000784007836 */ /* 0x000fc40000000000 */
[----:B-1----:R-:W-:Y:S01]  /*471b0*/  IMAD.WIDE R138, R133, 0x4, R2 ;  /* 0x00000004858a7825 */ /* 0x002fe200078e0202 */
[----:B------:R-:W-:Y:S01]  /*471c0*/  @P5 STG.E desc[UR16][R142.64], R6 ;  /* 0x000000068e005986 */ /* 0x000fe2000c101910 */
[----:B------:R-:W-:Y:S02]  /*471d0*/  ISETP.LT.AND P5, PT, R146, UR14, !P3 ;  /* 0x0000000e92007c0c */ /* 0x000fe4000dfa1270 */
[C---:B--2---:R-:W-:Y:S01]  /*471e0*/  IMAD.WIDE R4, R145.reuse, 0x4, R134 ;  /* 0x0000000491047825 */ /* 0x044fe200078e0286 */
[----:B------:R1:W-:Y:S01]  /*471f0*/  @P0 STG.E desc[UR16][R138.64], R70 ;  /* 0x000000468a000986 */ /* 0x0003e2000c101910 */
[----:B------:R-:W-:Y:S02]  /*47200*/  ISETP.LT.AND P3, PT, R144, UR14, !P3 ;  /* 0x0000000e90007c0c */ /* 0x000fe4000df61270 */
[C---:B----4-:R-:W-:Y:S01]  /*47210*/  IMAD.WIDE R68, R145.reuse, 0x4, R2 ;  /* 0x0000000491447825 */ /* 0x050fe200078e0202 */
[----:B------:R-:W-:Y:S01]  /*47220*/  IADD3 R145, PT, PT, R145, UR5, RZ ;  /* 0x0000000591917c10 */ /* 0x000fe2000fffe0ff */
[----:B------:R2:W-:Y:S01]  /*47230*/  @P6 STG.E desc[UR16][R4.64], R7 ;  /* 0x0000000704006986 */ /* 0x0005e2000c101910 */
[----:B------:R-:W-:-:S02]  /*47240*/  ISETP.LT.AND P6, PT, R146, UR14, !P2 ;  /* 0x0000000e92007c0c */ /* 0x000fc4000d7c1270 */
[C---:B------:R-:W-:Y:S01]  /*47250*/  IADD3 R133, PT, PT, R145.reuse, UR5, RZ ;  /* 0x0000000591857c10 */ /* 0x040fe2000fffe0ff */
[C---:B------:R-:W-:Y:S01]  /*47260*/  IMAD.WIDE R136, R145.reuse, 0x4, R134 ;  /* 0x0000000491887825 */ /* 0x040fe200078e0286 */
[----:B------:R-:W-:Y:S01]  /*47270*/  ISETP.GE.AND P0, PT, R0, UR15, PT ;  /* 0x0000000f00007c0c */ /* 0x000fe2000bf06270 */
[----:B------:R4:W-:Y:S01]  /*47280*/  @P1 STG.E desc[UR16][R68.64], R71 ;  /* 0x0000004744001986 */ /* 0x0009e2000c101910 */
[----:B------:R-:W-:Y:S01]  /*47290*/  ISETP.LT.AND P2, PT, R144, UR14, !P2 ;  /* 0x0000000e90007c0c */ /* 0x000fe2000d741270 */
[----:B-1----:R-:W-:Y:S02]  /*472a0*/  IMAD.WIDE R138, R145, 0x4, R2 ;  /* 0x00000004918a7825 */ /* 0x002fe400078e0202 */
[----:B------:R-:W-:Y:S01]  /*472b0*/  @P5 STG.E desc[UR16][R136.64], R8 ;  /* 0x0000000888005986 */ /* 0x000fe2000c101910 */
[----:B------:R-:W-:Y:S01]  /*472c0*/  ISETP.LT.AND P5, PT, R146, UR14, !P4 ;  /* 0x0000000e92007c0c */ /* 0x000fe2000e7a1270 */
[C---:B--2---:R-:W-:Y:S01]  /*472d0*/  IMAD.WIDE R4, R133.reuse, 0x4, R134 ;  /* 0x0000000485047825 */ /* 0x044fe200078e0286 */
[----:B------:R-:W-:Y:S01]  /*472e0*/  ISETP.LT.AND P4, PT, R144, UR14, !P4 ;  /* 0x0000000e90007c0c */ /* 0x000fe2000e781270 */
[----:B------:R-:W-:Y:S02]  /*472f0*/  @P3 STG.E desc[UR16][R138.64], R72 ;  /* 0x000000488a003986 */ /* 0x000fe4000c101910 */
[----:B------:R-:W-:Y:S01]  /*47300*/  VIADD R0, R132, 0x8 ;  /* 0x0000000884007836 */ /* 0x000fe20000000000 */
[C---:B----4-:R-:W-:Y:S01]  /*47310*/  IADD3 R71, PT, PT, R133.reuse, UR5, RZ ;  /* 0x0000000585477c10 */ /* 0x050fe2000fffe0ff */
[----:B------:R1:W-:Y:S01]  /*47320*/  @P6 STG.E desc[UR16][R4.64], R9 ;  /* 0x0000000904006986 */ /* 0x0003e2000c101910 */
[----:B------:R-:W-:Y:S01]  /*47330*/  ISETP.LT.AND P6, PT, R146, UR14, !P0 ;  /* 0x0000000e92007c0c */ /* 0x000fe2000c7c1270 */
[----:B------:R-:W-:Y:S01]  /*47340*/  IMAD.WIDE R6, R133, 0x4, R2 ;  /* 0x0000000485067825 */ /* 0x000fe200078e0202 */
[----:B------:R-:W-:-:S02]  /*47350*/  IADD3 R133, PT, PT, R71, UR5, RZ ;  /* 0x0000000547857c10 */ /* 0x000fc4000fffe0ff */
[----:B------:R-:W-:Y:S01]  /*47360*/  ISETP.GE.AND P1, PT, R0, UR15, PT ;  /* 0x0000000f00007c0c */ /* 0x000fe2000bf26270 */
[----:B------:R-:W-:Y:S01]  /*47370*/  VIADD R0, R132, 0x9 ;  /* 0x0000000984007836 */ /* 0x000fe20000000000 */
[----:B------:R2:W-:Y:S01]  /*47380*/  @P2 STG.E desc[UR16][R6.64], R73 ;  /* 0x0000004906002986 */ /* 0x0005e2000c101910 */
[C---:B------:R-:W-:Y:S01]  /*47390*/  IMAD.WIDE R68, R71.reuse, 0x4, R134 ;  /* 0x0000000447447825 */ /* 0x040fe200078e0286 */
[----:B------:R-:W-:Y:S02]  /*473a0*/  ISETP.LT.AND P0, PT, R144, UR14, !P0 ;  /* 0x0000000e90007c0c */ /* 0x000fe4000c701270 */
[----:B------:R-:W-:Y:S01]  /*473b0*/  ISETP.GE.AND P3, PT, R0, UR15, PT ;  /* 0x0000000f00007c0c */ /* 0x000fe2000bf66270 */
[----:B------:R-:W-:Y:S01]  /*473c0*/  IMAD.WIDE R70, R71, 0x4, R2 ;  /* 0x0000000447467825 */ /* 0x000fe200078e0202 */
[----:B------:R-:W-:Y:S01]  /*473d0*/  @P5 STG.E desc[UR16][R68.64], R10 ;  /* 0x0000000a44005986 */ /* 0x000fe2000c101910 */
[----:B------:R-:W-:Y:S02]  /*473e0*/  ISETP.LT.AND P5, PT, R146, UR14, !P1 ;  /* 0x0000000e92007c0c */ /* 0x000fe4000cfa1270 */
[----:B-1----:R-:W-:Y:S01]  /*473f0*/  IMAD.WIDE R4, R133, 0x4, R134 ;  /* 0x0000000485047825 */ /* 0x002fe200078e0286 */
[----:B------:R1:W-:Y:S01]  /*47400*/  @P4 STG.E desc[UR16][R70.64], R74 ;  /* 0x0000004a46004986 */ /* 0x0003e2000c101910 */
[----:B------:R-:W-:-:S02]  /*47410*/  ISETP.LT.AND P1, PT, R144, UR14, !P1 ;  /* 0x0000000e90007c0c */ /* 0x000fc4000cf21270 */
[C---:B--2---:R-:W-:Y:S01]  /*47420*/  IMAD.WIDE R6, R133.reuse, 0x4, R2 ;  /* 0x0000000485067825 */ /* 0x044fe200078e0202 */
[----:B------:R-:W-:Y:S01]  /*47430*/  IADD3 R133, PT, PT, R133, UR5, RZ ;  /* 0x0000000585857c10 */ /* 0x000fe2000fffe0ff */
[----:B------:R2:W-:Y:S01]  /*47440*/  @P6 STG.E desc[UR16][R4.64], R11 ;  /* 0x0000000b04006986 */ /* 0x0005e2000c101910 */
[----:B------:R-:W-:Y:S01]  /*47450*/  ISETP.LT.AND P6, PT, R146, UR14, !P3 ;  /* 0x0000000e92007c0c */ /* 0x000fe2000dfc1270 */
[----:B------:R-:W-:Y:S01]  /*47460*/  VIADD R0, R132, 0xa ;  /* 0x0000000a84007836 */ /* 0x000fe20000000000 */
[----:B------:R-:W-:Y:S01]  /*47470*/  ISETP.LT.AND P3, PT, R144, UR14, !P3 ;  /* 0x0000000e90007c0c */ /* 0x000fe2000df61270 */
[C---:B------:R-:W-:Y:S01]  /*47480*/  IMAD.WIDE R8, R133.reuse, 0x4, R134 ;  /* 0x0000000485087825 */ /* 0x040fe200078e0286 */
[----:B------:R4:W-:Y:S01]  /*47490*/  @P0 STG.E desc[UR16][R6.64], R75 ;  /* 0x0000004b06000986 */ /* 0x0009e2000c101910 */
[C---:B-1----:R-:W-:Y:S02]  /*474a0*/  IADD3 R71, PT, PT, R133.reuse, UR5, RZ ;  /* 0x0000000585477c10 */ /* 0x042fe4000fffe0ff */
[----:B------:R-:W-:Y:S01]  /*474b0*/  IMAD.WIDE R68, R133, 0x4, R2 ;  /* 0x0000000485447825 */ /* 0x000fe200078e0202 */
[----:B------:R-:W-:Y:S01]  /*474c0*/  ISETP.GE.AND P2, PT, R0, UR15, PT ;  /* 0x0000000f00007c0c */ /* 0x000fe2000bf46270 */
[----:B------:R-:W-:Y:S02]  /*474d0*/  @P5 STG.E desc[UR16][R8.64], R12 ;  /* 0x0000000c08005986 */ /* 0x000fe4000c101910 */
[----:B------:R-:W-:Y:S01]  /*474e0*/  VIADD R0, R132, 0xb ;  /* 0x0000000b84007836 */ /* 0x000fe20000000000 */
[----:B------:R-:W-:Y:S01]  /*474f0*/  ISETP.LT.AND P5, PT, R146, UR14, !P2 ;  /* 0x0000000e92007c0c */ /* 0x000fe2000d7a1270 */
[C---:B--2---:R-:W-:Y:S01]  /*47500*/  IMAD.WIDE R4, R71.reuse, 0x4, R134 ;  /* 0x0000000447047825 */ /* 0x044fe200078e0286 */
[----:B------:R1:W-:Y:S01]  /*47510*/  @P1 STG.E desc[UR16][R68.64], R76 ;  /* 0x0000004c44001986 */ /* 0x0003e2000c101910 */
[----:B------:R-:W-:-:S02]  /*47520*/  IADD3 R11, PT, PT, R71, UR5, RZ ;  /* 0x00000005470b7c10 */ /* 0x000fc4000fffe0ff */
[----:B------:R-:W-:Y:S01]  /*47530*/  ISETP.GE.AND P4, PT, R0, UR15, PT ;  /* 0x0000000f00007c0c */ /* 0x000fe2000bf86270 */
[----:B------:R-:W-:Y:S01]  /*47540*/  VIADD R0, R132, 0xc ;  /* 0x0000000c84007836 */ /* 0x000fe20000000000 */
[----:B------:R2:W-:Y:S01]  /*47550*/  @P6 STG.E desc[UR16][R4.64], R13 ;  /* 0x0000000d04006986 */ /* 0x0005e2000c101910 */
[----:B------:R-:W-:Y:S01]  /*47560*/  ISETP.LT.AND P2, PT, R144, UR14, !P2 ;  /* 0x0000000e90007c0c */ /* 0x000fe2000d741270 */
[----:B----4-:R-:W-:Y:S01]  /*47570*/  IMAD.WIDE R6, R71, 0x4, R2 ;  /* 0x0000000447067825 */ /* 0x010fe200078e0202 */
[----:B------:R-:W-:Y:S02]  /*47580*/  ISETP.LT.AND P6, PT, R146, UR14, !P4 ;  /* 0x0000000e92007c0c */ /* 0x000fe4000e7c1270 */
[----:B------:R-:W-:Y:S01]  /*47590*/  ISETP.GE.AND P0, PT, R0, UR15, PT ;  /* 0x0000000f00007c0c */ /* 0x000fe2000bf06270 */
[----:B------:R-:W-:Y:S01]  /*475a0*/  VIADD R0, R132, 0xd ;  /* 0x0000000d84007836 */ /* 0x000fe20000000000 */
[C---:B-1----:R-:W-:Y:S01]  /*475b0*/  IADD3 R69, PT, PT, R11.reuse, UR5, RZ ;  /* 0x000000050b457c10 */ /* 0x042fe2000fffe0ff */
[----:B------:R-:W-:Y:S01]  /*475c0*/  IMAD.WIDE R8, R11, 0x4, R134 ;  /* 0x000000040b087825 */ /* 0x000fe200078e0286 */
[----:B------:R1:W-:Y:S01]  /*475d0*/  @P3 STG.E desc[UR16][R6.64], R77 ;  /* 0x0000004d06003986 */ /* 0x0003e2000c101910 */
[----:B------:R-:W-:-:S02]  /*475e0*/  ISETP.LT.AND P4, PT, R144, UR14, !P4 ;  /* 0x0000000e90007c0c */ /* 0x000fc4000e781270 */
[----:B------:R-:W-:Y:S01]  /*475f0*/  IMAD.WIDE R10, R11, 0x4, R2 ;  /* 0x000000040b0a7825 */ /* 0x000fe200078e0202 */
[----:B------:R-:W-:Y:S01]  /*47600*/  ISETP.GE.AND P1, PT, R0, UR15, PT ;  /* 0x0000000f00007c0c */ /* 0x000fe2000bf26270 */
[----:B------:R4:W-:Y:S01]  /*47610*/  @P5 STG.E desc[UR16][R8.64], R14 ;  /* 0x0000000e08005986 */ /* 0x0009e2000c101910 */
[----:B------:R-:W-:Y:S01]  /*47620*/  ISETP.LT.AND P5, PT, R146, UR14, !P0 ;  /* 0x0000000e92007c0c */ /* 0x000fe2000c7a1270 */
[C---:B--2---:R-:W-:Y:S01]  /*47630*/  IMAD.WIDE R4, R69.reuse, 0x4, R134 ;  /* 0x0000000445047825 */ /* 0x044fe200078e0286 */
[----:B------:R-:W-:Y:S01]  /*47640*/  ISETP.LT.AND P0, PT, R144, UR14, !P0 ;  /* 0x0000000e90007c0c */ /* 0x000fe2000c701270 */
[----:B------:R2:W-:Y:S02]  /*47650*/  @P2 STG.E desc[UR16][R10.64], R78 ;  /* 0x0000004e0a002986 */ /* 0x0005e4000c101910 */
[----:B------:R-:W-:Y:S02]  /*47660*/  VIADD R0, R132, 0xe ;  /* 0x0000000e84007836 */ /* 0x000fe40000000000 */
[C---:B-1----:R-:W-:Y:S01]  /*47670*/  IMAD.WIDE R6, R69.reuse, 0x4, R2 ;  /* 0x0000000445067825 */ /* 0x042fe200078e0202 */
[----:B------:R-:W-:Y:S01]  /*47680*/  IADD3 R69, PT, PT, R69, UR5, RZ ;  /* 0x0000000545457c10 */ /* 0x000fe2000fffe0ff */
[----:B------:R1:W-:Y:S01]  /*47690*/  @P6 STG.E desc[UR16][R4.64], R15 ;  /* 0x0000000f04006986 */ /* 0x0003e2000c101910 */
[----:B------:R-:W-:-:S02]  /*476a0*/  ISETP.LT.AND P6, PT, R146, UR14, !P1 ;  /* 0x0000000e92007c0c */ /* 0x000fc4000cfc1270 */
[C---:B------:R-:W-:Y:S01]  /*476b0*/  IADD3 R13, PT, PT, R69.reuse, UR5, RZ ;  /* 0x00000005450d7c10 */ /* 0x040fe2000fffe0ff */
[C---:B----4-:R-:W-:Y:S01]  /*476c0*/  IMAD.WIDE R8, R69.reuse, 0x4, R134 ;  /* 0x0000000445087825 */ /* 0x050fe200078e0286 */
[----:B------:R-:W-:Y:S01]  /*476d0*/  ISETP.GE.AND P3, PT, R0, UR15, PT ;  /* 0x0000000f00007c0c */ /* 0x000fe2000bf66270 */
[----:B------:R4:W-:Y:S01]  /*476e0*/  @P4 STG.E desc[UR16][R6.64], R79 ;  /* 0x0000004f06004986 */ /* 0x0009e2000c101910 */
[----:B------:R-:W-:Y:S01]  /*476f0*/  ISETP.LT.AND P1, PT, R144, UR14, !P1 ;  /* 0x0000000e90007c0c */ /* 0x000fe2000cf21270 */
[----:B------:R-:W-:Y:S02]  /*47700*/  VIADD R0, R132, 0xf ;  /* 0x0000000f84007836 */ /* 0x000fe40000000000 */
[----:B--2---:R-:W-:Y:S01]  /*47710*/  IMAD.WIDE R10, R69, 0x4, R2 ;  /* 0x00000004450a7825 */ /* 0x004fe200078e0202 */
[----:B------:R2:W-:Y:S01]  /*47720*/  @P5 STG.E desc[UR16][R8.64], R16 ;  /* 0x0000001008005986 */ /* 0x0005e2000c101910 */
[----:B------:R-:W-:Y:S02]  /*47730*/  ISETP.LT.AND P5, PT, R146, UR14, !P3 ;  /* 0x0000000e92007c0c */ /* 0x000fe4000dfa1270 */
[C---:B-1----:R-:W-:Y:S01]  /*47740*/  IMAD.WIDE R4, R13.reuse, 0x4, R134 ;  /* 0x000000040d047825 */ /* 0x042fe200078e0286 */
[----:B------:R-:W-:Y:S01]  /*47750*/  ISETP.GE.AND P2, PT, R0, UR15, PT ;  /* 0x0000000f00007c0c */ /* 0x000fe2000bf46270 */
[----:B------:R1:W-:Y:S01]  /*47760*/  @P0 STG.E desc[UR16][R10.64], R80 ;  /* 0x000000500a000986 */ /* 0x0003e2000c101910 */
[----:B------:R-:W-:Y:S01]  /*47770*/  ISETP.LT.AND P3, PT, R144, UR14, !P3 ;  /* 0x0000000e90007c0c */ /* 0x000fe2000df61270 */
[C---:B----4-:R-:W-:Y:S01]  /*47780*/  IMAD.WIDE R6, R13.reuse, 0x4, R2 ;  /* 0x000000040d067825 */ /* 0x050fe200078e0202 */
[----:B------:R-:W-:Y:S01]  /*47790*/  IADD3 R13, PT, PT, R13, UR5, RZ ;  /* 0x000000050d0d7c10 */ /* 0x000fe2000fffe0ff */
[----:B------:R4:W-:Y:S01]  /*477a0*/  @P6 STG.E desc[UR16][R4.64], R17 ;  /* 0x0000001104006986 */ /* 0x0009e2000c101910 */
[----:B------:R-:W-:Y:S01]  /*477b0*/  ISETP.LT.AND P6, PT, R146, UR14, !P2 ;  /* 0x0000000e92007c0c */ /* 0x000fe2000d7c1270 */
[----:B------:R-:W-:Y:S01]  /*477c0*/  VIADD R0, R132, 0x10 ;  /* 0x0000001084007836 */ /* 0x000fe20000000000 */
[C---:B------:R-:W-:Y:S01]  /*477d0*/  IADD3 R15, PT, PT, R13.reuse, UR5, RZ ;  /* 0x000000050d0f7c10 */ /* 0x040fe2000fffe0ff */
[----:B--2---:R-:W-:Y:S01]  /*477e0*/  IMAD.WIDE R8, R13, 0x4, R134 ;  /* 0x000000040d087825 */ /* 0x004fe200078e0286 */
[----:B------:R2:W-:Y:S01]  /*477f0*/  @P1 STG.E desc[UR16][R6.64], R81 ;  /* 0x0000005106001986 */ /* 0x0005e2000c101910 */
[----:B------:R-:W-:-:S02]  /*47800*/  ISETP.LT.AND P2, PT, R144, UR14, !P2 ;  /* 0x0000000e90007c0c */ /* 0x000fc4000d741270 */
[----:B------:R-:W-:Y:S01]  /*47810*/  ISETP.GE.AND P4, PT, R0, UR15, PT ;  /* 0x0000000f00007c0c */ /* 0x000fe2000bf86270 */
[----:B------:R-:W-:Y:S01]  /*47820*/  VIADD R0, R132, 0x11 ;  /* 0x0000001184007836 */ /* 0x000fe20000000000 */
[----:B------:R5:W-:Y:S01]  /*47830*/  @P5 STG.E desc[UR16][R8.64], R18 ;  /* 0x0000001208005986 */ /* 0x000be2000c101910 */
[----:B-1----:R-:W-:Y:S01]  /*47840*/  IMAD.WIDE R10, R13, 0x4, R2 ;  /* 0x000000040d0a7825 */ /* 0x002fe200078e0202 */
[----:B------:R-:W-:Y:S02]  /*47850*/  ISETP.LT.AND P5, PT, R146, UR14, !P4 ;  /* 0x0000000e92007c0c */ /* 0x000fe4000e7a1270 */
[----:B------:R-:W-:Y:S01]  /*47860*/  ISETP.GE.AND P0, PT, R0, UR15, PT ;  /* 0x0000000f00007c0c */ /* 0x000fe2000bf06270 */
[C---:B----4-:R-:W-:Y:S01]  /*47870*/  IMAD.WIDE R4, R15.reuse, 0x4, R134 ;  /* 0x000000040f047825 */ /* 0x050fe200078e0286 */
[----:B------:R1:W-:Y:S01]  /*47880*/  @P3 STG.E desc[UR16][R10.64], R82 ;  /* 0x000000520a003986 */ /* 0x0003e2000c101910 */
[----:B------:R-:W-:Y:S02]  /*47890*/  ISETP.LT.AND P4, PT, R144, UR14, !P4 ;  /* 0x0000000e90007c0c */ /* 0x000fe4000e781270 */
[C---:B--2---:R-:W-:Y:S01]  /*478a0*/  IMAD.WIDE R6, R15.reuse, 0x4, R2 ;  /* 0x000000040f067825 */ /* 0x044fe200078e0202 */
[----:B------:R-:W-:Y:S01]  /*478b0*/  IADD3 R15, PT, PT, R15, UR5, RZ ;  /* 0x000000050f0f7c10 */ /* 0x000fe2000fffe0ff */
[----:B------:R2:W-:Y:S01]  /*478c0*/  @P6 STG.E desc[UR16][R4.64], R19 ;  /* 0x0000001304006986 */ /* 0x0005e2000c101910 */
[----:B------:R-:W-:Y:S01]  /*478d0*/  ISETP.LT.AND P6, PT, R146, UR14, !P0 ;  /* 0x0000000e92007c0c */ /* 0x000fe2000c7c1270 */
[----:B------:R-:W-:Y:S01]  /*478e0*/  VIADD R0, R132, 0x12 ;  /* 0x0000001284007836 */ /* 0x000fe20000000000 */
[C---:B------:R-:W-:Y:S01]  /*478f0*/  IADD3 R13, PT, PT, R15.reuse, UR5, RZ ;  /* 0x000000050f0d7c10 */ /* 0x040fe2000fffe0ff */
[----:B-----5:R-:W-:Y:S01]  /*47900*/  IMAD.WIDE R8, R15, 0x4, R134 ;  /* 0x000000040f087825 */ /* 0x020fe200078e0286 */
        /* <DEDUP_REMOVED lines=8> */
[C---:B--2---:R-:W-:Y:S01]  /*47990*/  IMAD.WIDE R4, R13.reuse, 0x4, R134 ;  /* 0x000000040d047825 */ /* 0x044fe200078e0286 */
[----:B------:R1:W-:Y:S01]  /*479a0*/  @P4 STG.E desc[UR16][R10.64], R84 ;  /* 0x000000540a004986 */ /* 0x0003e2000c101910 */
[----:B------:R-:W-:Y:S02]  /*479b0*/  ISETP.LT.AND P1, PT, R144, UR14, !P1 ;  /* 0x0000000e90007c0c */ /* 0x000fe4000cf21270 */
[C---:B----4-:R-:W-:Y:S01]  /*479c0*/  IMAD.WIDE R6, R13.reuse, 0x4, R2 ;  /* 0x000000040d067825 */ /* 0x050fe200078e0202 */
        /* <DEDUP_REMOVED lines=96> */
[----:B------:R-:W-:Y:S01]  /*47fd0*/  ISETP.LT.AND P3, PT, R144, UR14, !P3 ;  /* 0x0000000e90007c0c */ /* 0x000fe2000df61270 */
[----:B------:R4:W-:Y:S01]  /*47fe0*/  @P0 STG.E desc[UR16][R6.64], R95 ;  /* 0x0000005f06000986 */ /* 0x0009e2000c101910 */
[----:B------:R-:W-:Y:S01]  /*47ff0*/  ISETP.GE.AND P2, PT, R0, UR15, PT ;  /* 0x0000000f00007c0c */ /* 0x000fe2000bf46270 */
[----:B------:R-:W-:-:S02]  /*48000*/  VIADD R0, R132, 0x1f ;  /* 0x0000001f84007836 */ /* 0x000fc40000000000 */
[----:B-1----:R-:W-:Y:S01]  /*48010*/  IMAD.WIDE R10, R15, 0x4, R2 ;  /* 0x000000040f0a7825 */ /* 0x002fe200078e0202 */
[----:B------:R1:W-:Y:S01]  /*48020*/  @P5 STG.E desc[UR16][R8.64], R32 ;  /* 0x0000002008005986 */ /* 0x0003e2000c101910 */
[----:B------:R-:W-:Y:S02]  /*48030*/  ISETP.LT.AND P5, PT, R146, UR14, !P2 ;  /* 0x0000000e92007c0c */ /* 0x000fe4000d7a1270 */
[C---:B--2---:R-:W-:Y:S01]  /*48040*/  IMAD.WIDE R4, R13.reuse, 0x4, R134 ;  /* 0x000000040d047825 */ /* 0x044fe200078e0286 */
        /* <DEDUP_REMOVED lines=8> */
[----:B------:R-:W-:Y:S01]  /*480d0*/  ISETP.LT.AND P4, PT, R144, UR14, !P4 ;  /* 0x0000000e90007c0c */ /* 0x000fe2000e781270 */
[C---:B-1----:R-:W-:Y:S01]  /*480e0*/  IMAD.WIDE R8, R13.reuse, 0x4, R134 ;  /* 0x000000040d087825 */ /* 0x042fe200078e0286 */
[----:B------:R-:W-:Y:S01]  /*480f0*/  IADD3 R15, PT, PT, R13, UR5, RZ ;  /* 0x000000050d0f7c10 */ /* 0x000fe2000fffe0ff */
[----:B------:R1:W-:Y:S01]  /*48100*/  @P3 STG.E desc[UR16][R6.64], R97 ;  /* 0x0000006106003986 */ /* 0x0003e2000c101910 */
[----:B------:R-:W-:Y:S01]  /*48110*/  ISETP.GE.AND P0, PT, R0, UR15, PT ;  /* 0x0000000f00007c0c */ /* 0x000fe2000bf06270 */
[----:B------:R-:W-:-:S02]  /*48120*/  VIADD R0, R132, 0x21 ;  /* 0x0000002184007836 */ /* 0x000fc40000000000 */
[----:B--2---:R-:W-:Y:S01]  /*48130*/  IMAD.WIDE R10, R13, 0x4, R2 ;  /* 0x000000040d0a7825 */ /* 0x004fe200078e0202 */
[----:B------:R2:W-:Y:S01]  /*48140*/  @P5 STG.E desc[UR16][R8.64], R34 ;  /* 0x0000002208005986 */ /* 0x0005e2000c101910 */
[----:B------:R-:W-:Y:S02]  /*48150*/  ISETP.LT.AND P5, PT, R146, UR14, !P0 ;  /* 0x0000000e92007c0c */ /* 0x000fe4000c7a1270 */
[C---:B----4-:R-:W-:Y:S01]  /*48160*/  IMAD.WIDE R4, R15.reuse, 0x4, R134 ;  /* 0x000000040f047825 */ /* 0x050fe200078e0286 */
[----:B------:R-:W-:Y:S01]  /*48170*/  ISETP.GE.AND P1, PT, R0, UR15, PT ;  /* 0x0000000f00007c0c */ /* 0x000fe2000bf26270 */
[----:B------:R4:W-:Y:S01]  /*48180*/  @P2 STG.E desc[UR16][R10.64], R98 ;  /* 0x000000620a002986 */ /* 0x0009e2000c101910 */
[C---:B------:R-:W-:Y:S01]  /*48190*/  ISETP.LT.AND P0, PT, R144.reuse, UR14, !P0 ;  /* 0x0000000e90007c0c */ /* 0x040fe2000c701270 */
[C---:B-1----:R-:W-:Y:S01]  /*481a0*/  IMAD.WIDE R6, R15.reuse, 0x4, R2 ;  /* 0x000000040f067825 */ /* 0x042fe200078e0202 */
[----:B------:R-:W-:Y:S01]  /*481b0*/  IADD3 R15, PT, PT, R15, UR5, RZ ;  /* 0x000000050f0f7c10 */ /* 0x000fe2000fffe0ff */
[----:B------:R1:W-:Y:S01]  /*481c0*/  @P6 STG.E desc[UR16][R4.64], R35 ;  /* 0x0000002304006986 */ /* 0x0003e2000c101910 */
[----:B------:R-:W-:Y:S01]  /*481d0*/  ISETP.LT.AND P6, PT, R144, UR14, !P1 ;  /* 0x0000000e90007c0c */ /* 0x000fe2000cfc1270 */
[----:B------:R-:W-:Y:S01]  /*481e0*/  VIADD R0, R132, 0x22 ;  /* 0x0000002284007836 */ /* 0x000fe20000000000 */
[C---:B------:R-:W-:Y:S01]  /*481f0*/  IADD3 R13, PT, PT, R15.reuse, UR5, RZ ;  /* 0x000000050f0d7c10 */ /* 0x040fe2000fffe0ff */
[----:B------:R5:W-:Y:S01]  /*48200*/  @P4 STG.E desc[UR16][R6.64], R99 ;  /* 0x0000006306004986 */ /* 0x000be2000c101910 */
[----:B------:R-:W-:Y:S01]  /*48210*/  ISETP.LT.AND P4, PT, R146, UR14, !P1 ;  /* 0x0000000e92007c0c */ /* 0x000fe2000cf81270 */
[----:B--2---:R-:W-:Y:S01]  /*48220*/  IMAD.WIDE R8, R15, 0x4, R134 ;  /* 0x000000040f087825 */ /* 0x004fe200078e0286 */
[----:B------:R-:W-:-:S03]  /*48230*/  ISETP.GE.AND P3, PT, R0, UR15, PT ;  /* 0x0000000f00007c0c */ /* 0x000fc6000bf66270 */
[----:B------:R-:W-:Y:S01]  /*48240*/  VIADD R0, R132, 0x23 ;  /* 0x0000002384007836 */ /* 0x000fe20000000000 */
[----:B------:R2:W-:Y:S01]  /*48250*/  @P5 STG.E desc[UR16][R8.64], R36 ;  /* 0x0000002408005986 */ /* 0x0005e2000c101910 */
[----:B----4-:R-:W-:Y:S01]  /*48260*/  IMAD.WIDE R10, R15, 0x4, R2 ;  /* 0x000000040f0a7825 */ /* 0x010fe200078e0202 */
[----:B------:R-:W-:Y:S02]  /*48270*/  ISETP.LT.AND P5, PT, R146, UR14, !P3 ;  /* 0x0000000e92007c0c */ /* 0x000fe4000dfa1270 */
[----:B------:R-:W-:Y:S01]  /*48280*/  ISETP.GE.AND P2, PT, R0, UR15, PT ;  /* 0x0000000f00007c0c */ /* 0x000fe2000bf46270 */
[C---:B-1----:R-:W-:Y:S01]  /*48290*/  IMAD.WIDE R4, R13.reuse, 0x4, R134 ;  /* 0x000000040d047825 */ /* 0x042fe200078e0286 */
[----:B------:R1:W-:Y:S01]  /*482a0*/  @P0 STG.E desc[UR16][R10.64], R100 ;  /* 0x000000640a000986 */ /* 0x0003e2000c101910 */
[----:B------:R-:W-:Y:S02]  /*482b0*/  ISETP.LT.AND P3, PT, R144, UR14, !P3 ;  /* 0x0000000e90007c0c */ /* 0x000fe4000df61270 */
[C---:B-----5:R-:W-:Y:S01]  /*482c0*/  IMAD.WIDE R6, R13.reuse, 0x4, R2 ;  /* 0x000000040d067825 */ /* 0x060fe200078e0202 */
        /* <DEDUP_REMOVED lines=197> */
[----:B------:R-:W-:Y:S01]  /*48f20*/  VIADD R0, R132, 0x3a ;  /* 0x0000003a84007836 */ /* 0x000fe20000000000 */
[----:B------:R4:W-:Y:S01]  /*48f30*/  @P4 STG.E desc[UR16][R4.64], R59 ;  /* 0x0000003b04004986 */ /* 0x0009e2000c101910 */
[C---:B-----5:R-:W-:Y:S01]  /*48f40*/  IMAD.WIDE R6, R15.reuse, 0x4, R2 ;  /* 0x000000040f067825 */ /* 0x060fe200078e0202 */
[----:B------:R-:W-:-:S02]  /*48f50*/  IADD3 R15, PT, PT, R15, UR5, RZ ;  /* 0x000000050f0f7c10 */ /* 0x000fc4000fffe0ff */
[----:B------:R-:W-:Y:S01]  /*48f60*/  ISETP.GE.AND P3, PT, R0, UR15, PT ;  /* 0x0000000f00007c0c */ /* 0x000fe2000bf66270 */
[----:B------:R-:W-:Y:S01]  /*48f70*/  VIADD R0, R132, 0x3b ;  /* 0x0000003b84007836 */ /* 0x000fe20000000000 */
[----:B------:R-:W-:Y:S01]  /*48f80*/  ISETP.LT.AND P4, PT, R146, UR14, !P1 ;  /* 0x0000000e92007c0c */ /* 0x000fe2000cf81270 */
[----:B------:R5:W-:Y:S01]  /*48f90*/  @P6 STG.E desc[UR16][R6.64], R123 ;  /* 0x0000007b06006986 */ /* 0x000be2000c101910 */
[----:B------:R-:W-:Y:S01]  /*48fa0*/  ISETP.LT.AND P6, PT, R144, UR14, !P1 ;  /* 0x0000000e90007c0c */ /* 0x000fe2000cfc1270 */
[C---:B--2---:R-:W-:Y:S01]  /*48fb0*/  IMAD.WIDE R8, R15.reuse, 0x4, R134 ;  /* 0x000000040f087825 */ /* 0x044fe200078e0286 */
[C---:B------:R-:W-:Y:S02]  /*48fc0*/  IADD3 R13, PT, PT, R15.reuse, UR5, RZ ;  /* 0x000000050f0d7c10 */ /* 0x040fe4000fffe0ff */
[----:B------:R-:W-:Y:S01]  /*48fd0*/  ISETP.GE.AND P2, PT, R0, UR15, PT ;  /* 0x0000000f00007c0c */ /* 0x000fe2000bf46270 */
[----:B------:R-:W-:Y:S01]  /*48fe0*/  VIADD R0, R132, 0x3c ;  /* 0x0000003c84007836 */ /* 0x000fe20000000000 */
[----:B------:R2:W-:Y:S01]  /*48ff0*/  @P5 STG.E desc[UR16][R8.64], R60 ;  /* 0x0000003c08005986 */ /* 0x0005e2000c101910 */
[----:B-1----:R-:W-:Y:S01]  /*49000*/  IMAD.WIDE R10, R15, 0x4, R2 ;  /* 0x000000040f0a7825 */ /* 0x002fe200078e0202 */
[----:B------:R-:W-:-:S02]  /*49010*/  ISETP.LT.AND P5, PT, R146, UR14, !P3 ;  /* 0x0000000e92007c0c */ /* 0x000fc4000dfa1270 */
[----:B------:R-:W-:Y:S01]  /*49020*/  ISETP.GE.AND P1, PT, R0, UR15, PT ;  /* 0x0000000f00007c0c */ /* 0x000fe2000bf26270 */
[C---:B----4-:R-:W-:Y:S01]  /*49030*/  IMAD.WIDE R4, R13.reuse, 0x4, R134 ;  /* 0x000000040d047825 */ /* 0x050fe200078e0286 */
[----:B------:R-:W-:Y:S01]  /*49040*/  @P0 STG.E desc[UR16][R10.64], R124 ;  /* 0x0000007c0a000986 */ /* 0x000fe2000c101910 */
[----:B------:R-:W-:Y:S02]  /*49050*/  ISETP.LT.AND P3, PT, R144, UR14, !P3 ;  /* 0x0000000e90007c0c */ /* 0x000fe4000df61270 */
[C---:B-----5:R-:W-:Y:S01]  /*49060*/  IMAD.WIDE R6, R13.reuse, 0x4, R2 ;  /* 0x000000040d067825 */ /* 0x060fe200078e0202 */
[----:B------:R-:W-:Y:S01]  /*49070*/  IADD3 R13, PT, PT, R13, UR5, RZ ;  /* 0x000000050d0d7c10 */ /* 0x000fe2000fffe0ff */
[----:B------:R1:W-:Y:S01]  /*49080*/  @P4 STG.E desc[UR16][R4.64], R61 ;  /* 0x0000003d04004986 */ /* 0x0003e2000c101910 */
[----:B------:R-:W-:Y:S01]  /*49090*/  ISETP.LT.AND P4, PT, R146, UR14, !P2 ;  /* 0x0000000e92007c0c */ /* 0x000fe2000d781270 */
[----:B------:R-:W-:Y:S01]  /*490a0*/  VIADD R0, R132, 0x3d ;  /* 0x0000003d84007836 */ /* 0x000fe20000000000 */
[----:B------:R-:W-:Y:S01]  /*490b0*/  ISETP.LT.AND P2, PT, R144, UR14, !P2 ;  /* 0x0000000e90007c0c */ /* 0x000fe2000d741270 */
[----:B------:R4:W-:Y:S01]  /*490c0*/  @P6 STG.E desc[UR16][R6.64], R125 ;  /* 0x0000007d06006986 */ /* 0x0009e2000c101910 */
[C---:B------:R-:W-:Y:S01]  /*490d0*/  IADD3 R15, PT, PT, R13.reuse, UR5, RZ ;  /* 0x000000050d0f7c10 */ /* 0x040fe2000fffe0ff */
[----:B--2---:R-:W-:Y:S01]  /*490e0*/  IMAD.WIDE R8, R13, 0x4, R134 ;  /* 0x000000040d087825 */ /* 0x004fe200078e0286 */
[----:B------:R-:W-:-:S02]  /*490f0*/  ISETP.LT.AND P6, PT, R146, UR14, !P1 ;  /* 0x0000000e92007c0c */ /* 0x000fc4000cfc1270 */
[----:B------:R-:W-:Y:S01]  /*49100*/  ISETP.GE.AND P0, PT, R0, UR15, PT ;  /* 0x0000000f00007c0c */ /* 0x000fe2000bf06270 */
[----:B------:R-:W-:Y:S01]  /*49110*/  VIADD R17, R15, UR5 ;  /* 0x000000050f117c36 */ /* 0x000fe20008000000 */
[----:B------:R2:W-:Y:S01]  /*49120*/  @P5 STG.E desc[UR16][R8.64], R62 ;  /* 0x0000003e08005986 */ /* 0x0005e2000c101910 */
[----:B-1----:R-:W-:Y:S01]  /*49130*/  IMAD.WIDE R4, R13, 0x4, R2 ;  /* 0x000000040d047825 */ /* 0x002fe200078e0202 */
[----:B------:R-:W-:-:S03]  /*49140*/  ISETP.LT.AND P1, PT, R144, UR14, !P1 ;  /* 0x0000000e90007c0c */ /* 0x000fc6000cf21270 */
[C---:B----4-:R-:W-:Y:S01]  /*49150*/  IMAD.WIDE R6, R15.reuse, 0x4, R134 ;  /* 0x000000040f067825 */ /* 0x050fe200078e0286 */
[----:B------:R1:W-:Y:S03]  /*49160*/  @P3 STG.E desc[UR16][R4.64], R126 ;  /* 0x0000007e04003986 */ /* 0x0003e6000c101910 */
[C---:B------:R-:W-:Y:S01]  /*49170*/  VIADD R0, R132.reuse, 0x3e ;  /* 0x0000003e84007836 */ /* 0x040fe20000000000 */
[----:B------:R-:W-:Y:S01]  /*49180*/  IADD3 R132, PT, PT, R132, 0x3f, RZ ;  /* 0x0000003f84847810 */ /* 0x000fe20007ffe0ff */
[----:B------:R-:W-:Y:S01]  /*49190*/  IMAD.WIDE R10, R15, 0x4, R2 ;  /* 0x000000040f0a7825 */ /* 0x000fe200078e0202 */
[----:B------:R4:W-:Y:S02]  /*491a0*/  @P4 STG.E desc[UR16][R6.64], R63 ;  /* 0x0000003f06004986 */ /* 0x0009e4000c101910 */
[----:B------:R-:W-:Y:S01]  /*491b0*/  ISETP.GE.AND P5, PT, R0, UR15, PT ;  /* 0x0000000f00007c0c */ /* 0x000fe2000bfa6270 */
[----:B------:R-:W-:Y:S01]  /*491c0*/  IMAD.WIDE R12, R17, 0x4, R134 ;  /* 0x00000004110c7825 */ /* 0x000fe200078e0286 */
[----:B------:R5:W-:Y:S01]  /*491d0*/  @P2 STG.E desc[UR16][R10.64], R127 ;  /* 0x0000007f0a002986 */ /* 0x000be2000c101910 */
[----:B------:R-:W-:-:S02]  /*491e0*/  ISETP.GE.AND P3, PT, R132, UR15, PT ;  /* 0x0000000f84007c0c */ /* 0x000fc4000bf66270 */
[C---:B--2---:R-:W-:Y:S01]  /*491f0*/  VIADD R9, R17.reuse, UR5 ;  /* 0x0000000511097c36 */ /* 0x044fe20008000000 */
[----:B------:R2:W-:Y:S01]  /*49200*/  @P6 STG.E desc[UR16][R12.64], R64 ;  /* 0x000000400c006986 */ /* 0x0005e2000c101910 */
[----:B------:R-:W-:Y:S01]  /*49210*/  ISETP.LT.AND P6, PT, R146, UR14, !P0 ;  /* 0x0000000e92007c0c */ /* 0x000fe2000c7c1270 */
[----:B-1----:R-:W-:Y:S01]  /*49220*/  IMAD.WIDE R4, R17, 0x4, R2 ;  /* 0x0000000411047825 */ /* 0x002fe200078e0202 */
[----:B------:R-:W-:Y:S02]  /*49230*/  ISETP.LT.AND P0, PT, R144, UR14, !P0 ;  /* 0x0000000e90007c0c */ /* 0x000fe4000c701270 */
[----:B------:R-:W-:Y:S01]  /*49240*/  ISETP.LT.AND P4, PT, R146, UR14, !P5 ;  /* 0x0000000e92007c0c */ /* 0x000fe2000ef81270 */
[C---:B----4-:R-:W-:Y:S01]  /*49250*/  IMAD.WIDE R6, R9.reuse, 0x4, R134 ;  /* 0x0000000409067825 */ /* 0x050fe200078e0286 */
[C---:B------:R-:W-:Y:S01]  /*49260*/  IADD3 R15, PT, PT, R9.reuse, UR5, RZ ;  /* 0x00000005090f7c10 */ /* 0x040fe2000fffe0ff */
[----:B------:R1:W-:Y:S01]  /*49270*/  @P1 STG.E desc[UR16][R4.64], R128 ;  /* 0x0000008004001986 */ /* 0x0003e2000c101910 */
[----:B------:R-:W-:Y:S01]  /*49280*/  ISETP.LT.AND P5, PT, R144, UR14, !P5 ;  /* 0x0000000e90007c0c */ /* 0x000fe2000efa1270 */
[----:B------:R-:W-:Y:S01]  /*49290*/  IMAD.WIDE R8, R9, 0x4, R2 ;  /* 0x0000000409087825 */ /* 0x000fe200078e0202 */
[----:B------:R-:W-:-:S02]  /*492a0*/  ISETP.LT.AND P2, PT, R146, UR14, !P3 ;  /* 0x0000000e92007c0c */ /* 0x000fc4000df41270 */
[----:B------:R-:W-:Y:S01]  /*492b0*/  ISETP.LT.AND P3, PT, R144, UR14, !P3 ;  /* 0x0000000e90007c0c */ /* 0x000fe2000df61270 */
[C---:B------:R-:W-:Y:S01]  /*492c0*/  VIADD R17, R15.reuse, UR5 ;  /* 0x000000050f117c36 */ /* 0x040fe20008000000 */
[----:B------:R1:W-:Y:S01]  /*492d0*/  @P6 STG.E desc[UR16][R6.64], R65 ;  /* 0x0000004106006986 */ /* 0x0003e2000c101910 */
[----:B-----5:R-:W-:-:S03]  /*492e0*/  IMAD.WIDE R10, R15, 0x4, R134 ;  /* 0x000000040f0a7825 */ /* 0x020fc600078e0286 */
[----:B------:R1:W-:Y:S01]  /*492f0*/  @P0 STG.E desc[UR16][R8.64], R129 ;  /* 0x0000008108000986 */ /* 0x0003e2000c101910 */
[----:B--2---:R-:W-:-:S03]  /*49300*/  IMAD.WIDE R12, R15, 0x4, R2 ;  /* 0x000000040f0c7825 */ /* 0x004fc600078e0202 */
[----:B------:R1:W-:Y:S01]  /*49310*/  @P4 STG.E desc[UR16][R10.64], R66 ;  /* 0x000000420a004986 */ /* 0x0003e2000c101910 */
[----:B------:R-:W-:-:S03]  /*49320*/  IMAD.WIDE R134, R17, 0x4, R134 ;  /* 0x0000000411867825 */ /* 0x000fc600078e0286 */
[----:B------:R1:W-:Y:S01]  /*49330*/  @P5 STG.E desc[UR16][R12.64], R130 ;  /* 0x000000820c005986 */ /* 0x0003e2000c101910 */
[----:B------:R-:W-:-:S03]  /*49340*/  IMAD.WIDE R2, R17, 0x4, R2 ;  /* 0x0000000411027825 */ /* 0x000fc600078e0202 */
[----:B------:R1:W-:Y:S04]  /*49350*/  @P2 STG.E desc[UR16][R134.64], R67 ;  /* 0x0000004386002986 */ /* 0x0003e8000c101910 */
[----:B------:R1:W-:Y:S01]  /*49360*/  @P3 STG.E desc[UR16][R2.64], R131 ;  /* 0x0000008302003986 */ /* 0x0003e2000c101910 */
[----:B---3--:R-:W-:Y:S06]  /*49370*/  BAR.SYNC.DEFER_BLOCKING 0x0 ;  /* 0x0000000000007b1d */ /* 0x008fec0000010000 */
[----:B------:R-:W-:Y:S05]  /*49380*/  BRA.U UP0, `(.L_x_15) ;  /* 0x0000000100a07547 */ /* 0x000fea000b800000 */
[----:B------:R-:W2:Y:S01]  /*49390*/  S2UR UR5, SR_CgaCtaId ;  /* 0x00000000000579c3 */ /* 0x000ea20000008800 */
[----:B------:R-:W-:Y:S01]  /*493a0*/  NOP ;  /* 0x0000000000007918 */ /* 0x000fe20000000000 */
[----:B------:R-:W-:Y:S01]  /*493b0*/  UMOV UR4, 0x50 ;  /* 0x0000005000047882 */ /* 0x000fe20000000000 */
[----:B------:R-:W-:Y:S01]  /*493c0*/  MOV R0, UR10 ;  /* 0x0000000a00007c02 */ /* 0x000fe20008000f00 */
[----:B-1----:R-:W-:Y:S02]  /*493d0*/  HFMA2 R7, -RZ, RZ, 0, 5.9604644775390625e-08 ;  /* 0x00000001ff077431 */ /* 0x002fe400000001ff */
[----:B------:R-:W-:Y:S01]  /*493e0*/  IMAD.MOV.U32 R3, RZ, RZ, 0xffff ;  /* 0x0000ffffff037424 */ /* 0x000fe200078e00ff */
[----:B------:R-:W-:-:S04]  /*493f0*/  LOP3.LUT R0, R0, 0xffff, RZ, 0xc0, !PT ;  /* 0x0000ffff00007812 */ /* 0x000fc800078ec0ff */
[----:B------:R-:W-:-:S05]  /*49400*/  SHF.R.U32.HI R0, RZ, 0x5, R0 ;  /* 0x00000005ff007819 */ /* 0x000fca0000011600 */
[----:B------:R-:W-:Y:S01]  /*49410*/  VIADD R2, R0, 0x10 ;  /* 0x0000001000027836 */ /* 0x000fe20000000000 */
[----:B------:R-:W-:Y:S01]  /*49420*/  SHF.L.U32 R0, R3, R0, RZ ;  /* 0x0000000003007219 */ /* 0x000fe200000006ff */
[----:B--2---:R-:W-:-:S03]  /*49430*/  ULEA UR6, UR5, UR4, 0x18 ;  /* 0x0000000405067291 */ /* 0x004fc6000f8ec0ff */
[----:B------:R-:W-:-:S04]  /*49440*/  SHF.L.U32 R3, R7, R2, RZ ;  /* 0x0000000207037219 */ /* 0x000fc800000006ff */
[----:B------:R-:W-:Y:S02]  /*49450*/  LOP3.LUT R0, R3, R0, RZ, 0xfc, !PT ;  /* 0x0000000003007212 */ /* 0x000fe400078efcff */
[----:B------:R-:W1:Y:S02]  /*49460*/  LDS R5, [UR6] ;  /* 0x00000006ff057984 */ /* 0x000e640008000800 */
[C---:B------:R-:W-:Y:S02]  /*49470*/  LOP3.LUT R2, R0.reuse, 0xffff, RZ, 0xc0, !PT ;  /* 0x0000ffff00027812 */ /* 0x040fe400078ec0ff */
[----:B-1----:R-:W-:-:S04]  /*49480*/  LOP3.LUT R3, R0, 0xffff, R5, 0x80, !PT ;  /* 0x0000ffff00037812 */ /* 0x002fc800078e8005 */
[----:B------:R-:W-:-:S13]  /*49490*/  ISETP.NE.AND P0, PT, R3, R2, PT ;  /* 0x000000020300720c */ /* 0x000fda0003f05270 */
[----:B------:R-:W-:Y:S05]  /*494a0*/  @P0 BRA `(.L_x_16) ;  /* 0x0000000000500947 */ /* 0x000fea0003800000 */
[----:B------:R-:W-:Y:S02]  /*494b0*/  SHF.R.U32.HI R5, RZ, 0x10, R5 ;  /* 0x00000010ff057819 */ /* 0x000fe40000011605 */
[----:B------:R-:W-:-:S04]  /*494c0*/  SHF.R.U32.HI R2, RZ, 0x10, R0 ;  /* 0x00000010ff027819 */ /* 0x000fc80000011600 */
[----:B------:R-:W-:-:S04]  /*494d0*/  LOP3.LUT R5, R5, R2, RZ, 0xc0, !PT ;  /* 0x0000000205057212 */ /* 0x000fc800078ec0ff */
[----:B------:R-:W-:-:S13]  /*494e0*/  ISETP.NE.AND P0, PT, R5, R2, PT ;  /* 0x000000020500720c */ /* 0x000fda0003f05270 */
[----:B------:R-:W-:Y:S05]  /*494f0*/  @P0 BRA `(.L_x_17) ;  /* 0x0000000000300947 */ /* 0x000fea0003800000 */
[----:B------:R-:W-:Y:S01]  /*49500*/  R2UR UR4, R0 ;  /* 0x00000000000472ca */ /* 0x000fe200000e0000 */
[----:B------:R-:W-:Y:S01]  /*49510*/  VOTEU.ANY UR5, UPT, PT ;  /* 0x0000000000057886 */ /* 0x000fe200038e0100 */
[----:B------:R-:W1:Y:S01]  /*49520*/  S2R R0, SR_LANEID ;  /* 0x0000000000007919 */ /* 0x000e620000000000 */
[----:B------:R-:W-:-:S10]  /*49530*/  UFLO.U32 UR5, UR5 ;  /* 0x00000005000572bd */ /* 0x000fd400080e0000 */
[----:B------:R-:W-:-:S06]  /*49540*/  ULOP3.LUT UR4, URZ, UR4, URZ, 0x33, !UPT ;  /* 0x00000004ff047292 */ /* 0x000fcc000f8e33ff */
[----:B------:R-:W-:-:S04]  /*49550*/  MOV R2, UR4 ;  /* 0x0000000400027c02 */ /* 0x000fc80008000f00 */
[----:B------:R-:W2:Y:S02]  /*49560*/  REDUX UR7, R2 ;  /* 0x00000000020773c4 */ /* 0x000ea40000000000 */
[----:B------:R3:W-:Y:S01]  /*49570*/  UTCATOMSWS.AND URZ, UR4 ;  /* 0x0000000400ff79e3 */ /* 0x0007e20008000000 */
[----:B-1----:R-:W-:Y:S01]  /*49580*/  ISETP.EQ.U32.AND P0, PT, R0, UR5, PT ;  /* 0x0000000500007c0c */ /* 0x002fe2000bf02070 */
[----:B--2---:R-:W-:-:S12]  /*49590*/  IMAD.U32 R0, RZ, RZ, UR7 ;  /* 0x00000007ff007e24 */ /* 0x004fd8000f8e00ff */
[----:B------:R3:W-:Y:S01]  /*495a0*/  @P0 ATOMS.AND RZ, [UR6], R0 ;  /* 0x00000000ffff098c */ /* 0x0007e2000a800006 */
[----:B------:R-:W-:Y:S05]  /*495b0*/  BRA `(.L_x_15) ;  /* 0x0000000000147947 */ /* 0x000fea0003800000 */
.L_x_17:
[----:B------:R-:W-:-:S07]  /*495c0*/  MOV R2, 0x495e0 ;  /* 0x000495e000027802 */ /* 0x000fce0000000f00 */
[----:B------:R-:W-:Y:S05]  /*495d0*/  CALL.REL.NOINC `($__internal_0_$__cuda_sm10x_tcgen05_guardrail_trap_col_being_dealloced_not_returned_by_alloc) ;  /* 0x00000000002c7944 */ /* 0x000fea0003c00000 */
[----:B------:R-:W-:Y:S05]  /*495e0*/  BRA `(.L_x_15) ;  /* 0x0000000000087947 */ /* 0x000fea0003800000 */
.L_x_16:
[----:B------:R-:W-:-:S07]  /*495f0*/  MOV R2, 0x49610 ;  /* 0x0004961000027802 */ /* 0x000fce0000000f00 */
[----:B------:R-:W-:Y:S05]  /*49600*/  CALL.REL.NOINC `($__internal_2_$__cuda_sm10x_tcgen05_guardrail_trap_unallocated_columns_being_dealloced) ;  /* 0x0000000000387944 */ /* 0x000fea0003c00000 */
.L_x_15:
[----:B------:R-:W-:Y:S01]  /*49610*/  NOP ;  /* 0x0000000000007918 */ /* 0x000fe20000000000 */
[----:B---3--:R-:W-:Y:S05]  /*49620*/  EXIT ;  /* 0x000000000000794d */ /* 0x008fea0003800000 */
.L_x_10:
[----:B------:R-:W2:Y:S02]  /*49630*/  SYNCS.PHASECHK.TRANS64.TRYWAIT P2, [UR8], R4 ;  /* 0x00000004ff0075a7 */ /* 0x000ea40008041108 */
[----:B--2---:R-:W-:Y:S05]  /*49640*/  @!P2 BRA `(.L_x_10) ;  /* 0xfffffffc00f8a947 */ /* 0x004fea000383ffff */
[----:B------:R-:W-:Y:S05]  /*49650*/  BRA `(.L_x_18) ;  /* 0xfffffee4008c7947 */ /* 0x000fea000383ffff */
.L_x_14:
[----:B------:R-:W5:Y:S02]  /*49660*/  SYNCS.PHASECHK.TRANS64.TRYWAIT P0, [UR8], R0 ;  /* 0x00000000ff0075a7 */ /* 0x000f640008001108 */
[----:B-----5:R-:W-:Y:S05]  /*49670*/  @!P0 BRA `(.L_x_14) ;  /* 0xfffffffc00f88947 */ /* 0x020fea000383ffff */
[----:B------:R-:W-:Y:S05]  /*49680*/  BRA `(.L_x_13) ;  /* 0xffffffd400fc7947 */ /* 0x000fea000383ffff */
        .weak           $__internal_0_$__cuda_sm10x_tcgen05_guardrail_trap_col_being_dealloced_not_returned_by_alloc
        .type           $__internal_0_$__cuda_sm10x_tcgen05_guardrail_trap_col_being_dealloced_not_returned_by_alloc,@function
        .size           $__internal_0_$__cuda_sm10x_tcgen05_guardrail_trap_col_being_dealloced_not_returned_by_alloc,($__internal_1_$__cuda_sm10x_tcgen05_guardrail_trap_phase_invalid_during_alloc - $__internal_0_$__cuda_sm10x_tcgen05_guardrail_trap_col_being_dealloced_not_returned_by_alloc)
$__internal_0_$__cuda_sm10x_tcgen05_guardrail_trap_col_being_dealloced_not_returned_by_alloc:
[----:B------:R-:W-:Y:S05]  /*49690*/  BPT.TRAP 0x1 ;  /* 0x000000040000795c */ /* 0x000fea0000300000 */
[----:B------:R-:W-:-:S04]  /*496a0*/  MOV R3, 0x0 ;  /* 0x0000000000037802 */ /* 0x000fc80000000f00 */
[----:B------:R-:W-:Y:S05]  /*496b0*/  RET.REL.NODEC R2 `(matmul_kernel) ;  /* 0xfffffb6802507950 */ /* 0x000fea0003c3ffff */
        .weak           $__internal_1_$__cuda_sm10x_tcgen05_guardrail_trap_phase_invalid_during_alloc
        .type           $__internal_1_$__cuda_sm10x_tcgen05_guardrail_trap_phase_invalid_during_alloc,@function
        .size           $__internal_1_$__cuda_sm10x_tcgen05_guardrail_trap_phase_invalid_during_alloc,($__internal_2_$__cuda_sm10x_tcgen05_guardrail_trap_unallocated_columns_being_dealloced - $__internal_1_$__cuda_sm10x_tcgen05_guardrail_trap_phase_invalid_during_alloc)
$__internal_1_$__cuda_sm10x_tcgen05_guardrail_trap_phase_invalid_during_alloc:
[----:B------:R-:W-:Y:S05]  /*496c0*/  BPT.TRAP 0x1 ;  /* 0x000000040000795c */ /* 0x000fea0000300000 */
[----:B------:R-:W-:-:S04]  /*496d0*/  IMAD.MOV.U32 R3, RZ, RZ, 0x0 ;  /* 0x00000000ff037424 */ /* 0x000fc800078e00ff */
[----:B------:R-:W-:Y:S05]  /*496e0*/  RET.REL.NODEC R2 `(matmul_kernel) ;  /* 0xfffffb6802447950 */ /* 0x000fea0003c3ffff */
        .weak           $__internal_2_$__cuda_sm10x_tcgen05_guardrail_trap_unallocated_columns_being_dealloced
        .type           $__internal_2_$__cuda_sm10x_tcgen05_guardrail_trap_unallocated_columns_being_dealloced,@function
        .size           $__internal_2_$__cuda_sm10x_tcgen05_guardrail_trap_unallocated_columns_being_dealloced,(.L_x_22 - $__internal_2_$__cuda_sm10x_tcgen05_guardrail_trap_unallocated_columns_being_dealloced)
$__internal_2_$__cuda_sm10x_tcgen05_guardrail_trap_unallocated_columns_being_dealloced:
[----:B------:R-:W-:Y:S05]  /*496f0*/  BPT.TRAP 0x1 ;  /* 0x000000040000795c */ /* 0x000fea0000300000 */
[----:B------:R-:W-:-:S04]  /*49700*/  HFMA2 R3, -RZ, RZ, 0, 0 ;  /* 0x00000000ff037431 */ /* 0x000fc800000001ff */
[----:B------:R-:W-:Y:S05]  /*49710*/  RET.REL.NODEC R2 `(matmul_kernel) ;  /* 0xfffffb6802387950 */ /* 0x000fea0003c3ffff */
.L_x_19:
[----:B------:R-:W-:-:S00]  /*49720*/  BRA `(.L_x_19) ;  /* 0xfffffffc00fc7947 */ /* 0x000fc0000383ffff */
[----:B------:R-:W-:-:S00]  /*49730*/  NOP ;  /* 0x0000000000007918 */ /* 0x000fc00000000000 */
        /* <DEDUP_REMOVED lines=12> */
.L_x_22:


//--------------------- .nv.shared.matmul_kernel  --------------------------
	.section	.nv.shared.matmul_kernel,"aw",@nobits
	.sectionflags	@""
	.align	16
	.zero		1024


//--------------------- .nv.shared.reserved.0     --------------------------
	.section	.nv.shared.reserved.0,"aw",@nobits
	.align	8
	.weak		__nv_reservedSMEM_offset_0_alias
	.size		__nv_reservedSMEM_offset_0_alias, 0, 64
	.other		__nv_reservedSMEM_offset_0_alias,@"STO_CUDA_RESERVED_SHARED STV_DEFAULT"
__nv_reservedSMEM_offset_0_alias:
	.zero		0
.nv.shared.reserved.0:
	.zero		64
	.weak		__nv_reservedSMEM_allocation_phase
	.type		__nv_reservedSMEM_allocation_phase,@object
	.size		__nv_reservedSMEM_allocation_phase,(.L_0 - __nv_reservedSMEM_allocation_phase)
__nv_reservedSMEM_allocation_phase:
	.zero		1
.L_0:
	.zero		7
	.weak		__nv_reservedSMEM_devtool_atexit_pc
	.type		__nv_reservedSMEM_devtool_atexit_pc,@object
	.size		__nv_reservedSMEM_devtool_atexit_pc,(__nv_reservedSMEM_allocation_mask - __nv_reservedSMEM_devtool_atexit_pc)
__nv_reservedSMEM_devtool_atexit_pc:
	.zero		8
	.weak		__nv_reservedSMEM_allocation_mask
	.type		__nv_reservedSMEM_allocation_mask,@object
	.size		__nv_reservedSMEM_allocation_mask,(.L_2 - __nv_reservedSMEM_allocation_mask)
__nv_reservedSMEM_allocation_mask:
	.zero		4
.L_2:


//--------------------- .nv.constant0.matmul_kernel --------------------------
	.section	.nv.constant0.matmul_kernel,"a",@progbits
	.sectionflags	@""
	.align	4
.nv.constant0.matmul_kernel:
	.zero		976


//--------------------- SYMBOLS --------------------------

	.type		.nv.reservedSmem.offset0,@object
	.size		.nv.reservedSmem.offset0,0x4
	.type		.nv.reservedSmem.cap,@object
	.size		.nv.reservedSmem.cap,0x4
